def matmul_kernel(
    a_ptr,
    b_ptr,
    c_ptr,
    M,
    N,
    K,
    stride_am,
    stride_ak,
    stride_bk,
    stride_bn,
    stride_cm,
    stride_cn,
    BLOCK_M: tl.constexpr,
    BLOCK_N: tl.constexpr,
    BLOCK_K: tl.constexpr,
    GROUP_M: tl.constexpr,
):
    pid = tl.program_id(axis=0)
    num_pid_m = tl.cdiv(M, BLOCK_M)
    num_pid_n = tl.cdiv(N, BLOCK_N)
    num_pid_in_group = GROUP_M * num_pid_n
    group_id = pid // num_pid_in_group
    first_pid_m = group_id * GROUP_M
    group_size_m = min(num_pid_m - first_pid_m, GROUP_M)
    pid_m = first_pid_m + ((pid % num_pid_in_group) % group_size_m)
    pid_n = (pid % num_pid_in_group) // group_size_m

    offs_am = (pid_m * BLOCK_M + tl.arange(0, BLOCK_M)) % M
    offs_bn = (pid_n * BLOCK_N + tl.arange(0, BLOCK_N)) % N
    offs_k = tl.arange(0, BLOCK_K)
    a_ptrs = a_ptr + offs_am[:, None] * stride_am + offs_k[None, :] * stride_ak
    b_ptrs = b_ptr + offs_k[:, None] * stride_bk + offs_bn[None, :] * stride_bn

    acc = tl.zeros((BLOCK_M, BLOCK_N), dtype=tl.float32)
    for kk in range(0, tl.cdiv(K, BLOCK_K)):
        a = tl.load(a_ptrs, mask=offs_k[None, :] < K - kk * BLOCK_K, other=0.0)
        b = tl.load(b_ptrs, mask=offs_k[:, None] < K - kk * BLOCK_K, other=0.0)
        acc = tl.dot(a, b, acc)
        a_ptrs += BLOCK_K * stride_ak
        b_ptrs += BLOCK_K * stride_bk

    c = acc.to(c_ptr.dtype.element_ty)
    offs_cm = pid_m * BLOCK_M + tl.arange(0, BLOCK_M)
    offs_cn = pid_n * BLOCK_N + tl.arange(0, BLOCK_N)
    c_ptrs = c_ptr + offs_cm[:, None] * stride_cm + offs_cn[None, :] * stride_cn
    mask = (offs_cm[:, None] < M) & (offs_cn[None, :] < N)
    tl.store(c_ptrs, c, mask=mask)

# config = {"BLOCK_K": 64, "BLOCK_M": 16, "BLOCK_N": 256, "GROUP_M": 8, "arch": "sm_90", "dtype": "bf16", "num_ctas": 1, "num_stages": 2, "num_warps": 2}
# arch = sm_90


// ===== COMPILED SASS (sm_90a) =====

	.target	sm_90a

	.elftype	@"ET_EXEC"


//--------------------- .note.nv.tkinfo           --------------------------
	.section	.note.nv.tkinfo,"",@"SHT_NOTE"
	.sectionflags	@"SHF_NOTE_NV_TKINFO"
	.tkinfo
        /*0018*/ 	.word	0x00000002
        /*0030*/ 	.string	""
        /*0030*/ 	.string	"ptxas"
        /*0030*/ 	.string	"Cuda compilation tools, release 13.0, V13.0.88"
        /*0030*/ 	.string	"Build cuda_13.0.r13.0/compiler.36424714_0"
        /*0030*/ 	.string	"-v  -suppress-debug-info  -lineinfo  -arch sm_90a "



//--------------------- .note.nv.cuinfo           --------------------------
	.section	.note.nv.cuinfo,"",@"SHT_NOTE"
	.sectionflags	@"SHF_NOTE_NV_CUINFO"
        /*0018*/ 	.short	0x0002
        /*001a*/ 	.short	0x005a
        /*001c*/ 	.short	0x0082
	.zero		2


//--------------------- .nv.info                  --------------------------
	.section	.nv.info,"",@"SHT_CUDA_INFO"
	.align	4


	//----- nvinfo : EIATTR_REGCOUNT
	.align		4
        /*0000*/ 	.byte	0x04, 0x2f
        /*0002*/ 	.short	(.L_1 - .L_0)
	.align		4
.L_0:
        /*0004*/ 	.word	index@(matmul_kernel)
        /*0008*/ 	.word	0x00000020


	//----- nvinfo : EIATTR_FRAME_SIZE
	.align		4
.L_1:
        /*000c*/ 	.byte	0x04, 0x11
        /*000e*/ 	.short	(.L_3 - .L_2)
	.align		4
.L_2:
        /*0010*/ 	.word	index@(matmul_kernel)
        /*0014*/ 	.word	0x00001430


	//----- nvinfo : EIATTR_MIN_STACK_SIZE
	.align		4
.L_3:
        /*0018*/ 	.byte	0x04, 0x12
        /*001a*/ 	.short	(.L_5 - .L_4)
	.align		4
.L_4:
        /*001c*/ 	.word	index@(matmul_kernel)
        /*0020*/ 	.word	0x00001430
.L_5:


//--------------------- .nv.compat                --------------------------
	.section	.nv.compat,"",@"SHT_CUDA_COMPAT_INFO"
	.align	4
        /*0000*/ 	.byte	0x02, 0x09, 0x01, 0x00, 0x02, 0x02, 0x01, 0x00, 0x02, 0x05, 0x05, 0x00, 0x03, 0x07, 0x01, 0x01
        /*0010*/ 	.byte	0x02, 0x03, 0x00, 0x00, 0x02, 0x06, 0x01, 0x00, 0x04, 0x0b, 0x08, 0x00, 0x00, 0x00, 0x00, 0x00
        /*0020*/ 	.byte	0x00, 0x00, 0x00, 0x00


//--------------------- .nv.info.matmul_kernel    --------------------------
	.section	.nv.info.matmul_kernel,"",@"SHT_CUDA_INFO"
	.sectionflags	@""
	.align	4


	//----- nvinfo : EIATTR_CUDA_API_VERSION
	.align		4
        /*0000*/ 	.byte	0x04, 0x37
        /*0002*/ 	.short	(.L_7 - .L_6)
.L_6:
        /*0004*/ 	.word	0x00000082


	//----- nvinfo : EIATTR_KPARAM_INFO
	.align		4
.L_7:
        /*0008*/ 	.byte	0x04, 0x17
        /*000a*/ 	.short	(.L_9 - .L_8)
.L_8:
        /*000c*/ 	.word	0x00000000
        /*0010*/ 	.short	0x000d
        /*0012*/ 	.short	0x0048
        /*0014*/ 	.byte	0x00, 0xf4, 0x21, 0x00


	//----- nvinfo : EIATTR_KPARAM_INFO
	.align		4
.L_9:
        /*0018*/ 	.byte	0x04, 0x17
        /*001a*/ 	.short	(.L_11 - .L_10)
.L_10:
        /*001c*/ 	.word	0x00000000
        /*0020*/ 	.short	0x000c
        /*0022*/ 	.short	0x0040
        /*0024*/ 	.byte	0x00, 0xf4, 0x21, 0x00


	//----- nvinfo : EIATTR_KPARAM_INFO
	.align		4
.L_11:
        /*0028*/ 	.byte	0x04, 0x17
        /*002a*/ 	.short	(.L_13 - .L_12)
.L_12:
        /*002c*/ 	.word	0x00000000
        /*0030*/ 	.short	0x000b
        /*0032*/ 	.short	0x0038
        /*0034*/ 	.byte	0x00, 0xf0, 0x11, 0x00


	//----- nvinfo : EIATTR_KPARAM_INFO
	.align		4
.L_13:
        /*0038*/ 	.byte	0x04, 0x17
        /*003a*/ 	.short	(.L_15 - .L_14)
.L_14:
        /*003c*/ 	.word	0x00000000
        /*0040*/ 	.short	0x000a
        /*0042*/ 	.short	0x0034
        /*0044*/ 	.byte	0x00, 0xf0, 0x11, 0x00


	//----- nvinfo : EIATTR_KPARAM_INFO
	.align		4
.L_15:
        /*0048*/ 	.byte	0x04, 0x17
        /*004a*/ 	.short	(.L_17 - .L_16)
.L_16:
        /*004c*/ 	.word	0x00000000
        /*0050*/ 	.short	0x0009
        /*0052*/ 	.short	0x0030
        /*0054*/ 	.byte	0x00, 0xf0, 0x11, 0x00


	//----- nvinfo : EIATTR_KPARAM_INFO
	.align		4
.L_17:
        /*0058*/ 	.byte	0x04, 0x17
        /*005a*/ 	.short	(.L_19 - .L_18)
.L_18:
        /*005c*/ 	.word	0x00000000
        /*0060*/ 	.short	0x0008
        /*0062*/ 	.short	0x002c
        /*0064*/ 	.byte	0x00, 0xf0, 0x11, 0x00


	//----- nvinfo : EIATTR_KPARAM_INFO
	.align		4
.L_19:
        /*0068*/ 	.byte	0x04, 0x17
        /*006a*/ 	.short	(.L_21 - .L_20)
.L_20:
        /*006c*/ 	.word	0x00000000
        /*0070*/ 	.short	0x0007
        /*0072*/ 	.short	0x0028
        /*0074*/ 	.byte	0x00, 0xf0, 0x11, 0x00


	//----- nvinfo : EIATTR_KPARAM_INFO
	.align		4
.L_21:
        /*0078*/ 	.byte	0x04, 0x17
        /*007a*/ 	.short	(.L_23 - .L_22)
.L_22:
        /*007c*/ 	.word	0x00000000
        /*0080*/ 	.short	0x0006
        /*0082*/ 	.short	0x0024
        /*0084*/ 	.byte	0x00, 0xf0, 0x11, 0x00


	//----- nvinfo : EIATTR_KPARAM_INFO
	.align		4
.L_23:
        /*0088*/ 	.byte	0x04, 0x17
        /*008a*/ 	.short	(.L_25 - .L_24)
.L_24:
        /*008c*/ 	.word	0x00000000
        /*0090*/ 	.short	0x0005
        /*0092*/ 	.short	0x0020
        /*0094*/ 	.byte	0x00, 0xf0, 0x11, 0x00


	//----- nvinfo : EIATTR_KPARAM_INFO
	.align		4
.L_25:
        /*0098*/ 	.byte	0x04, 0x17
        /*009a*/ 	.short	(.L_27 - .L_26)
.L_26:
        /*009c*/ 	.word	0x00000000
        /*00a0*/ 	.short	0x0004
        /*00a2*/ 	.short	0x001c
        /*00a4*/ 	.byte	0x00, 0xf0, 0x11, 0x00


	//----- nvinfo : EIATTR_KPARAM_INFO
	.align		4
.L_27:
        /*00a8*/ 	.byte	0x04, 0x17
        /*00aa*/ 	.short	(.L_29 - .L_28)
.L_28:
        /*00ac*/ 	.word	0x00000000
        /*00b0*/ 	.short	0x0003
        /*00b2*/ 	.short	0x0018
        /*00b4*/ 	.byte	0x00, 0xf0, 0x11, 0x00


	//----- nvinfo : EIATTR_KPARAM_INFO
	.align		4
.L_29:
        /*00b8*/ 	.byte	0x04, 0x17
        /*00ba*/ 	.short	(.L_31 - .L_30)
.L_30:
        /*00bc*/ 	.word	0x00000000
        /*00c0*/ 	.short	0x0002
        /*00c2*/ 	.short	0x0010
        /*00c4*/ 	.byte	0x00, 0xf4, 0x21, 0x00


	//----- nvinfo : EIATTR_KPARAM_INFO
	.align		4
.L_31:
        /*00c8*/ 	.byte	0x04, 0x17
        /*00ca*/ 	.short	(.L_33 - .L_32)
.L_32:
        /*00cc*/ 	.word	0x00000000
        /*00d0*/ 	.short	0x0001
        /*00d2*/ 	.short	0x0008
        /*00d4*/ 	.byte	0x00, 0xf4, 0x21, 0x00


	//----- nvinfo : EIATTR_KPARAM_INFO
	.align		4
.L_33:
        /*00d8*/ 	.byte	0x04, 0x17
        /*00da*/ 	.short	(.L_35 - .L_34)
.L_34:
        /*00dc*/ 	.word	0x00000000
        /*00e0*/ 	.short	0x0000
        /*00e2*/ 	.short	0x0000
        /*00e4*/ 	.byte	0x00, 0xf4, 0x21, 0x00


	//----- nvinfo : EIATTR_SPARSE_MMA_MASK
	.align		4
.L_35:
        /*00e8*/ 	.byte	0x03, 0x50
        /*00ea*/ 	.short	0x0000


	//----- nvinfo : EIATTR_MAXREG_COUNT
	.align		4
        /*00ec*/ 	.byte	0x03, 0x1b
        /*00ee*/ 	.short	0x00ff


	//----- nvinfo : EIATTR_NUM_BARRIERS
	.align		4
        /*00f0*/ 	.byte	0x02, 0x4c
        /*00f2*/ 	.byte	0x01
	.zero		1


	//----- nvinfo : EIATTR_ANNOTATIONS
	.align		4
        /*00f4*/ 	.byte	0x04, 0x55
        /*00f6*/ 	.short	(.L_37 - .L_36)


	//   ....[0]....
.L_36:
        /*00f8*/ 	.word	0x00000001
        /*00fc*/ 	.byte	0x30, 0x05, 0x00, 0x00, 0x01, 0x00, 0x00, 0x00, 0x50, 0x05, 0x00, 0x00, 0x01, 0x00, 0x00, 0x00
        /* <DEDUP_REMOVED lines=2812> */
        /*b0cc*/ 	.byte	0xa0, 0x2f, 0x03, 0x00, 0x01, 0x00, 0x00, 0x00, 0xc0, 0x2f, 0x03, 0x00


	//----- nvinfo : EIATTR_MERCURY_ISA_VERSION
	.align		4
.L_37:
        /*b0d8*/ 	.byte	0x03, 0x5f
        /*b0da*/ 	.short	0x0101


	//----- nvinfo : EIATTR_EXIT_INSTR_OFFSETS
	.align		4
        /*b0dc*/ 	.byte	0x04, 0x1c
        /*b0de*/ 	.short	(.L_39 - .L_38)


	//   ....[0]....
.L_38:
        /*b0e0*/ 	.word	0x000332e0


	//   ....[1]....
        /*b0e4*/ 	.word	0x00033310


	//----- nvinfo : EIATTR_REQNTID
	.align		4
.L_39:
        /*b0e8*/ 	.byte	0x04, 0x10
        /*b0ea*/ 	.short	(.L_41 - .L_40)
.L_40:
        /*b0ec*/ 	.word	0x00000040
        /*b0f0*/ 	.word	0x00000001
        /*b0f4*/ 	.word	0x00000001


	//----- nvinfo : EIATTR_CBANK_PARAM_SIZE
	.align		4
.L_41:
        /*b0f8*/ 	.byte	0x03, 0x19
        /*b0fa*/ 	.short	0x0050


	//----- nvinfo : EIATTR_PARAM_CBANK
	.align		4
        /*b0fc*/ 	.byte	0x04, 0x0a
        /*b0fe*/ 	.short	(.L_43 - .L_42)
	.align		4
.L_42:
        /*b100*/ 	.word	index@(.nv.constant0.matmul_kernel)
        /*b104*/ 	.short	0x0210
        /*b106*/ 	.short	0x0050


	//----- nvinfo : EIATTR_SW_WAR
	.align		4
.L_43:
        /*b108*/ 	.byte	0x04, 0x36
        /*b10a*/ 	.short	(.L_45 - .L_44)
.L_44:
        /*b10c*/ 	.word	0x00000008
.L_45:


//--------------------- .nv.callgraph             --------------------------
	.section	.nv.callgraph,"",@"SHT_CUDA_CALLGRAPH"
	.align	4
	.sectionentsize	8
	.align		4
        /*0000*/ 	.word	0x00000000
	.align		4
        /*0004*/ 	.word	0xffffffff
	.align		4
        /*0008*/ 	.word	0x00000000
	.align		4
        /*000c*/ 	.word	0xfffffffe
	.align		4
        /*0010*/ 	.word	0x00000000
	.align		4
        /*0014*/ 	.word	0xfffffffd
	.align		4
        /*0018*/ 	.word	0x00000000
	.align		4
        /*001c*/ 	.word	0xfffffffc


//--------------------- .text.matmul_kernel       --------------------------
	.section	.text.matmul_kernel,"ax",@progbits
	.align	128
        .global         matmul_kernel
        .type           matmul_kernel,@function
        .size           matmul_kernel,(.L_x_4 - matmul_kernel)
        .other          matmul_kernel,@"STO_CUDA_ENTRY STV_DEFAULT"
matmul_kernel:
.text.matmul_kernel:
[----:B------:R-:W0:Y:S08]  /*0000*/  LDC R1, c[0x0][0x28] ;  /* 0x00000a00ff017b82 */ /* 0x000e300000000800 */
[----:B------:R-:W1:Y:S01]  /*0010*/  LDC.64 R14, c[0x0][0x228] ;  /* 0x00008a00ff0e7b82 */ /* 0x000e620000000a00 */
[----:B------:R-:W2:Y:S01]  /*0020*/  S2R R12, SR_TID.X ;  /* 0x00000000000c7919 */ /* 0x000ea20000002100 */
[----:B0-----:R-:W-:Y:S01]  /*0030*/  VIADD R1, R1, 0xffffebd0 ;  /* 0xffffebd001017836 */ /* 0x001fe20000000000 */
[----:B------:R-:W-:Y:S01]  /*0040*/  UMOV UR4, 0x400 ;  /* 0x0000040000047882 */ /* 0x000fe20000000000 */
[----:B------:R-:W-:-:S04]  /*0050*/  ULDC.64 UR10, c[0x0][0x208] ;  /* 0x00008200000a7ab9 */ /* 0x000fc80000000a00 */
[----:B------:R-:W0:Y:S01]  /*0060*/  S2UR UR5, SR_CgaCtaId ;  /* 0x00000000000579c3 */ /* 0x000e220000008800 */
[----:B-1----:R-:W-:-:S05]  /*0070*/  VIADD R0, R15, 0xff ;  /* 0x000000ff0f007836 */ /* 0x002fca0000000000 */
[----:B------:R-:W-:Y:S01]  /*0080*/  SHF.R.S32.HI R3, RZ, 0x1f, R0 ;  /* 0x0000001fff037819 */ /* 0x000fe20000011400 */
[----:B0-----:R-:W-:-:S03]  /*0090*/  ULEA UR5, UR5, UR4, 0x18 ;  /* 0x0000000405057291 */ /* 0x001fc6000f8ec03f */
[----:B------:R-:W-:-:S04]  /*00a0*/  LEA.HI R3, R3, R0, RZ, 0x8 ;  /* 0x0000000003037211 */ /* 0x000fc800078f40ff */
[----:B------:R-:W-:Y:S02]  /*00b0*/  SHF.R.S32.HI R0, RZ, 0x8, R3 ;  /* 0x00000008ff007819 */ /* 0x000fe40000011403 */
[----:B------:R-:W0:Y:S03]  /*00c0*/  S2R R3, SR_CTAID.X ;  /* 0x0000000000037919 */ /* 0x000e260000002500 */
[----:B------:R-:W-:-:S05]  /*00d0*/  IMAD.SHL.U32 R0, R0, 0x8, RZ ;  /* 0x0000000800007824 */ /* 0x000fca00078e00ff */
[-C--:B------:R-:W-:Y:S02]  /*00e0*/  IABS R7, R0.reuse ;  /* 0x0000000000077213 */ /* 0x080fe40000000000 */
[----:B------:R-:W-:Y:S02]  /*00f0*/  IABS R10, R0 ;  /* 0x00000000000a7213 */ /* 0x000fe40000000000 */
[----:B------:R-:W1:Y:S08]  /*0100*/  I2F.RP R2, R7 ;  /* 0x0000000700027306 */ /* 0x000e700000209400 */
[----:B-1----:R-:W1:Y:S01]  /*0110*/  MUFU.RCP R2, R2 ;  /* 0x0000000200027308 */ /* 0x002e620000001000 */
[----:B0-----:R-:W-:Y:S01]  /*0120*/  IABS R8, R3 ;  /* 0x0000000300087213 */ /* 0x001fe20000000000 */
[----:B-1----:R-:W-:-:S02]  /*0130*/  VIADD R4, R2, 0xffffffe ;  /* 0x0ffffffe02047836 */ /* 0x002fc40000000000 */
[----:B------:R-:W-:-:S04]  /*0140*/  IMAD.MOV R2, RZ, RZ, -R10 ;  /* 0x000000ffff027224 */ /* 0x000fc800078e0a0a */
[----:B------:R0:W1:Y:S02]  /*0150*/  F2I.FTZ.U32.TRUNC.NTZ R5, R4 ;  /* 0x0000000400057305 */ /* 0x000064000021f000 */
[----:B0-----:R-:W-:Y:S02]  /*0160*/  IMAD.MOV.U32 R4, RZ, RZ, RZ ;  /* 0x000000ffff047224 */ /* 0x001fe400078e00ff */
[----:B-1----:R-:W-:-:S04]  /*0170*/  IMAD.MOV R6, RZ, RZ, -R5 ;  /* 0x000000ffff067224 */ /* 0x002fc800078e0a05 */
[----:B------:R-:W-:Y:S02]  /*0180*/  IMAD R9, R6, R7, RZ ;  /* 0x0000000706097224 */ /* 0x000fe400078e02ff */
[----:B------:R-:W-:Y:S02]  /*0190*/  IMAD.MOV.U32 R6, RZ, RZ, R8 ;  /* 0x000000ffff067224 */ /* 0x000fe400078e0008 */
[----:B------:R-:W-:-:S06]  /*01a0*/  IMAD.HI.U32 R5, R5, R9, R4 ;  /* 0x0000000905057227 */ /* 0x000fcc00078e0004 */
[----:B------:R-:W-:-:S04]  /*01b0*/  IMAD.HI.U32 R5, R5, R6, RZ ;  /* 0x0000000605057227 */ /* 0x000fc800078e00ff */
[----:B------:R-:W-:-:S05]  /*01c0*/  IMAD R2, R5, R2, R6 ;  /* 0x0000000205027224 */ /* 0x000fca00078e0206 */
[----:B------:R-:W-:-:S13]  /*01d0*/  ISETP.GT.U32.AND P1, PT, R7, R2, PT ;  /* 0x000000020700720c */ /* 0x000fda0003f24070 */
[----:B------:R-:W-:Y:S02]  /*01e0*/  @!P1 IMAD.IADD R2, R2, 0x1, -R7 ;  /* 0x0000000102029824 */ /* 0x000fe400078e0a07 */
[----:B------:R-:W-:Y:S01]  /*01f0*/  @!P1 VIADD R5, R5, 0x1 ;  /* 0x0000000105059836 */ /* 0x000fe20000000000 */
[----:B------:R-:W-:Y:S02]  /*0200*/  ISETP.NE.AND P1, PT, R0, RZ, PT ;  /* 0x000000ff0000720c */ /* 0x000fe40003f25270 */
[----:B------:R-:W-:Y:S02]  /*0210*/  ISETP.GE.U32.AND P0, PT, R2, R7, PT ;  /* 0x000000070200720c */ /* 0x000fe40003f06070 */
[----:B------:R-:W-:-:S04]  /*0220*/  LOP3.LUT R2, R3, R0, RZ, 0x3c, !PT ;  /* 0x0000000003027212 */ /* 0x000fc800078e3cff */
[----:B------:R-:W-:Y:S01]  /*0230*/  ISETP.GE.AND P2, PT, R2, RZ, PT ;  /* 0x000000ff0200720c */ /* 0x000fe20003f46270 */
[----:B------:R-:W-:-:S06]  /*0240*/  VIADD R2, R14, 0xf ;  /* 0x0000000f0e027836 */ /* 0x000fcc0000000000 */
[----:B------:R-:W-:-:S04]  /*0250*/  @P0 VIADD R5, R5, 0x1 ;  /* 0x0000000105050836 */ /* 0x000fc80000000000 */
[----:B------:R-:W-:Y:S01]  /*0260*/  IMAD.MOV.U32 R4, RZ, RZ, R5 ;  /* 0x000000ffff047224 */ /* 0x000fe200078e0005 */
[----:B------:R-:W-:-:S03]  /*0270*/  SHF.R.S32.HI R5, RZ, 0x1f, R2 ;  /* 0x0000001fff057819 */ /* 0x000fc60000011402 */
[----:B------:R-:W-:Y:S01]  /*0280*/  @!P2 IMAD.MOV R4, RZ, RZ, -R4 ;  /* 0x000000ffff04a224 */ /* 0x000fe200078e0a04 */
[----:B------:R-:W-:Y:S02]  /*0290*/  @!P1 LOP3.LUT R4, RZ, R0, RZ, 0x33, !PT ;  /* 0x00000000ff049212 */ /* 0x000fe400078e33ff */
[----:B------:R-:W-:-:S03]  /*02a0*/  LEA.HI R5, R5, R2, RZ, 0x4 ;  /* 0x0000000205057211 */ /* 0x000fc600078f20ff */
[----:B------:R-:W-:Y:S02]  /*02b0*/  IMAD.SHL.U32 R2, R4, 0x8, RZ ;  /* 0x0000000804027824 */ /* 0x000fe400078e00ff */
[----:B------:R-:W-:-:S03]  /*02c0*/  IMAD.MOV R4, RZ, RZ, -R4 ;  /* 0x000000ffff047224 */ /* 0x000fc600078e0a04 */
[----:B------:R-:W-:Y:S01]  /*02d0*/  LEA.HI.SX32 R5, R5, -R2, 0x1c ;  /* 0x8000000205057211 */ /* 0x000fe200078fe2ff */
[----:B------:R-:W-:Y:S02]  /*02e0*/  IMAD R11, R0, R4, R3 ;  /* 0x00000004000b7224 */ /* 0x000fe400078e0203 */
[----:B------:R-:W-:Y:S01]  /*02f0*/  IMAD.MOV.U32 R4, RZ, RZ, RZ ;  /* 0x000000ffff047224 */ /* 0x000fe200078e00ff */
[----:B------:R-:W-:-:S04]  /*0300*/  VIMNMX R6, R5, 0x8, PT ;  /* 0x0000000805067848 */ /* 0x000fc80003fe0100 */
[-C--:B------:R-:W-:Y:S02]  /*0310*/  IABS R8, R6.reuse ;  /* 0x0000000600087213 */ /* 0x080fe40000000000 */
[----:B------:R-:W-:Y:S02]  /*0320*/  IABS R0, R6 ;  /* 0x0000000600007213 */ /* 0x000fe40000000000 */
[----:B------:R-:W0:Y:S08]  /*0330*/  I2F.RP R7, R8 ;  /* 0x0000000800077306 */ /* 0x000e300000209400 */
[----:B0-----:R-:W0:Y:S02]  /*0340*/  MUFU.RCP R7, R7 ;  /* 0x0000000700077308 */ /* 0x001e240000001000 */
[----:B0-----:R-:W-:-:S06]  /*0350*/  VIADD R5, R7, 0xffffffe ;  /* 0x0ffffffe07057836 */ /* 0x001fcc0000000000 */
[----:B------:R-:W0:Y:S02]  /*0360*/  F2I.FTZ.U32.TRUNC.NTZ R5, R5 ;  /* 0x0000000500057305 */ /* 0x000e24000021f000 */
[----:B0-----:R-:W-:-:S04]  /*0370*/  IMAD.MOV R9, RZ, RZ, -R5 ;  /* 0x000000ffff097224 */ /* 0x001fc800078e0a05 */
[----:B------:R-:W-:Y:S01]  /*0380*/  IMAD.MOV.U32 R3, RZ, RZ, R9 ;  /* 0x000000ffff037224 */ /* 0x000fe200078e0009 */
[----:B------:R-:W-:-:S03]  /*0390*/  IABS R9, R11 ;  /* 0x0000000b00097213 */ /* 0x000fc60000000000 */
[----:B------:R-:W-:-:S04]  /*03a0*/  IMAD R3, R3, R8, RZ ;  /* 0x0000000803037224 */ /* 0x000fc800078e02ff */
[----:B------:R-:W-:-:S04]  /*03b0*/  IMAD.HI.U32 R4, R5, R3, R4 ;  /* 0x0000000305047227 */ /* 0x000fc800078e0004 */
[----:B------:R-:W-:Y:S02]  /*03c0*/  IMAD.MOV R3, RZ, RZ, -R0 ;  /* 0x000000ffff037224 */ /* 0x000fe400078e0a00 */
[----:B------:R-:W-:Y:S02]  /*03d0*/  IMAD.HI.U32 R0, R4, R9, RZ ;  /* 0x0000000904007227 */ /* 0x000fe400078e00ff */
[----:B------:R-:W0:Y:S02]  /*03e0*/  LDC R4, c[0x0][0x230] ;  /* 0x00008c00ff047b82 */ /* 0x000e240000000800 */
[----:B------:R-:W-:-:S05]  /*03f0*/  IMAD R3, R0, R3, R9 ;  /* 0x0000000300037224 */ /* 0x000fca00078e0209 */
[----:B------:R-:W-:-:S13]  /*0400*/  ISETP.GT.U32.AND P1, PT, R8, R3, PT ;  /* 0x000000030800720c */ /* 0x000fda0003f24070 */
[----:B------:R-:W-:Y:S02]  /*0410*/  @!P1 IMAD.IADD R3, R3, 0x1, -R8 ;  /* 0x0000000103039824 */ /* 0x000fe400078e0a08 */
[----:B------:R-:W-:Y:S01]  /*0420*/  @!P1 VIADD R0, R0, 0x1 ;  /* 0x0000000100009836 */ /* 0x000fe20000000000 */
[----:B------:R-:W-:Y:S01]  /*0430*/  ISETP.NE.AND P1, PT, R6, RZ, PT ;  /* 0x000000ff0600720c */ /* 0x000fe20003f25270 */
[----:B0-----:R-:W-:Y:S01]  /*0440*/  VIADD R16, R4, 0x3f ;  /* 0x0000003f04107836 */ /* 0x001fe20000000000 */
[----:B------:R-:W-:Y:S02]  /*0450*/  ISETP.GE.U32.AND P0, PT, R3, R8, PT ;  /* 0x000000080300720c */ /* 0x000fe40003f06070 */
[----:B------:R-:W-:-:S04]  /*0460*/  LOP3.LUT R3, R11, R6, RZ, 0x3c, !PT ;  /* 0x000000060b037212 */ /* 0x000fc800078e3cff */
[----:B------:R-:W-:-:S07]  /*0470*/  ISETP.GE.AND P2, PT, R3, RZ, PT ;  /* 0x000000ff0300720c */ /* 0x000fce0003f46270 */
[----:B------:R-:W-:Y:S01]  /*0480*/  @P0 VIADD R0, R0, 0x1 ;  /* 0x0000000100000836 */ /* 0x000fe20000000000 */
[----:B------:R-:W-:-:S05]  /*0490*/  ISETP.GT.AND P0, PT, R16, 0x3f, PT ;  /* 0x0000003f1000780c */ /* 0x000fca0003f04270 */
[----:B------:R-:W-:Y:S01]  /*04a0*/  @!P2 IMAD.MOV R0, RZ, RZ, -R0 ;  /* 0x000000ffff00a224 */ /* 0x000fe200078e0a00 */
[----:B------:R-:W-:-:S05]  /*04b0*/  @!P1 LOP3.LUT R0, RZ, R6, RZ, 0x33, !PT ;  /* 0x00000006ff009212 */ /* 0x000fca00078e33ff */
[----:B------:R-:W-:Y:S02]  /*04c0*/  IMAD.MOV R3, RZ, RZ, -R0 ;  /* 0x000000ffff037224 */ /* 0x000fe400078e0a00 */
[----:B------:R-:W-:Y:S02]  /*04d0*/  IMAD.SHL.U32 R0, R0, 0x100, RZ ;  /* 0x0000010000007824 */ /* 0x000fe400078e00ff */
[----:B------:R-:W-:-:S04]  /*04e0*/  IMAD R3, R6, R3, R11 ;  /* 0x0000000306037224 */ /* 0x000fc800078e020b */
[----:B------:R-:W-:Y:S01]  /*04f0*/  IMAD.IADD R3, R2, 0x1, R3 ;  /* 0x0000000102037824 */ /* 0x000fe200078e0203 */
[----:B--2---:R-:W-:-:S05]  /*0500*/  LOP3.LUT R2, R12, 0xf, RZ, 0xc0, !PT ;  /* 0x0000000f0c027812 */ /* 0x004fca00078ec0ff */
[----:B------:R-:W-:Y:S01]  /*0510*/  IMAD R28, R3, 0x10, R2 ;  /* 0x00000010031c7824 */ /* 0x000fe200078e0202 */
[----:B------:R-:W-:-:S04]  /*0520*/  SHF.R.U32.HI R3, RZ, 0x4, R12 ;  /* 0x00000004ff037819 */ /* 0x000fc8000001160c */
[----:B------:R0:W-:Y:S01]  /*0530*/  STL [R1+0xbb4], R28 ;  /* 0x000bb41c01007387 */ /* 0x0001e20000100800 */
[----:B------:R-:W-:-:S03]  /*0540*/  SGXT.U32 R13, R3, 0x2 ;  /* 0x00000002030d781a */ /* 0x000fc60000000000 */
[----:B------:R0:W-:Y:S01]  /*0550*/  STL [R1+0x2a4], R0 ;  /* 0x0002a40001007387 */ /* 0x0001e20000100800 */
[C---:B------:R-:W-:Y:S02]  /*0560*/  LOP3.LUT R3, R13.reuse, 0x4, RZ, 0xfc, !PT ;  /* 0x000000040d037812 */ /* 0x040fe400078efcff */
[C---:B------:R-:W-:Y:S02]  /*0570*/  LOP3.LUT R2, R13.reuse, 0x8, RZ, 0xfc, !PT ;  /* 0x000000080d027812 */ /* 0x040fe400078efcff */
[C---:B------:R-:W-:Y:S02]  /*0580*/  LOP3.LUT R4, R13.reuse, 0xc, RZ, 0xfc, !PT ;  /* 0x0000000c0d047812 */ /* 0x040fe400078efcff */
[C---:B------:R-:W-:Y:S02]  /*0590*/  LOP3.LUT R3, R13.reuse, 0x10, RZ, 0xfc, !PT ;  /* 0x000000100d037812 */ /* 0x040fe400078efcff */
[C---:B------:R-:W-:Y:S02]  /*05a0*/  LOP3.LUT R2, R13.reuse, 0x14, RZ, 0xfc, !PT ;  /* 0x000000140d027812 */ /* 0x040fe400078efcff */
[----:B------:R-:W-:-:S02]  /*05b0*/  LOP3.LUT R4, R13, 0x18, RZ, 0xfc, !PT ;  /* 0x000000180d047812 */ /* 0x000fc400078efcff */
[C---:B------:R-:W-:Y:S02]  /*05c0*/  LOP3.LUT R3, R13.reuse, 0x1c, RZ, 0xfc, !PT ;  /* 0x0000001c0d037812 */ /* 0x040fe400078efcff */
[C---:B------:R-:W-:Y:S02]  /*05d0*/  LOP3.LUT R2, R13.reuse, 0x20, RZ, 0xfc, !PT ;  /* 0x000000200d027812 */ /* 0x040fe400078efcff */
[C---:B------:R-:W-:Y:S02]  /*05e0*/  LOP3.LUT R4, R13.reuse, 0x24, RZ, 0xfc, !PT ;  /* 0x000000240d047812 */ /* 0x040fe400078efcff */
[C---:B------:R-:W-:Y:S02]  /*05f0*/  LOP3.LUT R3, R13.reuse, 0x28, RZ, 0xfc, !PT ;  /* 0x000000280d037812 */ /* 0x040fe400078efcff */
[C---:B------:R-:W-:Y:S02]  /*0600*/  LOP3.LUT R2, R13.reuse, 0x2c, RZ, 0xfc, !PT ;  /* 0x0000002c0d027812 */ /* 0x040fe400078efcff */
[----:B------:R-:W-:-:S02]  /*0610*/  LOP3.LUT R4, R13, 0x30, RZ, 0xfc, !PT ;  /* 0x000000300d047812 */ /* 0x000fc400078efcff */
[C---:B------:R-:W-:Y:S02]  /*0620*/  LOP3.LUT R3, R13.reuse, 0x34, RZ, 0xfc, !PT ;  /* 0x000000340d037812 */ /* 0x040fe400078efcff */
[----:B------:R-:W-:Y:S01]  /*0630*/  LOP3.LUT R2, R13, 0x38, RZ, 0xfc, !PT ;  /* 0x000000380d027812 */ /* 0x000fe200078efcff */
[----:B0-----:R-:W-:Y:S06]  /*0640*/  @P0 BRA `(.L_x_0) ;  /* 0x0000000000680947 */ /* 0x001fec0003800000 */
[C---:B------:R-:W-:Y:S01]  /*0650*/  IMAD.SHL.U32 R2, R12.reuse, 0x10, RZ ;  /* 0x000000100c027824 */ /* 0x040fe200078e00ff */
[----:B------:R-:W-:Y:S01]  /*0660*/  CS2R R24, SRZ ;  /* 0x0000000000187805 */ /* 0x000fe2000001ff00 */
[----:B------:R-:W-:Y:S01]  /*0670*/  IMAD.SHL.U32 R0, R12, 0x20, RZ ;  /* 0x000000200c007824 */ /* 0x000fe200078e00ff */
[----:B------:R-:W-:Y:S02]  /*0680*/  CS2R R26, SRZ ;  /* 0x00000000001a7805 */ /* 0x000fe4000001ff00 */
[----:B------:R-:W-:Y:S01]  /*0690*/  CS2R R20, SRZ ;  /* 0x0000000000147805 */ /* 0x000fe2000001ff00 */
[----:B------:R0:W-:Y:S01]  /*06a0*/  STL [R1+0xbac], R2 ;  /* 0x000bac0201007387 */ /* 0x0001e20000100800 */
[----:B------:R-:W-:Y:S02]  /*06b0*/  CS2R R22, SRZ ;  /* 0x0000000000167805 */ /* 0x000fe4000001ff00 */
[----:B------:R-:W-:Y:S02]  /*06c0*/  LOP3.LUT R0, R0, 0x60, RZ, 0xc0, !PT ;  /* 0x0000006000007812 */ /* 0x000fe400078ec0ff */
[----:B------:R-:W-:Y:S01]  /*06d0*/  CS2R R16, SRZ ;  /* 0x0000000000107805 */ /* 0x000fe2000001ff00 */
[----:B------:R0:W-:Y:S01]  /*06e0*/  STL [R1], RZ ;  /* 0x000000ff01007387 */ /* 0x0001e20000100800 */
[----:B------:R-:W-:-:S02]  /*06f0*/  CS2R R18, SRZ ;  /* 0x0000000000127805 */ /* 0x000fc4000001ff00 */
[----:B------:R-:W-:Y:S02]  /*0700*/  CS2R R12, SRZ ;  /* 0x00000000000c7805 */ /* 0x000fe4000001ff00 */
[----:B------:R-:W-:Y:S01]  /*0710*/  CS2R R14, SRZ ;  /* 0x00000000000e7805 */ /* 0x000fe2000001ff00 */
[----:B------:R0:W-:Y:S01]  /*0720*/  STL [R1+0x4], RZ ;  /* 0x000004ff01007387 */ /* 0x0001e20000100800 */
[----:B------:R-:W-:Y:S02]  /*0730*/  CS2R R8, SRZ ;  /* 0x0000000000087805 */ /* 0x000fe4000001ff00 */
[----:B------:R-:W-:Y:S02]  /*0740*/  CS2R R10, SRZ ;  /* 0x00000000000a7805 */ /* 0x000fe4000001ff00 */
[----:B------:R-:W-:Y:S01]  /*0750*/  CS2R R4, SRZ ;  /* 0x0000000000047805 */ /* 0x000fe2000001ff00 */
[----:B------:R0:W-:Y:S01]  /*0760*/  STL [R1+0x8], RZ ;  /* 0x000008ff01007387 */ /* 0x0001e20000100800 */
[----:B------:R-:W-:-:S03]  /*0770*/  CS2R R6, SRZ ;  /* 0x0000000000067805 */ /* 0x000fc6000001ff00 */
[----:B------:R0:W-:Y:S04]  /*0780*/  STL [R1+0xc], RZ ;  /* 0x00000cff01007387 */ /* 0x0001e80000100800 */
[----:B------:R0:W-:Y:S04]  /*0790*/  STL [R1+0x10], RZ ;  /* 0x000010ff01007387 */ /* 0x0001e80000100800 */
[----:B------:R0:W-:Y:S04]  /*07a0*/  STL [R1+0x14], RZ ;  /* 0x000014ff01007387 */ /* 0x0001e80000100800 */
[----:B------:R0:W-:Y:S04]  /*07b0*/  STL [R1+0x18], RZ ;  /* 0x000018ff01007387 */ /* 0x0001e80000100800 */
[----:B------:R0:W-:Y:S04]  /*07c0*/  STL [R1+0x1c], RZ ;  /* 0x00001cff01007387 */ /* 0x0001e80000100800 */
[----:B------:R0:W-:Y:S01]  /*07d0*/  STL [R1+0xb98], R0 ;  /* 0x000b980001007387 */ /* 0x0001e20000100800 */
[----:B------:R-:W-:Y:S05]  /*07e0*/  BRA `(.L_x_1) ;  /* 0x0000030400007947 */ /* 0x000fea0003800000 */
.L_x_0:
[----:B------:R-:W-:Y:S01]  /*07f0*/  IABS R8, R15 ;  /* 0x0000000f00087213 */ /* 0x000fe20000000000 */
[----:B------:R0:W-:Y:S01]  /*0800*/  STL [R1+0xd60], R15 ;  /* 0x000d600f01007387 */ /* 0x0001e20000100800 */
[----:B------:R-:W-:Y:S01]  /*0810*/  IMAD.MOV.U32 R12, RZ, RZ, RZ ;  /* 0x000000ffff0c7224 */ /* 0x000fe200078e00ff */
[----:B------:R-:W-:Y:S01]  /*0820*/  ULDC UR6, c[0x0][0x238] ;  /* 0x00008e0000067ab9 */ /* 0x000fe20000000800 */
[----:B------:R-:W-:Y:S01]  /*0830*/  ULDC UR7, c[0x0][0x23c] ;  /* 0x00008f0000077ab9 */ /* 0x000fe20000000800 */
[----:B------:R-:W-:Y:S01]  /*0840*/  ULDC.64 UR8, c[0x0][0x218] ;  /* 0x0000860000087ab9 */ /* 0x000fe20000000a00 */
[----:B------:R-:W-:Y:S01]  /*0850*/  ULDC UR4, c[0x0][0x240] ;  /* 0x0000900000047ab9 */ /* 0x000fe20000000800 */
[----:B------:R-:W-:Y:S01]  /*0860*/  ULDC.64 UR12, c[0x0][0x210] ;  /* 0x00008400000c7ab9 */ /* 0x000fe20000000a00 */
[----:B0-----:R-:W2:Y:S01]  /*0870*/  LDL R15, [R1+0x2a4] ;  /* 0x0002a400010f7983 */ /* 0x001ea20000100800 */
[----:B------:R-:W0:Y:S08]  /*0880*/  I2F.RP R6, R8 ;  /* 0x0000000800067306 */ /* 0x000e300000209400 */
[----:B0-----:R-:W0:Y:S02]  /*0890*/  MUFU.RCP R6, R6 ;  /* 0x0000000600067308 */ /* 0x001e240000001000 */
[----:B0-----:R-:W-:-:S06]  /*08a0*/  VIADD R13, R6, 0xffffffe ;  /* 0x0ffffffe060d7836 */ /* 0x001fcc0000000000 */
[----:B------:R-:W0:Y:S02]  /*08b0*/  F2I.FTZ.U32.TRUNC.NTZ R13, R13 ;  /* 0x0000000d000d7305 */ /* 0x000e24000021f000 */
[----:B0-----:R-:W-:-:S04]  /*08c0*/  IMAD.MOV R5, RZ, RZ, -R13 ;  /* 0x000000ffff057224 */ /* 0x001fc800078e0a0d */
[----:B------:R-:W-:-:S04]  /*08d0*/  IMAD R5, R5, R8, RZ ;  /* 0x0000000805057224 */ /* 0x000fc800078e02ff */
[----:B------:R-:W-:-:S04]  /*08e0*/  IMAD.HI.U32 R12, R13, R5, R12 ;  /* 0x000000050d0c7227 */ /* 0x000fc800078e000c */
[C---:B--2---:R-:W-:Y:S02]  /*08f0*/  VIADD R4, R15.reuse, 0xff ;  /* 0x000000ff0f047836 */ /* 0x044fe40000000000 */
[C---:B------:R-:W-:Y:S02]  /*0900*/  VIADD R3, R15.reuse, 0xfe ;  /* 0x000000fe0f037836 */ /* 0x040fe40000000000 */
[C---:B------:R-:W-:Y:S01]  /*0910*/  VIADD R7, R15.reuse, 0xfc ;  /* 0x000000fc0f077836 */ /* 0x040fe20000000000 */
[----:B------:R-:W-:Y:S01]  /*0920*/  IABS R0, R4 ;  /* 0x0000000400007213 */ /* 0x000fe20000000000 */
[C---:B------:R-:W-:Y:S01]  /*0930*/  VIADD R17, R15.reuse, 0xfb ;  /* 0x000000fb0f117836 */ /* 0x040fe20000000000 */
[----:B------:R-:W-:Y:S01]  /*0940*/  IABS R2, R3 ;  /* 0x0000000300027213 */ /* 0x000fe20000000000 */
[----:B------:R-:W-:Y:S01]  /*0950*/  VIADD R10, R15, 0xf9 ;  /* 0x000000f90f0a7836 */ /* 0x000fe20000000000 */
[----:B------:R-:W-:Y:S01]  /*0960*/  IABS R6, R7 ;  /* 0x0000000700067213 */ /* 0x000fe20000000000 */
[----:B------:R-:W-:Y:S01]  /*0970*/  IMAD.MOV.U32 R11, RZ, RZ, R0 ;  /* 0x000000ffff0b7224 */ /* 0x000fe200078e0000 */
[----:B------:R-:W-:Y:S01]  /*0980*/  ISETP.GE.AND P4, PT, R7, RZ, PT ;  /* 0x000000ff0700720c */ /* 0x000fe20003f86270 */
[----:B------:R-:W-:Y:S01]  /*0990*/  IMAD.HI.U32 R0, R12, R2, RZ ;  /* 0x000000020c007227 */ /* 0x000fe200078e00ff */
[----:B------:R-:W-:-:S02]  /*09a0*/  ISETP.GE.AND P1, PT, R4, RZ, PT ;  /* 0x000000ff0400720c */ /* 0x000fc40003f26270 */
[----:B------:R-:W-:Y:S01]  /*09b0*/  IABS R4, R17 ;  /* 0x0000001100047213 */ /* 0x000fe20000000000 */
[----:B------:R-:W-:Y:S01]  /*09c0*/  IMAD.HI.U32 R5, R12, R11, RZ ;  /* 0x0000000b0c057227 */ /* 0x000fe200078e00ff */
[----:B------:R-:W-:Y:S02]  /*09d0*/  ISETP.GE.AND P3, PT, R3, RZ, PT ;  /* 0x000000ff0300720c */ /* 0x000fe40003f66270 */
[----:B------:R-:W-:Y:S01]  /*09e0*/  IABS R13, R10 ;  /* 0x0000000a000d7213 */ /* 0x000fe20000000000 */
[----:B------:R-:W-:Y:S02]  /*09f0*/  IMAD.MOV R5, RZ, RZ, -R5 ;  /* 0x000000ffff057224 */ /* 0x000fe400078e0a05 */
[----:B------:R-:W-:Y:S02]  /*0a00*/  IMAD.MOV R0, RZ, RZ, -R0 ;  /* 0x000000ffff007224 */ /* 0x000fe400078e0a00 */
[C---:B------:R-:W-:Y:S02]  /*0a10*/  IMAD R11, R8.reuse, R5, R11 ;  /* 0x00000005080b7224 */ /* 0x040fe400078e020b */
[----:B------:R-:W-:-:S02]  /*0a20*/  IMAD R2, R8, R0, R2 ;  /* 0x0000000008027224 */ /* 0x000fc400078e0202 */
[----:B------:R-:W-:Y:S01]  /*0a30*/  VIADD R5, R15, 0xfd ;  /* 0x000000fd0f057836 */ /* 0x000fe20000000000 */
[----:B------:R-:W-:Y:S01]  /*0a40*/  ISETP.GT.U32.AND P2, PT, R8, R11, PT ;  /* 0x0000000b0800720c */ /* 0x000fe20003f44070 */
[----:B------:R-:W-:Y:S01]  /*0a50*/  IMAD.HI.U32 R3, R12, R4, RZ ;  /* 0x000000040c037227 */ /* 0x000fe200078e00ff */
[----:B------:R-:W-:Y:S02]  /*0a60*/  ISETP.GT.U32.AND P5, PT, R8, R2, PT ;  /* 0x000000020800720c */ /* 0x000fe40003fa4070 */
[----:B------:R-:W-:Y:S01]  /*0a70*/  IABS R0, R5 ;  /* 0x0000000500007213 */ /* 0x000fe20000000000 */
[----:B------:R-:W-:Y:S01]  /*0a80*/  IMAD.MOV R3, RZ, RZ, -R3 ;  /* 0x000000ffff037224 */ /* 0x000fe200078e0a03 */
[----:B------:R-:W-:Y:S01]  /*0a90*/  ISETP.GE.AND P0, PT, R5, RZ, PT ;  /* 0x000000ff0500720c */ /* 0x000fe20003f06270 */
[----:B------:R-:W-:-:S04]  /*0aa0*/  IMAD.HI.U32 R5, R12, R6, RZ ;  /* 0x000000060c057227 */ /* 0x000fc800078e00ff */
[----:B------:R-:W-:-:S04]  /*0ab0*/  IMAD.HI.U32 R9, R12, R0, RZ ;  /* 0x000000000c097227 */ /* 0x000fc800078e00ff */
[--C-:B------:R-:W-:Y:S02]  /*0ac0*/  @!P2 IMAD.IADD R11, R11, 0x1, -R8.reuse ;  /* 0x000000010b0ba824 */ /* 0x100fe400078e0a08 */
[----:B------:R-:W-:Y:S02]  /*0ad0*/  @!P5 IMAD.IADD R2, R2, 0x1, -R8 ;  /* 0x000000010202d824 */ /* 0x000fe400078e0a08 */
[----:B------:R-:W-:Y:S01]  /*0ae0*/  IMAD.MOV R7, RZ, RZ, -R9 ;  /* 0x000000ffff077224 */ /* 0x000fe200078e0a09 */
[C---:B------:R-:W-:Y:S01]  /*0af0*/  ISETP.GT.U32.AND P5, PT, R8.reuse, R11, PT ;  /* 0x0000000b0800720c */ /* 0x040fe20003fa4070 */
[----:B------:R-:W-:Y:S01]  /*0b00*/  IMAD.MOV R5, RZ, RZ, -R5 ;  /* 0x000000ffff057224 */ /* 0x000fe200078e0a05 */
[C---:B------:R-:W-:Y:S01]  /*0b10*/  ISETP.GT.U32.AND P6, PT, R8.reuse, R2, PT ;  /* 0x000000020800720c */ /* 0x040fe20003fc4070 */
[C---:B------:R-:W-:Y:S02]  /*0b20*/  IMAD R0, R8.reuse, R7, R0 ;  /* 0x0000000708007224 */ /* 0x040fe400078e0200 */
[----:B------:R-:W-:-:S02]  /*0b30*/  IMAD R6, R8, R5, R6 ;  /* 0x0000000508067224 */ /* 0x000fc400078e0206 */
[C---:B------:R-:W-:Y:S01]  /*0b40*/  IMAD R4, R8.reuse, R3, R4 ;  /* 0x0000000308047224 */ /* 0x040fe200078e0204 */
[C---:B------:R-:W-:Y:S01]  /*0b50*/  ISETP.GT.U32.AND P2, PT, R8.reuse, R0, PT ;  /* 0x000000000800720c */ /* 0x040fe20003f44070 */
[C---:B------:R-:W-:Y:S02]  /*0b60*/  VIADD R3, R15.reuse, 0xfa ;  /* 0x000000fa0f037836 */ /* 0x040fe40000000000 */
[----:B------:R-:W-:Y:S02]  /*0b70*/  VIADD R9, R15, 0xf8 ;  /* 0x000000f80f097836 */ /* 0x000fe40000000000 */
[--C-:B------:R-:W-:Y:S01]  /*0b80*/  @!P5 IMAD.IADD R11, R11, 0x1, -R8.reuse ;  /* 0x000000010b0bd824 */ /* 0x100fe200078e0a08 */
[----:B------:R-:W-:Y:S01]  /*0b90*/  ISETP.GT.U32.AND P5, PT, R8, R6, PT ;  /* 0x000000060800720c */ /* 0x000fe20003fa4070 */
[--C-:B------:R-:W-:Y:S01]  /*0ba0*/  @!P6 IMAD.IADD R2, R2, 0x1, -R8.reuse ;  /* 0x000000010202e824 */ /* 0x100fe200078e0a08 */
[----:B------:R-:W-:Y:S01]  /*0bb0*/  IABS R5, R3 ;  /* 0x0000000300057213 */ /* 0x000fe20000000000 */
[----:B------:R-:W-:Y:S01]  /*0bc0*/  VIADD R7, R15, 0xf7 ;  /* 0x000000f70f077836 */ /* 0x000fe20000000000 */
[----:B------:R-:W-:Y:S01]  /*0bd0*/  ISETP.GT.U32.AND P6, PT, R8, R4, PT ;  /* 0x000000040800720c */ /* 0x000fe20003fc4070 */
[----:B------:R-:W-:Y:S01]  /*0be0*/  IMAD.MOV.U32 R21, RZ, RZ, R11 ;  /* 0x000000ffff157224 */ /* 0x000fe200078e000b */
[----:B------:R-:W-:Y:S01]  /*0bf0*/  IABS R18, R9 ;  /* 0x0000000900127213 */ /* 0x000fe20000000000 */
[----:B------:R-:W-:Y:S01]  /*0c00*/  @!P2 IMAD.IADD R0, R0, 0x1, -R8 ;  /* 0x000000010000a824 */ /* 0x000fe200078e0a08 */
[----:B------:R-:W-:Y:S01]  /*0c10*/  ISETP.GE.AND P2, PT, R17, RZ, PT ;  /* 0x000000ff1100720c */ /* 0x000fe20003f46270 */
[----:B------:R-:W-:Y:S01]  /*0c20*/  IMAD.HI.U32 R16, R12, R5, RZ ;  /* 0x000000050c107227 */ /* 0x000fe200078e00ff */
[----:B------:R-:W-:-:S03]  /*0c30*/  IABS R19, R7 ;  /* 0x0000000700137213 */ /* 0x000fc60000000000 */
[----:B------:R-:W-:Y:S01]  /*0c40*/  @!P5 IMAD.IADD R6, R6, 0x1, -R8 ;  /* 0x000000010606d824 */ /* 0x000fe200078e0a08 */
[----:B------:R-:W-:Y:S01]  /*0c50*/  ISETP.GT.U32.AND P5, PT, R8, R0, PT ;  /* 0x000000000800720c */ /* 0x000fe20003fa4070 */
[----:B------:R-:W-:Y:S02]  /*0c60*/  IMAD.MOV R16, RZ, RZ, -R16 ;  /* 0x000000ffff107224 */ /* 0x000fe400078e0a10 */
[----:B------:R-:W-:Y:S01]  /*0c70*/  @!P6 IMAD.IADD R4, R4, 0x1, -R8 ;  /* 0x000000010404e824 */ /* 0x000fe200078e0a08 */
[C---:B------:R-:W-:Y:S01]  /*0c80*/  ISETP.GT.U32.AND P6, PT, R8.reuse, R6, PT ;  /* 0x000000060800720c */ /* 0x040fe20003fc4070 */
[----:B------:R-:W-:Y:S02]  /*0c90*/  IMAD R5, R8, R16, R5 ;  /* 0x0000001008057224 */ /* 0x000fe400078e0205 */
[----:B------:R-:W-:Y:S02]  /*0ca0*/  IMAD.MOV.U32 R17, RZ, RZ, R18 ;  /* 0x000000ffff117224 */ /* 0x000fe400078e0012 */
[----:B------:R-:W-:-:S04]  /*0cb0*/  IMAD.HI.U32 R18, R12, R13, RZ ;  /* 0x0000000d0c127227 */ /* 0x000fc800078e00ff */
[----:B------:R-:W-:Y:S01]  /*0cc0*/  @!P5 IMAD.IADD R0, R0, 0x1, -R8 ;  /* 0x000000010000d824 */ /* 0x000fe200078e0a08 */
[C---:B------:R-:W-:Y:S01]  /*0cd0*/  ISETP.GT.U32.AND P5, PT, R8.reuse, R5, PT ;  /* 0x000000050800720c */ /* 0x040fe20003fa4070 */
[----:B------:R-:W-:Y:S02]  /*0ce0*/  IMAD.MOV.U32 R20, RZ, RZ, R2 ;  /* 0x000000ffff147224 */ /* 0x000fe400078e0002 */
[----:B------:R-:W-:Y:S02]  /*0cf0*/  IMAD.MOV R18, RZ, RZ, -R18 ;  /* 0x000000ffff127224 */ /* 0x000fe400078e0a12 */
[----:B------:R-:W-:Y:S01]  /*0d00*/  @!P1 IMAD.MOV R21, RZ, RZ, -R21 ;  /* 0x000000ffff159224 */ /* 0x000fe200078e0a15 */
[C---:B------:R-:W-:Y:S01]  /*0d10*/  ISETP.GT.U32.AND P1, PT, R8.reuse, R4, PT ;  /* 0x000000040800720c */ /* 0x040fe20003f24070 */
[----:B------:R-:W-:Y:S01]  /*0d20*/  @!P3 IMAD.MOV R20, RZ, RZ, -R20 ;  /* 0x000000ffff14b224 */ /* 0x000fe200078e0a14 */
[----:B------:R-:W-:Y:S01]  /*0d30*/  ISETP.GE.AND P3, PT, R3, RZ, PT ;  /* 0x000000ff0300720c */ /* 0x000fe20003f66270 */
[----:B------:R-:W-:Y:S01]  /*0d40*/  IMAD R13, R8, R18, R13 ;  /* 0x00000012080d7224 */ /* 0x000fe200078e020d */
[----:B------:R-:W-:Y:S01]  /*0d50*/  STL [R1+0x3d4], R21 ;  /* 0x0003d41501007387 */ /* 0x000fe20000100800 */
[----:B------:R-:W-:-:S03]  /*0d60*/  IMAD.HI.U32 R11, R12, R19, RZ ;  /* 0x000000130c0b7227 */ /* 0x000fc600078e00ff */
[----:B------:R0:W-:Y:S01]  /*0d70*/  STL [R1+0x3d0], R20 ;  /* 0x0003d01401007387 */ /* 0x0001e20000100800 */
[----:B------:R-:W-:Y:S02]  /*0d80*/  IMAD.MOV R11, RZ, RZ, -R11 ;  /* 0x000000ffff0b7224 */ /* 0x000fe400078e0a0b */
[--C-:B------:R-:W-:Y:S01]  /*0d90*/  @!P6 IMAD.IADD R6, R6, 0x1, -R8.reuse ;  /* 0x000000010606e824 */ /* 0x100fe200078e0a08 */
[C---:B------:R-:W-:Y:S01]  /*0da0*/  ISETP.GT.U32.AND P6, PT, R8.reuse, R13, PT ;  /* 0x0000000d0800720c */ /* 0x040fe20003fc4070 */
[----:B------:R-:W-:Y:S02]  /*0db0*/  @!P5 IMAD.IADD R5, R5, 0x1, -R8 ;  /* 0x000000010505d824 */ /* 0x000fe400078e0a08 */
[C---:B------:R-:W-:Y:S02]  /*0dc0*/  IMAD R11, R8.reuse, R11, R19 ;  /* 0x0000000b080b7224 */ /* 0x040fe400078e0213 */
[----:B------:R-:W-:Y:S02]  /*0dd0*/  @!P4 IMAD.MOV R6, RZ, RZ, -R6 ;  /* 0x000000ffff06c224 */ /* 0x000fe400078e0a06 */
[----:B0-----:R-:W-:Y:S01]  /*0de0*/  IMAD.MOV.U32 R20, RZ, RZ, R0 ;  /* 0x000000ffff147224 */ /* 0x001fe200078e0000 */
[----:B------:R-:W-:Y:S01]  /*0df0*/  ISETP.GT.U32.AND P4, PT, R8, R11, PT ;  /* 0x0000000b0800720c */ /* 0x000fe20003f84070 */
[----:B------:R-:W-:-:S04]  /*0e00*/  IMAD.HI.U32 R3, R12, R17, RZ ;  /* 0x000000110c037227 */ /* 0x000fc800078e00ff */
[----:B------:R-:W-:Y:S01]  /*0e10*/  @!P0 IMAD.MOV R20, RZ, RZ, -R20 ;  /* 0x000000ffff148224 */ /* 0x000fe200078e0a14 */
[----:B------:R-:W-:Y:S01]  /*0e20*/  ISETP.GT.U32.AND P0, PT, R8, R5, PT ;  /* 0x000000050800720c */ /* 0x000fe20003f04070 */
[----:B------:R-:W-:Y:S02]  /*0e30*/  VIADD R2, R15, 0xf6 ;  /* 0x000000f60f027836 */ /* 0x000fe40000000000 */
[----:B------:R-:W-:Y:S01]  /*0e40*/  IMAD.MOV R3, RZ, RZ, -R3 ;  /* 0x000000ffff037224 */ /* 0x000fe200078e0a03 */
[----:B------:R-:W-:Y:S01]  /*0e50*/  STL [R1+0x3cc], R20 ;  /* 0x0003cc1401007387 */ /* 0x000fe20000100800 */
[--C-:B------:R-:W-:Y:S01]  /*0e60*/  @!P1 IMAD.IADD R4, R4, 0x1, -R8.reuse ;  /* 0x0000000104049824 */ /* 0x100fe200078e0a08 */
[----:B------:R-:W-:Y:S01]  /*0e70*/  ISETP.GE.AND P1, PT, R10, RZ, PT ;  /* 0x000000ff0a00720c */ /* 0x000fe20003f26270 */
[--C-:B------:R-:W-:Y:S01]  /*0e80*/  @!P6 IMAD.IADD R13, R13, 0x1, -R8.reuse ;  /* 0x000000010d0de824 */ /* 0x100fe200078e0a08 */
[----:B------:R-:W-:Y:S01]  /*0e90*/  IABS R10, R2 ;  /* 0x00000002000a7213 */ /* 0x000fe20000000000 */
[C---:B------:R-:W-:Y:S01]  /*0ea0*/  IMAD R3, R8.reuse, R3, R17 ;  /* 0x0000000308037224 */ /* 0x040fe200078e0211 */
[----:B------:R0:W-:Y:S01]  /*0eb0*/  STL [R1+0x94], R6 ;  /* 0x0000940601007387 */ /* 0x0001e20000100800 */
[----:B------:R-:W-:Y:S01]  /*0ec0*/  VIADD R16, R15, 0xf5 ;  /* 0x000000f50f107836 */ /* 0x000fe20000000000 */
[C---:B------:R-:W-:Y:S01]  /*0ed0*/  ISETP.GT.U32.AND P6, PT, R8.reuse, R13, PT ;  /* 0x0000000d0800720c */ /* 0x040fe20003fc4070 */
[----:B------:R-:W-:Y:S01]  /*0ee0*/  @!P0 IMAD.IADD R5, R5, 0x1, -R8 ;  /* 0x0000000105058824 */ /* 0x000fe200078e0a08 */
[----:B------:R-:W-:Y:S01]  /*0ef0*/  ISETP.GT.U32.AND P5, PT, R8, R3, PT ;  /* 0x000000030800720c */ /* 0x000fe20003fa4070 */
[----:B------:R-:W-:Y:S01]  /*0f00*/  IMAD.HI.U32 R17, R12, R10, RZ ;  /* 0x0000000a0c117227 */ /* 0x000fe200078e00ff */
[----:B------:R-:W-:-:S02]  /*0f10*/  IABS R0, R16 ;  /* 0x0000001000007213 */ /* 0x000fc40000000000 */
[----:B------:R-:W-:Y:S01]  /*0f20*/  ISETP.GE.AND P0, PT, R7, RZ, PT ;  /* 0x000000ff0700720c */ /* 0x000fe20003f06270 */
[----:B------:R-:W-:Y:S01]  /*0f30*/  @!P2 IMAD.MOV R4, RZ, RZ, -R4 ;  /* 0x000000ffff04a224 */ /* 0x000fe200078e0a04 */
[----:B------:R-:W-:Y:S01]  /*0f40*/  ISETP.GE.AND P2, PT, R9, RZ, PT ;  /* 0x000000ff0900720c */ /* 0x000fe20003f46270 */
[----:B0-----:R-:W-:Y:S02]  /*0f50*/  IMAD.MOV.U32 R6, RZ, RZ, R5 ;  /* 0x000000ffff067224 */ /* 0x001fe400078e0005 */
[----:B------:R-:W-:Y:S01]  /*0f60*/  @!P4 IMAD.IADD R11, R11, 0x1, -R8 ;  /* 0x000000010b0bc824 */ /* 0x000fe200078e0a08 */
[----:B------:R0:W-:Y:S01]  /*0f70*/  STL [R1+0x98], R4 ;  /* 0x0000980401007387 */ /* 0x0001e20000100800 */
[----:B------:R-:W-:Y:S01]  /*0f80*/  IMAD.MOV R17, RZ, RZ, -R17 ;  /* 0x000000ffff117224 */ /* 0x000fe200078e0a11 */
[----:B------:R-:W-:Y:S01]  /*0f90*/  ISETP.GE.AND P4, PT, R2, RZ, PT ;  /* 0x000000ff0200720c */ /* 0x000fe20003f86270 */
[----:B------:R-:W-:Y:S01]  /*0fa0*/  @!P3 IMAD.MOV R6, RZ, RZ, -R6 ;  /* 0x000000ffff06b224 */ /* 0x000fe200078e0a06 */
[C---:B------:R-:W-:Y:S01]  /*0fb0*/  ISETP.GT.U32.AND P3, PT, R8.reuse, R11, PT ;  /* 0x0000000b0800720c */ /* 0x040fe20003f64070 */
[----:B------:R-:W-:-:S02]  /*0fc0*/  IMAD R10, R8, R17, R10 ;  /* 0x00000011080a7224 */ /* 0x000fc400078e020a */
[--C-:B------:R-:W-:Y:S01]  /*0fd0*/  @!P6 IMAD.IADD R13, R13, 0x1, -R8.reuse ;  /* 0x000000010d0de824 */ /* 0x100fe200078e0a08 */
[----:B------:R1:W-:Y:S01]  /*0fe0*/  STL [R1+0x9c], R6 ;  /* 0x00009c0601007387 */ /* 0x0003e20000100800 */
[----:B------:R-:W-:Y:S01]  /*0ff0*/  @!P5 IMAD.IADD R3, R3, 0x1, -R8 ;  /* 0x000000010303d824 */ /* 0x000fe200078e0a08 */
[----:B------:R-:W-:Y:S01]  /*1000*/  ISETP.GT.U32.AND P6, PT, R8, R10, PT ;  /* 0x0000000a0800720c */ /* 0x000fe20003fc4070 */
[----:B0-----:R-:W-:-:S03]  /*1010*/  IMAD.HI.U32 R4, R12, R0, RZ ;  /* 0x000000000c047227 */ /* 0x001fc600078e00ff */
[C---:B------:R-:W-:Y:S01]  /*1020*/  ISETP.GT.U32.AND P5, PT, R8.reuse, R3, PT ;  /* 0x000000030800720c */ /* 0x040fe20003fa4070 */
[----:B------:R-:W-:Y:S02]  /*1030*/  IMAD.MOV R4, RZ, RZ, -R4 ;  /* 0x000000ffff047224 */ /* 0x000fe400078e0a04 */
[----:B------:R-:W-:Y:S02]  /*1040*/  @!P3 IMAD.IADD R11, R11, 0x1, -R8 ;  /* 0x000000010b0bb824 */ /* 0x000fe400078e0a08 */
[----:B------:R-:W-:Y:S02]  /*1050*/  IMAD R0, R8, R4, R0 ;  /* 0x0000000408007224 */ /* 0x000fe400078e0200 */
[----:B------:R-:W-:Y:S02]  /*1060*/  IMAD.MOV.U32 R7, RZ, RZ, R13 ;  /* 0x000000ffff077224 */ /* 0x000fe400078e000d */
[----:B------:R-:W-:Y:S01]  /*1070*/  @!P6 IMAD.IADD R10, R10, 0x1, -R8 ;  /* 0x000000010a0ae824 */ /* 0x000fe200078e0a08 */
[----:B------:R-:W-:Y:S01]  /*1080*/  ISETP.GT.U32.AND P3, PT, R8, R0, PT ;  /* 0x000000000800720c */ /* 0x000fe20003f64070 */
[----:B-1----:R-:W-:-:S02]  /*1090*/  VIADD R6, R15, 0xf4 ;  /* 0x000000f40f067836 */ /* 0x002fc40000000000 */
[----:B------:R-:W-:Y:S01]  /*10a0*/  @!P1 IMAD.MOV R7, RZ, RZ, -R7 ;  /* 0x000000ffff079224 */ /* 0x000fe200078e0a07 */
[----:B------:R-:W-:Y:S01]  /*10b0*/  ISETP.GT.U32.AND P6, PT, R8, R10, PT ;  /* 0x0000000a0800720c */ /* 0x000fe20003fc4070 */
[--C-:B------:R-:W-:Y:S01]  /*10c0*/  @!P5 IMAD.IADD R3, R3, 0x1, -R8.reuse ;  /* 0x000000010303d824 */ /* 0x100fe200078e0a08 */
[----:B------:R-:W-:Y:S01]  /*10d0*/  IABS R18, R6 ;  /* 0x0000000600127213 */ /* 0x000fe20000000000 */
[C---:B------:R-:W-:Y:S01]  /*10e0*/  VIADD R2, R15.reuse, 0xf2 ;  /* 0x000000f20f027836 */ /* 0x040fe20000000000 */
[----:B------:R0:W-:Y:S01]  /*10f0*/  STL [R1+0xa4], R7 ;  /* 0x0000a40701007387 */ /* 0x0001e20000100800 */
[----:B------:R-:W-:Y:S01]  /*1100*/  @!P2 IMAD.MOV R3, RZ, RZ, -R3 ;  /* 0x000000ffff03a224 */ /* 0x000fe200078e0a03 */
[----:B------:R-:W-:Y:S01]  /*1110*/  ISETP.GE.AND P1, PT, R6, RZ, PT ;  /* 0x000000ff0600720c */ /* 0x000fe20003f26270 */
[----:B------:R-:W-:Y:S01]  /*1120*/  VIADD R5, R15, 0xf3 ;  /* 0x000000f30f057836 */ /* 0x000fe20000000000 */
[----:B------:R-:W-:Y:S01]  /*1130*/  ISETP.GE.AND P5, PT, R16, RZ, PT ;  /* 0x000000ff1000720c */ /* 0x000fe20003fa6270 */
[----:B------:R-:W-:Y:S01]  /*1140*/  @!P3 IMAD.IADD R0, R0, 0x1, -R8 ;  /* 0x000000010000b824 */ /* 0x000fe200078e0a08 */
[----:B------:R1:W-:Y:S01]  /*1150*/  STL [R1+0xa8], R3 ;  /* 0x0000a80301007387 */ /* 0x0003e20000100800 */
[----:B------:R-:W-:Y:S01]  /*1160*/  IMAD.HI.U32 R6, R12, R18, RZ ;  /* 0x000000120c067227 */ /* 0x000fe200078e00ff */
[----:B------:R-:W-:-:S02]  /*1170*/  ISETP.GE.AND P2, PT, R5, RZ, PT ;  /* 0x000000ff0500720c */ /* 0x000fc40003f46270 */
[----:B------:R-:W-:Y:S01]  /*1180*/  ISETP.GT.U32.AND P3, PT, R8, R0, PT ;  /* 0x000000000800720c */ /* 0x000fe20003f64070 */
[----:B0-----:R-:W-:Y:S01]  /*1190*/  IMAD.MOV.U32 R7, RZ, RZ, R11 ;  /* 0x000000ffff077224 */ /* 0x001fe200078e000b */
[----:B------:R-:W-:Y:S01]  /*11a0*/  IABS R5, R5 ;  /* 0x0000000500057213 */ /* 0x000fe20000000000 */
[----:B------:R-:W-:Y:S02]  /*11b0*/  VIADD R4, R15, 0xf1 ;  /* 0x000000f10f047836 */ /* 0x000fe40000000000 */
[----:B------:R-:W-:Y:S01]  /*11c0*/  @!P0 IMAD.MOV R7, RZ, RZ, -R7 ;  /* 0x000000ffff078224 */ /* 0x000fe200078e0a07 */
[----:B-1----:R-:W-:Y:S01]  /*11d0*/  IABS R3, R2 ;  /* 0x0000000200037213 */ /* 0x002fe20000000000 */
[----:B------:R-:W-:Y:S01]  /*11e0*/  @!P6 IMAD.IADD R10, R10, 0x1, -R8 ;  /* 0x000000010a0ae824 */ /* 0x000fe200078e0a08 */
[----:B------:R-:W-:Y:S01]  /*11f0*/  ISETP.GE.AND P6, PT, R4, RZ, PT ;  /* 0x000000ff0400720c */ /* 0x000fe20003fc6270 */
[----:B------:R-:W-:Y:S01]  /*1200*/  IMAD.MOV R6, RZ, RZ, -R6 ;  /* 0x000000ffff067224 */ /* 0x000fe200078e0a06 */
[----:B------:R0:W-:Y:S01]  /*1210*/  STL [R1+0xac], R7 ;  /* 0x0000ac0701007387 */ /* 0x0001e20000100800 */
[----:B------:R-:W-:Y:S01]  /*1220*/  IABS R11, R4 ;  /* 0x00000004000b7213 */ /* 0x000fe20000000000 */
[----:B------:R-:W-:Y:S01]  /*1230*/  IMAD.HI.U32 R4, R12, R3, RZ ;  /* 0x000000030c047227 */ /* 0x000fe200078e00ff */
[----:B------:R-:W-:-:S03]  /*1240*/  ISETP.GE.AND P0, PT, R2, RZ, PT ;  /* 0x000000ff0200720c */ /* 0x000fc60003f06270 */
[C---:B------:R-:W-:Y:S02]  /*1250*/  IMAD R18, R8.reuse, R6, R18 ;  /* 0x0000000608127224 */ /* 0x040fe400078e0212 */
[----:B------:R-:W-:Y:S02]  /*1260*/  IMAD.MOV.U32 R2, RZ, RZ, R5 ;  /* 0x000000ffff027224 */ /* 0x000fe400078e0005 */
[----:B0-----:R-:W-:Y:S02]  /*1270*/  IMAD.MOV.U32 R7, RZ, RZ, R10 ;  /* 0x000000ffff077224 */ /* 0x001fe400078e000a */
[----:B------:R-:W-:Y:S02]  /*1280*/  IMAD.MOV R4, RZ, RZ, -R4 ;  /* 0x000000ffff047224 */ /* 0x000fe400078e0a04 */
[----:B------:R-:W-:Y:S01]  /*1290*/  @!P4 IMAD.MOV R7, RZ, RZ, -R7 ;  /* 0x000000ffff07c224 */ /* 0x000fe200078e0a07 */
[----:B------:R-:W-:Y:S01]  /*12a0*/  ISETP.GT.U32.AND P4, PT, R8, R18, PT ;  /* 0x000000120800720c */ /* 0x000fe20003f84070 */
[----:B------:R-:W-:-:S02]  /*12b0*/  @!P3 IMAD.IADD R0, R0, 0x1, -R8 ;  /* 0x000000010000b824 */ /* 0x000fc400078e0a08 */
[----:B------:R-:W-:Y:S01]  /*12c0*/  IMAD.HI.U32 R5, R12, R2, RZ ;  /* 0x000000020c057227 */ /* 0x000fe200078e00ff */
[----:B------:R0:W-:Y:S03]  /*12d0*/  STL [R1+0xb4], R7 ;  /* 0x0000b40701007387 */ /* 0x0001e60000100800 */
[C---:B------:R-:W-:Y:S02]  /*12e0*/  IMAD R3, R8.reuse, R4, R3 ;  /* 0x0000000408037224 */ /* 0x040fe400078e0203 */
[----:B------:R-:W-:Y:S02]  /*12f0*/  IMAD.MOV.U32 R6, RZ, RZ, R0 ;  /* 0x000000ffff067224 */ /* 0x000fe400078e0000 */
[----:B------:R-:W-:Y:S02]  /*1300*/  IMAD.MOV R10, RZ, RZ, -R5 ;  /* 0x000000ffff0a7224 */ /* 0x000fe400078e0a05 */
[----:B------:R-:W-:Y:S01]  /*1310*/  @!P5 IMAD.MOV R6, RZ, RZ, -R6 ;  /* 0x000000ffff06d224 */ /* 0x000fe200078e0a06 */
[C---:B------:R-:W-:Y:S01]  /*1320*/  ISETP.GT.U32.AND P5, PT, R8.reuse, R3, PT ;  /* 0x000000030800720c */ /* 0x040fe20003fa4070 */
[----:B------:R-:W-:-:S02]  /*1330*/  IMAD R10, R8, R10, R2 ;  /* 0x0000000a080a7224 */ /* 0x000fc400078e0202 */
[--C-:B------:R-:W-:Y:S01]  /*1340*/  @!P4 IMAD.IADD R18, R18, 0x1, -R8.reuse ;  /* 0x000000011212c824 */ /* 0x100fe200078e0a08 */
[----:B------:R1:W-:Y:S01]  /*1350*/  STL [R1+0xc0], R6 ;  /* 0x0000c00601007387 */ /* 0x0003e20000100800 */
[----:B------:R-:W-:Y:S01]  /*1360*/  VIADD R13, R15, 0xef ;  /* 0x000000ef0f0d7836 */ /* 0x000fe20000000000 */
[----:B------:R-:W-:Y:S01]  /*1370*/  ISETP.GT.U32.AND P3, PT, R8, R10, PT ;  /* 0x0000000a0800720c */ /* 0x000fe20003f64070 */
[----:B------:R-:W-:Y:S01]  /*1380*/  IMAD.HI.U32 R5, R12, R11, RZ ;  /* 0x0000000b0c057227 */ /* 0x000fe200078e00ff */
[----:B------:R-:W-:Y:S02]  /*1390*/  ISETP.GT.U32.AND P4, PT, R8, R18, PT ;  /* 0x000000120800720c */ /* 0x000fe40003f84070 */
[----:B------:R-:W-:Y:S01]  /*13a0*/  IABS R0, R13 ;  /* 0x0000000d00007213 */ /* 0x000fe20000000000 */
[----:B------:R-:W-:Y:S02]  /*13b0*/  IMAD.MOV R2, RZ, RZ, -R5 ;  /* 0x000000ffff027224 */ /* 0x000fe400078e0a05 */
[----:B------:R-:W-:-:S02]  /*13c0*/  @!P5 IMAD.IADD R3, R3, 0x1, -R8 ;  /* 0x000000010303d824 */ /* 0x000fc400078e0a08 */
[----:B------:R-:W-:Y:S02]  /*13d0*/  VIADD R19, R15, 0xf0 ;  /* 0x000000f00f137836 */ /* 0x000fe40000000000 */
[C---:B------:R-:W-:Y:S01]  /*13e0*/  IMAD R11, R8.reuse, R2, R11 ;  /* 0x00000002080b7224 */ /* 0x040fe200078e020b */
[----:B------:R-:W-:Y:S01]  /*13f0*/  ISETP.GT.U32.AND P5, PT, R8, R3, PT ;  /* 0x000000030800720c */ /* 0x000fe20003fa4070 */
[----:B------:R-:W-:Y:S01]  /*1400*/  @!P3 IMAD.IADD R10, R10, 0x1, -R8 ;  /* 0x000000010a0ab824 */ /* 0x000fe200078e0a08 */
[----:B------:R-:W-:Y:S01]  /*1410*/  IABS R2, R19 ;  /* 0x0000001300027213 */ /* 0x000fe20000000000 */
[----:B0-----:R-:W-:-:S03]  /*1420*/  IMAD.HI.U32 R7, R12, R0, RZ ;  /* 0x000000000c077227 */ /* 0x001fc600078e00ff */
[----:B------:R-:W-:Y:S01]  /*1430*/  ISETP.GT.U32.AND P3, PT, R8, R10, PT ;  /* 0x0000000a0800720c */ /* 0x000fe20003f64070 */
[----:B------:R-:W-:Y:S02]  /*1440*/  IMAD.MOV R7, RZ, RZ, -R7 ;  /* 0x000000ffff077224 */ /* 0x000fe400078e0a07 */
[----:B------:R-:W-:Y:S01]  /*1450*/  @!P4 IMAD.IADD R18, R18, 0x1, -R8 ;  /* 0x000000011212c824 */ /* 0x000fe200078e0a08 */
[----:B------:R-:W-:Y:S01]  /*1460*/  ISETP.GT.U32.AND P4, PT, R8, R11, PT ;  /* 0x0000000b0800720c */ /* 0x000fe20003f84070 */
[----:B------:R-:W-:-:S04]  /*1470*/  IMAD.HI.U32 R16, R12, R2, RZ ;  /* 0x000000020c107227 */ /* 0x000fc800078e00ff */
[C---:B------:R-:W-:Y:S02]  /*1480*/  IMAD R0, R8.reuse, R7, R0 ;  /* 0x0000000708007224 */ /* 0x040fe400078e0200 */
[----:B------:R-:W-:Y:S02]  /*1490*/  IMAD.MOV R16, RZ, RZ, -R16 ;  /* 0x000000ffff107224 */ /* 0x000fe400078e0a10 */
[----:B------:R-:W-:Y:S01]  /*14a0*/  @!P5 IMAD.IADD R3, R3, 0x1, -R8 ;  /* 0x000000010303d824 */ /* 0x000fe200078e0a08 */
[C---:B------:R-:W-:Y:S01]  /*14b0*/  ISETP.GT.U32.AND P5, PT, R8.reuse, R0, PT ;  /* 0x000000000800720c */ /* 0x040fe20003fa4070 */
[----:B------:R-:W-:Y:S02]  /*14c0*/  IMAD R2, R8, R16, R2 ;  /* 0x0000001008027224 */ /* 0x000fe400078e0202 */
[----:B-1----:R-:W-:Y:S02]  /*14d0*/  VIADD R6, R15, 0xee ;  /* 0x000000ee0f067836 */ /* 0x002fe40000000000 */
[----:B------:R-:W-:Y:S01]  /*14e0*/  @!P3 IMAD.IADD R10, R10, 0x1, -R8 ;  /* 0x000000010a0ab824 */ /* 0x000fe200078e0a08 */
[----:B------:R-:W-:Y:S01]  /*14f0*/  ISETP.GT.U32.AND P3, PT, R8, R2, PT ;  /* 0x000000020800720c */ /* 0x000fe20003f64070 */
[----:B------:R-:W-:Y:S01]  /*1500*/  IMAD.MOV.U32 R20, RZ, RZ, R18 ;  /* 0x000000ffff147224 */ /* 0x000fe200078e0012 */
[----:B------:R-:W-:Y:S01]  /*1510*/  IABS R4, R6 ;  /* 0x0000000600047213 */ /* 0x000fe20000000000 */
[----:B------:R-:W-:Y:S01]  /*1520*/  @!P4 IMAD.IADD R11, R11, 0x1, -R8 ;  /* 0x000000010b0bc824 */ /* 0x000fe200078e0a08 */
[----:B------:R-:W-:Y:S01]  /*1530*/  ISETP.GE.AND P4, PT, R19, RZ, PT ;  /* 0x000000ff1300720c */ /* 0x000fe20003f86270 */
[----:B------:R-:W-:-:S02]  /*1540*/  VIADD R5, R15, 0xed ;  /* 0x000000ed0f057836 */ /* 0x000fc40000000000 */
[----:B------:R-:W-:Y:S02]  /*1550*/  VIADD R7, R15, 0xec ;  /* 0x000000ec0f077836 */ /* 0x000fe40000000000 */
[----:B------:R-:W-:Y:S01]  /*1560*/  @!P1 IMAD.MOV R20, RZ, RZ, -R20 ;  /* 0x000000ffff149224 */ /* 0x000fe200078e0a14 */
[----:B------:R-:W-:Y:S01]  /*1570*/  ISETP.GT.U32.AND P1, PT, R8, R11, PT ;  /* 0x0000000b0800720c */ /* 0x000fe20003f24070 */
[----:B------:R-:W-:Y:S01]  /*1580*/  @!P5 IMAD.IADD R0, R0, 0x1, -R8 ;  /* 0x000000010000d824 */ /* 0x000fe200078e0a08 */
[----:B------:R-:W-:Y:S01]  /*1590*/  IABS R9, R5 ;  /* 0x0000000500097213 */ /* 0x000fe20000000000 */
[----:B------:R-:W-:Y:S01]  /*15a0*/  IMAD.HI.U32 R17, R12, R4, RZ ;  /* 0x000000040c117227 */ /* 0x000fe200078e00ff */
[----:B------:R-:W-:Y:S01]  /*15b0*/  IABS R18, R7 ;  /* 0x0000000700127213 */ /* 0x000fe20000000000 */
[----:B------:R0:W-:Y:S01]  /*15c0*/  STL [R1+0xc8], R20 ;  /* 0x0000c81401007387 */ /* 0x0001e20000100800 */
[----:B------:R-:W-:Y:S01]  /*15d0*/  ISETP.GT.U32.AND P5, PT, R8, R0, PT ;  /* 0x000000000800720c */ /* 0x000fe20003fa4070 */
[----:B------:R-:W-:-:S04]  /*15e0*/  IMAD.HI.U32 R16, R12, R9, RZ ;  /* 0x000000090c107227 */ /* 0x000fc800078e00ff */
[----:B------:R-:W-:Y:S02]  /*15f0*/  IMAD.MOV R17, RZ, RZ, -R17 ;  /* 0x000000ffff117224 */ /* 0x000fe400078e0a11 */
[----:B------:R-:W-:Y:S01]  /*1600*/  @!P3 IMAD.IADD R2, R2, 0x1, -R8 ;  /* 0x000000010202b824 */ /* 0x000fe200078e0a08 */
[----:B------:R-:W-:Y:S01]  /*1610*/  ISETP.GE.AND P3, PT, R13, RZ, PT ;  /* 0x000000ff0d00720c */ /* 0x000fe20003f66270 */
[----:B0-----:R-:W-:Y:S02]  /*1620*/  IMAD.MOV.U32 R20, RZ, RZ, R10 ;  /* 0x000000ffff147224 */ /* 0x001fe400078e000a */
[----:B------:R-:W-:-:S04]  /*1630*/  IMAD.HI.U32 R10, R12, R18, RZ ;  /* 0x000000120c0a7227 */ /* 0x000fc800078e00ff */
[----:B------:R-:W-:Y:S02]  /*1640*/  IMAD.MOV R16, RZ, RZ, -R16 ;  /* 0x000000ffff107224 */ /* 0x000fe400078e0a10 */
[C---:B------:R-:W-:Y:S02]  /*1650*/  IMAD R4, R8.reuse, R17, R4 ;  /* 0x0000001108047224 */ /* 0x040fe400078e0204 */
[----:B------:R-:W-:Y:S01]  /*1660*/  @!P2 IMAD.MOV R20, RZ, RZ, -R20 ;  /* 0x000000ffff14a224 */ /* 0x000fe200078e0a14 */
[C---:B------:R-:W-:Y:S01]  /*1670*/  ISETP.GT.U32.AND P2, PT, R8.reuse, R2, PT ;  /* 0x000000020800720c */ /* 0x040fe20003f44070 */
[----:B------:R-:W-:Y:S01]  /*1680*/  @!P1 IMAD.IADD R11, R11, 0x1, -R8 ;  /* 0x000000010b0b9824 */ /* 0x000fe200078e0a08 */
[C---:B------:R-:W-:Y:S01]  /*1690*/  ISETP.GT.U32.AND P1, PT, R8.reuse, R4, PT ;  /* 0x000000040800720c */ /* 0x040fe20003f24070 */
[----:B------:R-:W-:Y:S01]  /*16a0*/  IMAD.MOV R10, RZ, RZ, -R10 ;  /* 0x000000ffff0a7224 */ /* 0x000fe200078e0a0a */
[----:B------:R-:W-:Y:S01]  /*16b0*/  STL [R1+0xcc], R20 ;  /* 0x0000cc1401007387 */ /* 0x000fe20000100800 */
[----:B------:R-:W-:-:S02]  /*16c0*/  IMAD R9, R8, R16, R9 ;  /* 0x0000001008097224 */ /* 0x000fc400078e0209 */
[----:B------:R-:W-:Y:S02]  /*16d0*/  IMAD.MOV.U32 R13, RZ, RZ, R11 ;  /* 0x000000ffff0d7224 */ /* 0x000fe400078e000b */
[C---:B------:R-:W-:Y:S02]  /*16e0*/  IMAD R18, R8.reuse, R10, R18 ;  /* 0x0000000a08127224 */ /* 0x040fe400078e0212 */
[----:B------:R-:W-:Y:S01]  /*16f0*/  @!P6 IMAD.MOV R13, RZ, RZ, -R13 ;  /* 0x000000ffff0de224 */ /* 0x000fe200078e0a0d */
[----:B------:R-:W-:Y:S01]  /*1700*/  ISETP.GT.U32.AND P6, PT, R8, R9, PT ;  /* 0x000000090800720c */ /* 0x000fe20003fc4070 */
[----:B------:R-:W-:Y:S01]  /*1710*/  @!P5 IMAD.IADD R0, R0, 0x1, -R8 ;  /* 0x000000010000d824 */ /* 0x000fe200078e0a08 */
[----:B------:R-:W-:Y:S01]  /*1720*/  ISETP.GT.U32.AND P5, PT, R8, R18, PT ;  /* 0x000000120800720c */ /* 0x000fe20003fa4070 */
[----:B------:R-:W-:Y:S01]  /*1730*/  @!P0 IMAD.MOV R3, RZ, RZ, -R3 ;  /* 0x000000ffff038224 */ /* 0x000fe200078e0a03 */
[----:B------:R-:W-:Y:S01]  /*1740*/  ISETP.GE.AND P0, PT, R6, RZ, PT ;  /* 0x000000ff0600720c */ /* 0x000fe20003f06270 */
[----:B------:R-:W-:-:S02]  /*1750*/  VIADD R11, R15, 0xeb ;  /* 0x000000eb0f0b7836 */ /* 0x000fc40000000000 */
[--C-:B------:R-:W-:Y:S01]  /*1760*/  @!P2 IMAD.IADD R2, R2, 0x1, -R8.reuse ;  /* 0x000000010202a824 */ /* 0x100fe200078e0a08 */
[----:B------:R-:W-:Y:S01]  /*1770*/  STL [R1+0xd0], R3 ;  /* 0x0000d00301007387 */ /* 0x000fe20000100800 */
[----:B------:R-:W-:Y:S01]  /*1780*/  VIADD R10, R15, 0xea ;  /* 0x000000ea0f0a7836 */ /* 0x000fe20000000000 */
[----:B------:R-:W-:Y:S01]  /*1790*/  IABS R6, R11 ;  /* 0x0000000b00067213 */ /* 0x000fe20000000000 */
[--C-:B------:R-:W-:Y:S01]  /*17a0*/  @!P1 IMAD.IADD R4, R4, 0x1, -R8.reuse ;  /* 0x0000000104049824 */ /* 0x100fe200078e0a08 */
[----:B------:R0:W-:Y:S01]  /*17b0*/  STL [R1+0xd4], R13 ;  /* 0x0000d40d01007387 */ /* 0x0001e20000100800 */
[----:B------:R-:W-:Y:S01]  /*17c0*/  ISETP.GE.AND P1, PT, R7, RZ, PT ;  /* 0x000000ff0700720c */ /* 0x000fe20003f26270 */
[--C-:B------:R-:W-:Y:S01]  /*17d0*/  @!P6 IMAD.IADD R9, R9, 0x1, -R8.reuse ;  /* 0x000000010909e824 */ /* 0x100fe200078e0a08 */
[----:B------:R-:W-:Y:S01]  /*17e0*/  ISETP.GE.AND P2, PT, R5, RZ, PT ;  /* 0x000000ff0500720c */ /* 0x000fe20003f46270 */
[----:B------:R-:W-:Y:S01]  /*17f0*/  @!P5 IMAD.IADD R18, R18, 0x1, -R8 ;  /* 0x000000011212d824 */ /* 0x000fe200078e0a08 */
[----:B------:R-:W-:Y:S01]  /*1800*/  IABS R7, R10 ;  /* 0x0000000a00077213 */ /* 0x000fe20000000000 */
[----:B------:R-:W-:Y:S01]  /*1810*/  IMAD.HI.U32 R5, R12, R6, RZ ;  /* 0x000000060c057227 */ /* 0x000fe200078e00ff */
[----:B------:R-:W-:-:S02]  /*1820*/  ISETP.GT.U32.AND P6, PT, R8, R4, PT ;  /* 0x000000040800720c */ /* 0x000fc40003fc4070 */
[C---:B------:R-:W-:Y:S01]  /*1830*/  ISETP.GT.U32.AND P5, PT, R8.reuse, R9, PT ;  /* 0x000000090800720c */ /* 0x040fe20003fa4070 */
[----:B0-----:R-:W-:Y:S02]  /*1840*/  IMAD.MOV.U32 R13, RZ, RZ, R2 ;  /* 0x000000ffff0d7224 */ /* 0x001fe400078e0002 */
[----:B------:R-:W-:Y:S02]  /*1850*/  IMAD.MOV R2, RZ, RZ, -R5 ;  /* 0x000000ffff027224 */ /* 0x000fe400078e0a05 */
[----:B------:R-:W-:Y:S01]  /*1860*/  @!P4 IMAD.MOV R13, RZ, RZ, -R13 ;  /* 0x000000ffff0dc224 */ /* 0x000fe200078e0a0d */
[C---:B------:R-:W-:Y:S01]  /*1870*/  ISETP.GT.U32.AND P4, PT, R8.reuse, R18, PT ;  /* 0x000000120800720c */ /* 0x040fe20003f84070 */
[----:B------:R-:W-:Y:S02]  /*1880*/  IMAD R6, R8, R2, R6 ;  /* 0x0000000208067224 */ /* 0x000fe400078e0206 */
[C---:B------:R-:W-:Y:S01]  /*1890*/  VIADD R3, R15.reuse, 0xe9 ;  /* 0x000000e90f037836 */ /* 0x040fe20000000000 */
[----:B------:R0:W-:Y:S01]  /*18a0*/  STL [R1+0xd8], R13 ;  /* 0x0000d80d01007387 */ /* 0x0001e20000100800 */
[--C-:B------:R-:W-:Y:S01]  /*18b0*/  @!P6 IMAD.IADD R4, R4, 0x1, -R8.reuse ;  /* 0x000000010404e824 */ /* 0x100fe200078e0a08 */
[----:B------:R-:W-:Y:S01]  /*18c0*/  ISETP.GT.U32.AND P6, PT, R8, R6, PT ;  /* 0x000000060800720c */ /* 0x000fe20003fc4070 */
[----:B------:R-:W-:Y:S01]  /*18d0*/  VIADD R5, R15, 0xe8 ;  /* 0x000000e80f057836 */ /* 0x000fe20000000000 */
[----:B------:R-:W-:Y:S01]  /*18e0*/  IABS R2, R3 ;  /* 0x0000000300027213 */ /* 0x000fe20000000000 */
[----:B------:R-:W-:Y:S01]  /*18f0*/  @!P5 IMAD.IADD R9, R9, 0x1, -R8 ;  /* 0x000000010909d824 */ /* 0x000fe200078e0a08 */
[----:B------:R-:W-:Y:S01]  /*1900*/  ISETP.GE.AND P5, PT, R11, RZ, PT ;  /* 0x000000ff0b00720c */ /* 0x000fe20003fa6270 */
[----:B------:R-:W-:Y:S01]  /*1910*/  IMAD.MOV.U32 R17, RZ, RZ, R4 ;  /* 0x000000ffff117224 */ /* 0x000fe200078e0004 */
[----:B------:R-:W-:Y:S01]  /*1920*/  IABS R19, R5 ;  /* 0x0000000500137213 */ /* 0x000fe20000000000 */
[----:B------:R-:W-:-:S02]  /*1930*/  @!P4 IMAD.IADD R18, R18, 0x1, -R8 ;  /* 0x000000011212c824 */ /* 0x000fc400078e0a08 */
[----:B0-----:R-:W-:-:S04]  /*1940*/  IMAD.HI.U32 R13, R12, R7, RZ ;  /* 0x000000070c0d7227 */ /* 0x001fc800078e00ff */
[----:B------:R-:W-:Y:S02]  /*1950*/  IMAD.MOV R13, RZ, RZ, -R13 ;  /* 0x000000ffff0d7224 */ /* 0x000fe400078e0a0d */
[----:B------:R-:W-:-:S04]  /*1960*/  IMAD.HI.U32 R16, R12, R2, RZ ;  /* 0x000000020c107227 */ /* 0x000fc800078e00ff */
[----:B------:R-:W-:Y:S02]  /*1970*/  IMAD R7, R8, R13, R7 ;  /* 0x0000000d08077224 */ /* 0x000fe400078e0207 */
[----:B------:R-:W-:Y:S01]  /*1980*/  @!P6 IMAD.IADD R6, R6, 0x1, -R8 ;  /* 0x000000010606e824 */ /* 0x000fe200078e0a08 */
[----:B------:R-:W-:Y:S01]  /*1990*/  ISETP.GE.AND P6, PT, R10, RZ, PT ;  /* 0x000000ff0a00720c */ /* 0x000fe20003fc6270 */
[----:B------:R-:W-:Y:S01]  /*19a0*/  IMAD.HI.U32 R13, R12, R19, RZ ;  /* 0x000000130c0d7227 */ /* 0x000fe200078e00ff */
[----:B------:R-:W-:-:S03]  /*19b0*/  ISETP.GT.U32.AND P4, PT, R8, R7, PT ;  /* 0x000000070800720c */ /* 0x000fc60003f84070 */
[----:B------:R-:W-:Y:S02]  /*19c0*/  VIADD R11, R15, 0xe7 ;  /* 0x000000e70f0b7836 */ /* 0x000fe40000000000 */
[----:B------:R-:W-:Y:S02]  /*19d0*/  IMAD.MOV R16, RZ, RZ, -R16 ;  /* 0x000000ffff107224 */ /* 0x000fe400078e0a10 */
[----:B------:R-:W-:Y:S01]  /*19e0*/  @!P3 IMAD.MOV R0, RZ, RZ, -R0 ;  /* 0x000000ffff00b224 */ /* 0x000fe200078e0a00 */
[----:B------:R-:W-:Y:S01]  /*19f0*/  ISETP.GT.U32.AND P3, PT, R8, R6, PT ;  /* 0x000000060800720c */ /* 0x000fe20003f64070 */
[----:B------:R-:W-:Y:S02]  /*1a00*/  @!P0 IMAD.MOV R17, RZ, RZ, -R17 ;  /* 0x000000ffff118224 */ /* 0x000fe400078e0a11 */
[----:B------:R-:W-:Y:S01]  /*1a10*/  IMAD.MOV R13, RZ, RZ, -R13 ;  /* 0x000000ffff0d7224 */ /* 0x000fe200078e0a0d */
[----:B------:R0:W-:Y:S01]  /*1a20*/  STL [R1+0xec], R0 ;  /* 0x0000ec0001007387 */ /* 0x0001e20000100800 */
[----:B------:R-:W-:-:S02]  /*1a30*/  @!P4 IMAD.IADD R7, R7, 0x1, -R8 ;  /* 0x000000010707c824 */ /* 0x000fc400078e0a08 */
[----:B------:R-:W-:Y:S01]  /*1a40*/  VIADD R10, R15, 0xe6 ;  /* 0x000000e60f0a7836 */ /* 0x000fe20000000000 */
[----:B------:R1:W-:Y:S01]  /*1a50*/  STL [R1+0xf0], R17 ;  /* 0x0000f01101007387 */ /* 0x0003e20000100800 */
[C---:B------:R-:W-:Y:S01]  /*1a60*/  IMAD R2, R8.reuse, R16, R2 ;  /* 0x0000001008027224 */ /* 0x040fe200078e0202 */
[----:B------:R-:W-:Y:S01]  /*1a70*/  IABS R16, R11 ;  /* 0x0000000b00107213 */ /* 0x000fe20000000000 */
[C---:B------:R-:W-:Y:S01]  /*1a80*/  IMAD R19, R8.reuse, R13, R19 ;  /* 0x0000000d08137224 */ /* 0x040fe200078e0213 */
[----:B------:R-:W-:Y:S01]  /*1a90*/  ISETP.GT.U32.AND P4, PT, R8, R7, PT ;  /* 0x000000070800720c */ /* 0x000fe20003f84070 */
[----:B------:R-:W-:Y:S01]  /*1aa0*/  @!P2 IMAD.MOV R9, RZ, RZ, -R9 ;  /* 0x000000ffff09a224 */ /* 0x000fe200078e0a09 */
[----:B------:R-:W-:Y:S01]  /*1ab0*/  IABS R13, R10 ;  /* 0x0000000a000d7213 */ /* 0x000fe20000000000 */
[----:B0-----:R-:W-:Y:S01]  /*1ac0*/  IMAD.HI.U32 R0, R12, R16, RZ ;  /* 0x000000100c007227 */ /* 0x001fe200078e00ff */
[C---:B------:R-:W-:Y:S02]  /*1ad0*/  ISETP.GT.U32.AND P0, PT, R8.reuse, R2, PT ;  /* 0x000000020800720c */ /* 0x040fe40003f04070 */
[----:B------:R-:W-:Y:S01]  /*1ae0*/  ISETP.GT.U32.AND P2, PT, R8, R19, PT ;  /* 0x000000130800720c */ /* 0x000fe20003f44070 */
[----:B-1----:R-:W-:Y:S01]  /*1af0*/  IMAD.MOV.U32 R17, RZ, RZ, R18 ;  /* 0x000000ffff117224 */ /* 0x002fe200078e0012 */
[----:B------:R-:W-:Y:S01]  /*1b00*/  STL [R1+0xf4], R9 ;  /* 0x0000f40901007387 */ /* 0x000fe20000100800 */
[----:B------:R-:W-:-:S04]  /*1b10*/  IMAD.HI.U32 R4, R12, R13, RZ ;  /* 0x0000000d0c047227 */ /* 0x000fc800078e00ff */
[----:B------:R-:W-:Y:S01]  /*1b20*/  @!P1 IMAD.MOV R17, RZ, RZ, -R17 ;  /* 0x000000ffff119224 */ /* 0x000fe200078e0a11 */
[----:B------:R-:W-:Y:S01]  /*1b30*/  ISETP.GE.AND P1, PT, R3, RZ, PT ;  /* 0x000000ff0300720c */ /* 0x000fe20003f26270 */
[----:B------:R-:W-:Y:S01]  /*1b40*/  @!P3 IMAD.IADD R6, R6, 0x1, -R8 ;  /* 0x000000010606b824 */ /* 0x000fe200078e0a08 */
[----:B------:R-:W-:Y:S01]  /*1b50*/  ISETP.GE.AND P3, PT, R5, RZ, PT ;  /* 0x000000ff0500720c */ /* 0x000fe20003f66270 */
[----:B------:R-:W-:Y:S01]  /*1b60*/  IMAD.MOV R0, RZ, RZ, -R0 ;  /* 0x000000ffff007224 */ /* 0x000fe200078e0a00 */
[----:B------:R0:W-:Y:S01]  /*1b70*/  STL [R1+0xfc], R17 ;  /* 0x0000fc1101007387 */ /* 0x0001e20000100800 */
[----:B------:R-:W-:Y:S02]  /*1b80*/  IMAD.MOV R4, RZ, RZ, -R4 ;  /* 0x000000ffff047224 */ /* 0x000fe400078e0a04 */
[----:B------:R-:W-:Y:S01]  /*1b90*/  @!P4 IMAD.IADD R7, R7, 0x1, -R8 ;  /* 0x000000010707c824 */ /* 0x000fe200078e0a08 */
[----:B------:R-:W-:Y:S01]  /*1ba0*/  ISETP.GE.AND P4, PT, R11, RZ, PT ;  /* 0x000000ff0b00720c */ /* 0x000fe20003f86270 */
[----:B------:R-:W-:-:S02]  /*1bb0*/  IMAD R3, R8, R0, R16 ;  /* 0x0000000008037224 */ /* 0x000fc400078e0210 */
[----:B------:R-:W-:Y:S02]  /*1bc0*/  @!P0 IMAD.IADD R2, R2, 0x1, -R8 ;  /* 0x0000000102028824 */ /* 0x000fe400078e0a08 */
[C---:B------:R-:W-:Y:S02]  /*1bd0*/  IMAD R5, R8.reuse, R4, R13 ;  /* 0x0000000408057224 */ /* 0x040fe400078e020d */
[----:B0-----:R-:W-:Y:S01]  /*1be0*/  IMAD.MOV.U32 R17, RZ, RZ, R6 ;  /* 0x000000ffff117224 */ /* 0x001fe200078e0006 */
[C---:B------:R-:W-:Y:S01]  /*1bf0*/  ISETP.GT.U32.AND P0, PT, R8.reuse, R2, PT ;  /* 0x000000020800720c */ /* 0x040fe20003f04070 */
[----:B------:R-:W-:Y:S02]  /*1c00*/  IMAD.MOV.U32 R9, RZ, RZ, R7 ;  /* 0x000000ffff097224 */ /* 0x000fe400078e0007 */
[----:B------:R-:W-:Y:S01]  /*1c10*/  @!P5 IMAD.MOV R17, RZ, RZ, -R17 ;  /* 0x000000ffff11d224 */ /* 0x000fe200078e0a11 */
[----:B------:R-:W-:Y:S01]  /*1c20*/  ISETP.GT.U32.AND P5, PT, R8, R3, PT ;  /* 0x000000030800720c */ /* 0x000fe20003fa4070 */
[----:B------:R-:W-:-:S02]  /*1c30*/  @!P2 IMAD.IADD R19, R19, 0x1, -R8 ;  /* 0x000000011313a824 */ /* 0x000fc400078e0a08 */
[----:B------:R-:W-:Y:S01]  /*1c40*/  @!P6 IMAD.MOV R9, RZ, RZ, -R9 ;  /* 0x000000ffff09e224 */ /* 0x000fe200078e0a09 */
[C---:B------:R-:W-:Y:S01]  /*1c50*/  ISETP.GT.U32.AND P6, PT, R8.reuse, R5, PT ;  /* 0x000000050800720c */ /* 0x040fe20003fc4070 */
[C---:B------:R-:W-:Y:S01]  /*1c60*/  VIADD R4, R15.reuse, 0xe5 ;  /* 0x000000e50f047836 */ /* 0x040fe20000000000 */
[----:B------:R-:W-:Y:S01]  /*1c70*/  ISETP.GT.U32.AND P2, PT, R8, R19, PT ;  /* 0x000000130800720c */ /* 0x000fe20003f44070 */
[----:B------:R-:W-:Y:S01]  /*1c80*/  VIADD R0, R15, 0xe4 ;  /* 0x000000e40f007836 */ /* 0x000fe20000000000 */
[----:B------:R-:W-:Y:S01]  /*1c90*/  STL [R1+0x10c], R17 ;  /* 0x00010c1101007387 */ /* 0x000fe20000100800 */
[--C-:B------:R-:W-:Y:S01]  /*1ca0*/  @!P0 IMAD.IADD R2, R2, 0x1, -R8.reuse ;  /* 0x0000000102028824 */ /* 0x100fe200078e0a08 */
[----:B------:R-:W-:Y:S02]  /*1cb0*/  IABS R6, R4 ;  /* 0x0000000400067213 */ /* 0x000fe40000000000 */
[----:B------:R-:W-:Y:S01]  /*1cc0*/  IABS R7, R0 ;  /* 0x0000000000077213 */ /* 0x000fe20000000000 */
[--C-:B------:R-:W-:Y:S01]  /*1cd0*/  @!P5 IMAD.IADD R3, R3, 0x1, -R8.reuse ;  /* 0x000000010303d824 */ /* 0x100fe200078e0a08 */
[----:B------:R-:W-:Y:S01]  /*1ce0*/  ISETP.GE.AND P0, PT, R10, RZ, PT ;  /* 0x000000ff0a00720c */ /* 0x000fe20003f06270 */
[----:B------:R-:W-:Y:S01]  /*1cf0*/  IMAD.HI.U32 R10, R12, R6, RZ ;  /* 0x000000060c0a7227 */ /* 0x000fe200078e00ff */
[----:B------:R0:W-:Y:S02]  /*1d00*/  STL [R1+0x110], R9 ;  /* 0x0001100901007387 */ /* 0x0001e40000100800 */
[----:B------:R-:W-:Y:S01]  /*1d10*/  ISETP.GT.U32.AND P5, PT, R8, R3, PT ;  /* 0x000000030800720c */ /* 0x000fe20003fa4070 */
[----:B------:R-:W-:-:S02]  /*1d20*/  @!P6 IMAD.IADD R5, R5, 0x1, -R8 ;  /* 0x000000010505e824 */ /* 0x000fc400078e0a08 */
[----:B------:R-:W-:Y:S01]  /*1d30*/  @!P2 IMAD.IADD R19, R19, 0x1, -R8 ;  /* 0x000000011313a824 */ /* 0x000fe200078e0a08 */
[----:B------:R-:W-:Y:S01]  /*1d40*/  ISETP.GE.AND P2, PT, R4, RZ, PT ;  /* 0x000000ff0400720c */ /* 0x000fe20003f46270 */
[----:B------:R-:W-:Y:S01]  /*1d50*/  IMAD.HI.U32 R4, R12, R7, RZ ;  /* 0x000000070c047227 */ /* 0x000fe200078e00ff */
[----:B------:R-:W-:-:S03]  /*1d60*/  ISETP.GT.U32.AND P6, PT, R8, R5, PT ;  /* 0x000000050800720c */ /* 0x000fc60003fc4070 */
[----:B------:R-:W-:Y:S02]  /*1d70*/  IMAD.MOV R10, RZ, RZ, -R10 ;  /* 0x000000ffff0a7224 */ /* 0x000fe400078e0a0a */
[----:B------:R-:W-:Y:S02]  /*1d80*/  IMAD.MOV R4, RZ, RZ, -R4 ;  /* 0x000000ffff047224 */ /* 0x000fe400078e0a04 */
[C---:B------:R-:W-:Y:S02]  /*1d90*/  IMAD R6, R8.reuse, R10, R6 ;  /* 0x0000000a08067224 */ /* 0x040fe400078e0206 */
[----:B0-----:R-:W-:Y:S02]  /*1da0*/  VIADD R9, R15, 0xe3 ;  /* 0x000000e30f097836 */ /* 0x001fe40000000000 */
[C---:B------:R-:W-:Y:S02]  /*1db0*/  IMAD R4, R8.reuse, R4, R7 ;  /* 0x0000000408047224 */ /* 0x040fe400078e0207 */
[--C-:B------:R-:W-:Y:S01]  /*1dc0*/  @!P5 IMAD.IADD R3, R3, 0x1, -R8.reuse ;  /* 0x000000010303d824 */ /* 0x100fe200078e0a08 */
[C---:B------:R-:W-:Y:S01]  /*1dd0*/  ISETP.GT.U32.AND P5, PT, R8.reuse, R6, PT ;  /* 0x000000060800720c */ /* 0x040fe20003fa4070 */
[----:B------:R-:W-:Y:S01]  /*1de0*/  @!P6 IMAD.IADD R5, R5, 0x1, -R8 ;  /* 0x000000010505e824 */ /* 0x000fe200078e0a08 */
[----:B------:R-:W-:Y:S01]  /*1df0*/  IABS R13, R9 ;  /* 0x00000009000d7213 */ /* 0x000fe20000000000 */
[----:B------:R-:W-:Y:S01]  /*1e00*/  IMAD.MOV.U32 R11, RZ, RZ, R2 ;  /* 0x000000ffff0b7224 */ /* 0x000fe200078e0002 */
[----:B------:R-:W-:Y:S01]  /*1e10*/  ISETP.GT.U32.AND P6, PT, R8, R4, PT ;  /* 0x000000040800720c */ /* 0x000fe20003fc4070 */
[----:B------:R-:W-:-:S02]  /*1e20*/  VIADD R10, R15, 0xe2 ;  /* 0x000000e20f0a7836 */ /* 0x000fc40000000000 */
[----:B------:R-:W-:-:S03]  /*1e30*/  IMAD.HI.U32 R2, R12, R13, RZ ;  /* 0x0000000d0c027227 */ /* 0x000fc600078e00ff */
[----:B------:R-:W-:Y:S01]  /*1e40*/  IABS R17, R10 ;  /* 0x0000000a00117213 */ /* 0x000fe20000000000 */
[----:B------:R-:W-:Y:S01]  /*1e50*/  @!P1 IMAD.MOV R11, RZ, RZ, -R11 ;  /* 0x000000ffff0b9224 */ /* 0x000fe200078e0a0b */
[----:B------:R-:W-:Y:S01]  /*1e60*/  ISETP.GE.AND P1, PT, R0, RZ, PT ;  /* 0x000000ff0000720c */ /* 0x000fe20003f26270 */
[----:B------:R-:W-:Y:S02]  /*1e70*/  IMAD.MOV R2, RZ, RZ, -R2 ;  /* 0x000000ffff027224 */ /* 0x000fe400078e0a02 */
[--C-:B------:R-:W-:Y:S01]  /*1e80*/  @!P5 IMAD.IADD R6, R6, 0x1, -R8.reuse ;  /* 0x000000010606d824 */ /* 0x100fe200078e0a08 */
[----:B------:R0:W-:Y:S01]  /*1e90*/  STL [R1+0x114], R11 ;  /* 0x0001140b01007387 */ /* 0x0001e20000100800 */
[----:B------:R-:W-:Y:S02]  /*1ea0*/  IMAD R13, R8, R2, R13 ;  /* 0x00000002080d7224 */ /* 0x000fe400078e020d */
[----:B------:R-:W-:Y:S01]  /*1eb0*/  @!P6 IMAD.IADD R4, R4, 0x1, -R8 ;  /* 0x000000010404e824 */ /* 0x000fe200078e0a08 */
[C---:B------:R-:W-:Y:S01]  /*1ec0*/  ISETP.GT.U32.AND P6, PT, R8.reuse, R6, PT ;  /* 0x000000060800720c */ /* 0x040fe20003fc4070 */
[----:B------:R-:W-:Y:S01]  /*1ed0*/  VIADD R0, R15, 0xe0 ;  /* 0x000000e00f007836 */ /* 0x000fe20000000000 */
[----:B------:R-:W-:Y:S01]  /*1ee0*/  ISETP.GT.U32.AND P5, PT, R8, R13, PT ;  /* 0x0000000d0800720c */ /* 0x000fe20003fa4070 */
[----:B------:R-:W-:-:S03]  /*1ef0*/  IMAD.HI.U32 R20, R12, R17, RZ ;  /* 0x000000110c147227 */ /* 0x000fc600078e00ff */
[----:B------:R-:W-:Y:S01]  /*1f00*/  IABS R2, R0 ;  /* 0x0000000000027213 */ /* 0x000fe20000000000 */
[----:B0-----:R-:W-:Y:S02]  /*1f10*/  VIADD R11, R15, 0xe1 ;  /* 0x000000e10f0b7836 */ /* 0x001fe40000000000 */
[----:B------:R-:W-:Y:S02]  /*1f20*/  IMAD.MOV.U32 R21, RZ, RZ, R3 ;  /* 0x000000ffff157224 */ /* 0x000fe400078e0003 */
[----:B------:R-:W-:Y:S01]  /*1f30*/  IMAD.MOV R20, RZ, RZ, -R20 ;  /* 0x000000ffff147224 */ /* 0x000fe200078e0a14 */
[----:B------:R-:W-:Y:S01]  /*1f40*/  IABS R16, R11 ;  /* 0x0000000b00107213 */ /* 0x000fe20000000000 */
[----:B------:R-:W-:Y:S01]  /*1f50*/  @!P3 IMAD.MOV R19, RZ, RZ, -R19 ;  /* 0x000000ffff13b224 */ /* 0x000fe200078e0a13 */
[----:B------:R-:W-:Y:S01]  /*1f60*/  ISETP.GE.AND P3, PT, R9, RZ, PT ;  /* 0x000000ff0900720c */ /* 0x000fe20003f66270 */
[----:B------:R-:W-:Y:S01]  /*1f70*/  @!P4 IMAD.MOV R21, RZ, RZ, -R21 ;  /* 0x000000ffff15c224 */ /* 0x000fe200078e0a15 */
[----:B------:R-:W-:Y:S01]  /*1f80*/  ISETP.GT.U32.AND P4, PT, R8, R4, PT ;  /* 0x000000040800720c */ /* 0x000fe20003f84070 */
[----:B------:R-:W-:Y:S01]  /*1f90*/  IMAD.HI.U32 R18, R12, R16, RZ ;  /* 0x000000100c127227 */ /* 0x000fe200078e00ff */
[----:B------:R0:W-:Y:S03]  /*1fa0*/  STL [R1+0x118], R19 ;  /* 0x0001181301007387 */ /* 0x0001e60000100800 */
[----:B------:R-:W-:Y:S01]  /*1fb0*/  IMAD R9, R8, R20, R17 ;  /* 0x0000001408097224 */ /* 0x000fe200078e0211 */
[----:B------:R-:W-:Y:S01]  /*1fc0*/  STL [R1+0x120], R21 ;  /* 0x0001201501007387 */ /* 0x000fe20000100800 */
[----:B------:R-:W-:-:S02]  /*1fd0*/  IMAD.MOV R18, RZ, RZ, -R18 ;  /* 0x000000ffff127224 */ /* 0x000fc400078e0a12 */
[--C-:B------:R-:W-:Y:S01]  /*1fe0*/  @!P6 IMAD.IADD R6, R6, 0x1, -R8.reuse ;  /* 0x000000010606e824 */ /* 0x100fe200078e0a08 */
[C---:B------:R-:W-:Y:S01]  /*1ff0*/  ISETP.GT.U32.AND P6, PT, R8.reuse, R9, PT ;  /* 0x000000090800720c */ /* 0x040fe20003fc4070 */
[----:B------:R-:W-:Y:S02]  /*2000*/  @!P5 IMAD.IADD R13, R13, 0x1, -R8 ;  /* 0x000000010d0dd824 */ /* 0x000fe400078e0a08 */
[----:B0-----:R-:W-:Y:S02]  /*2010*/  IMAD.MOV.U32 R19, RZ, RZ, R2 ;  /* 0x000000ffff137224 */ /* 0x001fe400078e0002 */
[C---:B------:R-:W-:Y:S01]  /*2020*/  IMAD R2, R8.reuse, R18, R16 ;  /* 0x0000001208027224 */ /* 0x040fe200078e0210 */
[----:B------:R-:W-:Y:S01]  /*2030*/  ISETP.GT.U32.AND P5, PT, R8, R13, PT ;  /* 0x0000000d0800720c */ /* 0x000fe20003fa4070 */
[----:B------:R-:W-:-:S04]  /*2040*/  IMAD.HI.U32 R3, R12, R19, RZ ;  /* 0x000000130c037227 */ /* 0x000fc800078e00ff */
[----:B------:R-:W-:Y:S02]  /*2050*/  IMAD.MOV.U32 R16, RZ, RZ, R6 ;  /* 0x000000ffff107224 */ /* 0x000fe400078e0006 */
[----:B------:R-:W-:Y:S02]  /*2060*/  VIADD R7, R15, 0xdf ;  /* 0x000000df0f077836 */ /* 0x000fe40000000000 */
[----:B------:R-:W-:Y:S02]  /*2070*/  IMAD.MOV R3, RZ, RZ, -R3 ;  /* 0x000000ffff037224 */ /* 0x000fe400078e0a03 */
[----:B------:R-:W-:Y:S01]  /*2080*/  @!P2 IMAD.MOV R16, RZ, RZ, -R16 ;  /* 0x000000ffff10a224 */ /* 0x000fe200078e0a10 */
[----:B------:R-:W-:Y:S01]  /*2090*/  ISETP.GT.U32.AND P2, PT, R8, R2, PT ;  /* 0x000000020800720c */ /* 0x000fe20003f44070 */
[----:B------:R-:W-:Y:S01]  /*20a0*/  @!P4 IMAD.IADD R4, R4, 0x1, -R8 ;  /* 0x000000010404c824 */ /* 0x000fe200078e0a08 */
[----:B------:R-:W-:Y:S01]  /*20b0*/  ISETP.GE.AND P4, PT, R11, RZ, PT ;  /* 0x000000ff0b00720c */ /* 0x000fe20003f86270 */
[----:B------:R-:W-:Y:S01]  /*20c0*/  IMAD R11, R8, R3, R19 ;  /* 0x00000003080b7224 */ /* 0x000fe200078e0213 */
[----:B------:R-:W-:Y:S01]  /*20d0*/  IABS R17, R7 ;  /* 0x0000000700117213 */ /* 0x000fe20000000000 */
[----:B------:R-:W-:-:S02]  /*20e0*/  IMAD.MOV.U32 R18, RZ, RZ, R5 ;  /* 0x000000ffff127224 */ /* 0x000fc400078e0005 */
[----:B------:R-:W-:Y:S01]  /*20f0*/  @!P6 IMAD.IADD R9, R9, 0x1, -R8 ;  /* 0x000000010909e824 */ /* 0x000fe200078e0a08 */
[----:B------:R-:W-:Y:S01]  /*2100*/  ISETP.GT.U32.AND P6, PT, R8, R11, PT ;  /* 0x0000000b0800720c */ /* 0x000fe20003fc4070 */
[----:B------:R-:W-:-:S04]  /*2110*/  IMAD.HI.U32 R5, R12, R17, RZ ;  /* 0x000000110c057227 */ /* 0x000fc800078e00ff */
[----:B------:R-:W-:Y:S02]  /*2120*/  IMAD.MOV R5, RZ, RZ, -R5 ;  /* 0x000000ffff057224 */ /* 0x000fe400078e0a05 */
[----:B------:R-:W-:Y:S01]  /*2130*/  @!P5 IMAD.IADD R13, R13, 0x1, -R8 ;  /* 0x000000010d0dd824 */ /* 0x000fe200078e0a08 */
[----:B------:R-:W-:Y:S01]  /*2140*/  ISETP.GE.AND P5, PT, R0, RZ, PT ;  /* 0x000000ff0000720c */ /* 0x000fe20003fa6270 */
[----:B------:R-:W-:Y:S01]  /*2150*/  @!P0 IMAD.MOV R18, RZ, RZ, -R18 ;  /* 0x000000ffff128224 */ /* 0x000fe200078e0a12 */
[----:B------:R-:W-:Y:S01]  /*2160*/  ISETP.GE.AND P0, PT, R10, RZ, PT ;  /* 0x000000ff0a00720c */ /* 0x000fe20003f06270 */
[----:B------:R-:W-:Y:S02]  /*2170*/  @!P2 IMAD.IADD R2, R2, 0x1, -R8 ;  /* 0x000000010202a824 */ /* 0x000fe400078e0a08 */
[C---:B------:R-:W-:Y:S01]  /*2180*/  IMAD R0, R8.reuse, R5, R17 ;  /* 0x0000000508007224 */ /* 0x040fe200078e0211 */
[----:B------:R0:W-:Y:S01]  /*2190*/  STL [R1+0x124], R18 ;  /* 0x0001241201007387 */ /* 0x0001e20000100800 */
[----:B------:R-:W-:Y:S01]  /*21a0*/  VIADD R5, R15, 0xde ;  /* 0x000000de0f057836 */ /* 0x000fe20000000000 */
[C---:B------:R-:W-:Y:S01]  /*21b0*/  ISETP.GT.U32.AND P2, PT, R8.reuse, R2, PT ;  /* 0x000000020800720c */ /* 0x040fe20003f44070 */
[----:B------:R-:W-:Y:S01]  /*21c0*/  IMAD.MOV.U32 R10, RZ, RZ, R4 ;  /* 0x000000ffff0a7224 */ /* 0x000fe200078e0004 */
[----:B------:R1:W-:Y:S01]  /*21d0*/  STL [R1+0x130], R16 ;  /* 0x0001301001007387 */ /* 0x0003e20000100800 */
[----:B------:R-:W-:Y:S01]  /*21e0*/  @!P6 IMAD.IADD R11, R11, 0x1, -R8 ;  /* 0x000000010b0be824 */ /* 0x000fe200078e0a08 */
[----:B------:R-:W-:Y:S01]  /*21f0*/  IABS R17, R5 ;  /* 0x0000000500117213 */ /* 0x000fe20000000000 */
[----:B------:R-:W-:Y:S01]  /*2200*/  @!P1 IMAD.MOV R10, RZ, RZ, -R10 ;  /* 0x000000ffff0a9224 */ /* 0x000fe200078e0a0a */
[C---:B------:R-:W-:Y:S01]  /*2210*/  ISETP.GT.U32.AND P1, PT, R8.reuse, R9, PT ;  /* 0x000000090800720c */ /* 0x040fe20003f24070 */
[----:B------:R-:W-:Y:S01]  /*2220*/  VIADD R3, R15, 0xdd ;  /* 0x000000dd0f037836 */ /* 0x000fe20000000000 */
[----:B------:R-:W-:Y:S01]  /*2230*/  ISETP.GT.U32.AND P6, PT, R8, R11, PT ;  /* 0x0000000b0800720c */ /* 0x000fe20003fc4070 */
[----:B------:R-:W-:Y:S01]  /*2240*/  IMAD.HI.U32 R19, R12, R17, RZ ;  /* 0x000000110c137227 */ /* 0x000fe200078e00ff */
[----:B------:R2:W-:Y:S02]  /*2250*/  STL [R1+0x134], R10 ;  /* 0x0001340a01007387 */ /* 0x0005e40000100800 */
[----:B0-----:R-:W-:Y:S01]  /*2260*/  IABS R18, R3 ;  /* 0x0000000300127213 */ /* 0x001fe20000000000 */
[----:B------:R-:W-:-:S02]  /*2270*/  IMAD.MOV R19, RZ, RZ, -R19 ;  /* 0x000000ffff137224 */ /* 0x000fc400078e0a13 */
[--C-:B------:R-:W-:Y:S01]  /*2280*/  @!P2 IMAD.IADD R2, R2, 0x1, -R8.reuse ;  /* 0x000000010202a824 */ /* 0x100fe200078e0a08 */
[----:B------:R-:W-:Y:S01]  /*2290*/  ISETP.GE.AND P2, PT, R7, RZ, PT ;  /* 0x000000ff0700720c */ /* 0x000fe20003f46270 */
[C---:B------:R-:W-:Y:S02]  /*22a0*/  IMAD R7, R8.reuse, R19, R17 ;  /* 0x0000001308077224 */ /* 0x040fe400078e0211 */
[--C-:B------:R-:W-:Y:S01]  /*22b0*/  @!P1 IMAD.IADD R9, R9, 0x1, -R8.reuse ;  /* 0x0000000109099824 */ /* 0x100fe200078e0a08 */
[C---:B------:R-:W-:Y:S01]  /*22c0*/  ISETP.GT.U32.AND P1, PT, R8.reuse, R0, PT ;  /* 0x000000000800720c */ /* 0x040fe20003f24070 */
[----:B------:R-:W-:Y:S01]  /*22d0*/  @!P6 IMAD.IADD R11, R11, 0x1, -R8 ;  /* 0x000000010b0be824 */ /* 0x000fe200078e0a08 */
[----:B------:R-:W-:Y:S01]  /*22e0*/  ISETP.GT.U32.AND P6, PT, R8, R7, PT ;  /* 0x000000070800720c */ /* 0x000fe20003fc4070 */
[C---:B------:R-:W-:Y:S02]  /*22f0*/  VIADD R6, R15.reuse, 0xdc ;  /* 0x000000dc0f067836 */ /* 0x040fe40000000000 */
[----:B-1----:R-:W-:-:S02]  /*2300*/  VIADD R16, R15, 0xdb ;  /* 0x000000db0f107836 */ /* 0x002fc40000000000 */
[----:B------:R-:W-:Y:S01]  /*2310*/  IMAD.HI.U32 R17, R12, R18, RZ ;  /* 0x000000120c117227 */ /* 0x000fe200078e00ff */
[----:B--2---:R-:W-:Y:S02]  /*2320*/  IABS R10, R6 ;  /* 0x00000006000a7213 */ /* 0x004fe40000000000 */
[----:B------:R-:W-:Y:S01]  /*2330*/  IABS R4, R16 ;  /* 0x0000001000047213 */ /* 0x000fe20000000000 */
[----:B------:R-:W-:Y:S02]  /*2340*/  IMAD.MOV R17, RZ, RZ, -R17 ;  /* 0x000000ffff117224 */ /* 0x000fe400078e0a11 */
[----:B------:R-:W-:Y:S01]  /*2350*/  @!P1 IMAD.IADD R0, R0, 0x1, -R8 ;  /* 0x0000000100009824 */ /* 0x000fe200078e0a08 */
[----:B------:R-:W-:Y:S01]  /*2360*/  ISETP.GE.AND P1, PT, R5, RZ, PT ;  /* 0x000000ff0500720c */ /* 0x000fe20003f26270 */
[----:B------:R-:W-:-:S04]  /*2370*/  IMAD.HI.U32 R20, R12, R10, RZ ;  /* 0x0000000a0c147227 */ /* 0x000fc800078e00ff */
[----:B------:R-:W-:Y:S01]  /*2380*/  @!P6 IMAD.IADD R7, R7, 0x1, -R8 ;  /* 0x000000010707e824 */ /* 0x000fe200078e0a08 */
[----:B------:R-:W-:Y:S01]  /*2390*/  ISETP.GT.U32.AND P6, PT, R8, R0, PT ;  /* 0x000000000800720c */ /* 0x000fe20003fc4070 */
[----:B------:R-:W-:-:S04]  /*23a0*/  IMAD.HI.U32 R19, R12, R4, RZ ;  /* 0x000000040c137227 */ /* 0x000fc800078e00ff */
[----:B------:R-:W-:Y:S02]  /*23b0*/  IMAD.MOV R20, RZ, RZ, -R20 ;  /* 0x000000ffff147224 */ /* 0x000fe400078e0a14 */
[C---:B------:R-:W-:Y:S02]  /*23c0*/  IMAD R17, R8.reuse, R17, R18 ;  /* 0x0000001108117224 */ /* 0x040fe400078e0212 */
[----:B------:R-:W-:Y:S02]  /*23d0*/  IMAD.MOV.U32 R22, RZ, RZ, R13 ;  /* 0x000000ffff167224 */ /* 0x000fe400078e000d */
[----:B------:R-:W-:Y:S02]  /*23e0*/  IMAD.MOV.U32 R21, RZ, RZ, R9 ;  /* 0x000000ffff157224 */ /* 0x000fe400078e0009 */
[----:B------:R-:W-:Y:S02]  /*23f0*/  IMAD.MOV R19, RZ, RZ, -R19 ;  /* 0x000000ffff137224 */ /* 0x000fe400078e0a13 */
[----:B------:R-:W-:-:S02]  /*2400*/  IMAD R10, R8, R20, R10 ;  /* 0x00000014080a7224 */ /* 0x000fc400078e020a */
[C---:B------:R-:W-:Y:S02]  /*2410*/  VIADD R5, R15.reuse, 0xda ;  /* 0x000000da0f057836 */ /* 0x040fe40000000000 */
[----:B------:R-:W-:Y:S01]  /*2420*/  @!P3 IMAD.MOV R22, RZ, RZ, -R22 ;  /* 0x000000ffff16b224 */ /* 0x000fe200078e0a16 */
[C---:B------:R-:W-:Y:S01]  /*2430*/  ISETP.GT.U32.AND P3, PT, R8.reuse, R17, PT ;  /* 0x000000110800720c */ /* 0x040fe20003f64070 */
[----:B------:R-:W-:Y:S01]  /*2440*/  @!P0 IMAD.MOV R21, RZ, RZ, -R21 ;  /* 0x000000ffff158224 */ /* 0x000fe200078e0a15 */
[C---:B------:R-:W-:Y:S01]  /*2450*/  ISETP.GT.U32.AND P0, PT, R8.reuse, R7, PT ;  /* 0x000000070800720c */ /* 0x040fe20003f04070 */
[----:B------:R-:W-:Y:S01]  /*2460*/  IMAD.MOV.U32 R18, RZ, RZ, R2 ;  /* 0x000000ffff127224 */ /* 0x000fe200078e0002 */
[----:B------:R-:W-:Y:S01]  /*2470*/  IABS R13, R5 ;  /* 0x00000005000d7213 */ /* 0x000fe20000000000 */
[C---:B------:R-:W-:Y:S01]  /*2480*/  IMAD R19, R8.reuse, R19, R4 ;  /* 0x0000001308137224 */ /* 0x040fe200078e0204 */
[----:B------:R-:W-:Y:S01]  /*2490*/  STL [R1+0x154], R22 ;  /* 0x0001541601007387 */ /* 0x000fe20000100800 */
[----:B------:R-:W-:Y:S01]  /*24a0*/  @!P4 IMAD.MOV R18, RZ, RZ, -R18 ;  /* 0x000000ffff12c224 */ /* 0x000fe200078e0a12 */
[----:B------:R-:W-:Y:S01]  /*24b0*/  ISETP.GT.U32.AND P4, PT, R8, R10, PT ;  /* 0x0000000a0800720c */ /* 0x000fe20003f84070 */
[----:B------:R-:W-:Y:S01]  /*24c0*/  @!P6 IMAD.IADD R0, R0, 0x1, -R8 ;  /* 0x000000010000e824 */ /* 0x000fe200078e0a08 */
[----:B------:R-:W-:Y:S01]  /*24d0*/  ISETP.GT.U32.AND P6, PT, R8, R19, PT ;  /* 0x000000130800720c */ /* 0x000fe20003fc4070 */
[----:B------:R-:W-:Y:S01]  /*24e0*/  IMAD.HI.U32 R2, R12, R13, RZ ;  /* 0x0000000d0c027227 */ /* 0x000fe200078e00ff */
[----:B------:R-:W-:Y:S03]  /*24f0*/  STL [R1+0x158], R21 ;  /* 0x0001581501007387 */ /* 0x000fe60000100800 */
[----:B------:R-:W-:Y:S01]  /*2500*/  VIADD R4, R15, 0xd9 ;  /* 0x000000d90f047836 */ /* 0x000fe20000000000 */
[----:B------:R-:W-:Y:S01]  /*2510*/  STL [R1+0x19c], R18 ;  /* 0x00019c1201007387 */ /* 0x000fe20000100800 */
[----:B------:R-:W-:Y:S01]  /*2520*/  @!P5 IMAD.MOV R11, RZ, RZ, -R11 ;  /* 0x000000ffff0bd224 */ /* 0x000fe200078e0a0b */
[----:B------:R-:W-:Y:S01]  /*2530*/  ISETP.GE.AND P5, PT, R3, RZ, PT ;  /* 0x000000ff0300720c */ /* 0x000fe20003fa6270 */
[----:B------:R-:W-:Y:S01]  /*2540*/  IMAD.MOV R2, RZ, RZ, -R2 ;  /* 0x000000ffff027224 */ /* 0x000fe200078e0a02 */
[----:B------:R-:W-:Y:S01]  /*2550*/  IABS R9, R4 ;  /* 0x0000000400097213 */ /* 0x000fe20000000000 */
[--C-:B------:R-:W-:Y:S01]  /*2560*/  @!P0 IMAD.IADD R7, R7, 0x1, -R8.reuse ;  /* 0x0000000107078824 */ /* 0x100fe200078e0a08 */
[----:B------:R-:W-:Y:S01]  /*2570*/  ISETP.GE.AND P0, PT, R6, RZ, PT ;  /* 0x000000ff0600720c */ /* 0x000fe20003f06270 */
[--C-:B------:R-:W-:Y:S01]  /*2580*/  @!P3 IMAD.IADD R17, R17, 0x1, -R8.reuse ;  /* 0x000000011111b824 */ /* 0x100fe200078e0a08 */
[----:B------:R0:W-:Y:S01]  /*2590*/  STL [R1+0x1a0], R11 ;  /* 0x0001a00b01007387 */ /* 0x0001e20000100800 */
[----:B------:R-:W-:Y:S01]  /*25a0*/  IMAD R13, R8, R2, R13 ;  /* 0x00000002080d7224 */ /* 0x000fe200078e020d */
[----:B------:R-:W-:Y:S01]  /*25b0*/  ISETP.GE.AND P3, PT, R16, RZ, PT ;  /* 0x000000ff1000720c */ /* 0x000fe20003f66270 */
[----:B------:R-:W-:Y:S01]  /*25c0*/  @!P4 IMAD.IADD R10, R10, 0x1, -R8 ;  /* 0x000000010a0ac824 */ /* 0x000fe200078e0a08 */
[----:B------:R-:W-:Y:S01]  /*25d0*/  ISETP.GT.U32.AND P4, PT, R8, R17, PT ;  /* 0x000000110800720c */ /* 0x000fe20003f84070 */
[----:B------:R-:W-:-:S02]  /*25e0*/  IMAD.MOV.U32 R6, RZ, RZ, R7 ;  /* 0x000000ffff067224 */ /* 0x000fc400078e0007 */
[----:B------:R-:W-:Y:S01]  /*25f0*/  @!P6 IMAD.IADD R19, R19, 0x1, -R8 ;  /* 0x000000011313e824 */ /* 0x000fe200078e0a08 */
[C---:B------:R-:W-:Y:S01]  /*2600*/  ISETP.GT.U32.AND P6, PT, R8.reuse, R10, PT ;  /* 0x0000000a0800720c */ /* 0x040fe20003fc4070 */
[----:B------:R-:W-:Y:S01]  /*2610*/  @!P1 IMAD.MOV R6, RZ, RZ, -R6 ;  /* 0x000000ffff069224 */ /* 0x000fe200078e0a06 */
[----:B------:R-:W-:Y:S01]  /*2620*/  ISETP.GT.U32.AND P1, PT, R8, R13, PT ;  /* 0x0000000d0800720c */ /* 0x000fe20003f24070 */
[----:B0-----:R-:W-:Y:S02]  /*2630*/  IMAD.MOV.U32 R11, RZ, RZ, R0 ;  /* 0x000000ffff0b7224 */ /* 0x001fe400078e0000 */
[----:B------:R-:W-:-:S04]  /*2640*/  IMAD.HI.U32 R3, R12, R9, RZ ;  /* 0x000000090c037227 */ /* 0x000fc800078e00ff */
[----:B------:R-:W-:Y:S01]  /*2650*/  @!P2 IMAD.MOV R11, RZ, RZ, -R11 ;  /* 0x000000ffff0ba224 */ /* 0x000fe200078e0a0b */
[C---:B------:R-:W-:Y:S01]  /*2660*/  ISETP.GT.U32.AND P2, PT, R8.reuse, R19, PT ;  /* 0x000000130800720c */ /* 0x040fe20003f44070 */
[----:B------:R-:W-:Y:S02]  /*2670*/  IMAD.MOV R3, RZ, RZ, -R3 ;  /* 0x000000ffff037224 */ /* 0x000fe400078e0a03 */
[C---:B------:R-:W-:Y:S01]  /*2680*/  VIADD R0, R15.reuse, 0xd8 ;  /* 0x000000d80f007836 */ /* 0x040fe20000000000 */
[----:B------:R0:W-:Y:S01]  /*2690*/  STL [R1+0x1a4], R11 ;  /* 0x0001a40b01007387 */ /* 0x0001e20000100800 */
[----:B------:R-:W-:Y:S02]  /*26a0*/  VIADD R2, R15, 0xd7 ;  /* 0x000000d70f027836 */ /* 0x000fe40000000000 */
[----:B------:R-:W-:Y:S01]  /*26b0*/  IMAD R9, R8, R3, R9 ;  /* 0x0000000308097224 */ /* 0x000fe200078e0209 */
[----:B------:R-:W-:Y:S01]  /*26c0*/  IABS R3, R0 ;  /* 0x0000000000037213 */ /* 0x000fe20000000000 */
[--C-:B------:R-:W-:Y:S01]  /*26d0*/  @!P4 IMAD.IADD R17, R17, 0x1, -R8.reuse ;  /* 0x000000011111c824 */ /* 0x100fe200078e0a08 */
[----:B------:R-:W-:Y:S01]  /*26e0*/  ISETP.GE.AND P4, PT, R5, RZ, PT ;  /* 0x000000ff0500720c */ /* 0x000fe20003f86270 */
[--C-:B------:R-:W-:Y:S01]  /*26f0*/  @!P6 IMAD.IADD R10, R10, 0x1, -R8.reuse ;  /* 0x000000010a0ae824 */ /* 0x100fe200078e0a08 */
[----:B------:R-:W-:Y:S01]  /*2700*/  IABS R5, R2 ;  /* 0x0000000200057213 */ /* 0x000fe20000000000 */
[--C-:B------:R-:W-:Y:S01]  /*2710*/  @!P1 IMAD.IADD R13, R13, 0x1, -R8.reuse ;  /* 0x000000010d0d9824 */ /* 0x100fe200078e0a08 */
[----:B------:R-:W-:Y:S01]  /*2720*/  ISETP.GT.U32.AND P6, PT, R8, R9, PT ;  /* 0x000000090800720c */ /* 0x000fe20003fc4070 */
[----:B0-----:R-:W-:Y:S01]  /*2730*/  IMAD.MOV.U32 R11, RZ, RZ, R17 ;  /* 0x000000ffff0b7224 */ /* 0x001fe200078e0011 */
[----:B------:R0:W-:Y:S01]  /*2740*/  STL [R1+0x1a8], R6 ;  /* 0x0001a80601007387 */ /* 0x0001e20000100800 */
[----:B------:R-:W-:Y:S01]  /*2750*/  @!P2 IMAD.IADD R19, R19, 0x1, -R8 ;  /* 0x000000011313a824 */ /* 0x000fe200078e0a08 */
[----:B------:R-:W-:Y:S01]  /*2760*/  ISETP.GE.AND P2, PT, R4, RZ, PT ;  /* 0x000000ff0400720c */ /* 0x000fe20003f46270 */
[----:B------:R-:W-:Y:S01]  /*2770*/  VIADD R4, R15, 0xd6 ;  /* 0x000000d60f047836 */ /* 0x000fe20000000000 */
[----:B------:R-:W-:Y:S01]  /*2780*/  ISETP.GE.AND P1, PT, R0, RZ, PT ;  /* 0x000000ff0000720c */ /* 0x000fe20003f26270 */
[----:B------:R-:W-:-:S03]  /*2790*/  IMAD.HI.U32 R7, R12, R3, RZ ;  /* 0x000000030c077227 */ /* 0x000fc600078e00ff */
[----:B------:R-:W-:Y:S01]  /*27a0*/  IABS R0, R4 ;  /* 0x0000000400007213 */ /* 0x000fe20000000000 */
[----:B------:R-:W-:Y:S01]  /*27b0*/  @!P5 IMAD.MOV R11, RZ, RZ, -R11 ;  /* 0x000000ffff0bd224 */ /* 0x000fe200078e0a0b */
[----:B------:R-:W-:Y:S01]  /*27c0*/  ISETP.GT.U32.AND P5, PT, R8, R13, PT ;  /* 0x0000000d0800720c */ /* 0x000fe20003fa4070 */
[----:B0-----:R-:W-:-:S03]  /*27d0*/  IMAD.HI.U32 R6, R12, R5, RZ ;  /* 0x000000050c067227 */ /* 0x001fc600078e00ff */
[----:B------:R0:W-:Y:S01]  /*27e0*/  STL [R1+0x1ac], R11 ;  /* 0x0001ac0b01007387 */ /* 0x0001e20000100800 */
[----:B------:R-:W-:Y:S02]  /*27f0*/  IMAD.MOV R7, RZ, RZ, -R7 ;  /* 0x000000ffff077224 */ /* 0x000fe400078e0a07 */
[----:B------:R-:W-:Y:S02]  /*2800*/  IMAD.MOV R6, RZ, RZ, -R6 ;  /* 0x000000ffff067224 */ /* 0x000fe400078e0a06 */
[C---:B------:R-:W-:Y:S02]  /*2810*/  IMAD R3, R8.reuse, R7, R3 ;  /* 0x0000000708037224 */ /* 0x040fe400078e0203 */
[----:B------:R-:W-:Y:S02]  /*2820*/  IMAD R6, R8, R6, R5 ;  /* 0x0000000608067224 */ /* 0x000fe400078e0205 */
[----:B------:R-:W-:Y:S02]  /*2830*/  @!P6 IMAD.IADD R9, R9, 0x1, -R8 ;  /* 0x000000010909e824 */ /* 0x000fe400078e0a08 */
[----:B0-----:R-:W-:-:S02]  /*2840*/  IMAD.MOV.U32 R11, RZ, RZ, R19 ;  /* 0x000000ffff0b7224 */ /* 0x001fc400078e0013 */
[----:B------:R-:W-:Y:S01]  /*2850*/  IMAD.HI.U32 R5, R12, R0, RZ ;  /* 0x000000000c057227 */ /* 0x000fe200078e00ff */
[----:B------:R-:W-:-:S03]  /*2860*/  ISETP.GT.U32.AND P6, PT, R8, R9, PT ;  /* 0x000000090800720c */ /* 0x000fc60003fc4070 */
[----:B------:R-:W-:Y:S01]  /*2870*/  @!P0 IMAD.MOV R10, RZ, RZ, -R10 ;  /* 0x000000ffff0a8224 */ /* 0x000fe200078e0a0a */
[----:B------:R-:W-:Y:S01]  /*2880*/  ISETP.GT.U32.AND P0, PT, R8, R3, PT ;  /* 0x000000030800720c */ /* 0x000fe20003f04070 */
[----:B------:R-:W-:Y:S01]  /*2890*/  @!P3 IMAD.MOV R11, RZ, RZ, -R11 ;  /* 0x000000ffff0bb224 */ /* 0x000fe200078e0a0b */
[----:B------:R-:W-:Y:S01]  /*28a0*/  ISETP.GE.AND P3, PT, R2, RZ, PT ;  /* 0x000000ff0200720c */ /* 0x000fe20003f66270 */
[----:B------:R-:W-:Y:S01]  /*28b0*/  IMAD.MOV R5, RZ, RZ, -R5 ;  /* 0x000000ffff057224 */ /* 0x000fe200078e0a05 */
[----:B------:R0:W-:Y:S01]  /*28c0*/  STL [R1+0x1b0], R10 ;  /* 0x0001b00a01007387 */ /* 0x0001e20000100800 */
[----:B------:R-:W-:Y:S01]  /*28d0*/  @!P5 IMAD.IADD R13, R13, 0x1, -R8 ;  /* 0x000000010d0dd824 */ /* 0x000fe200078e0a08 */
[C---:B------:R-:W-:Y:S01]  /*28e0*/  ISETP.GT.U32.AND P5, PT, R8.reuse, R6, PT ;  /* 0x000000060800720c */ /* 0x040fe20003fa4070 */
[----:B------:R-:W-:Y:S01]  /*28f0*/  IMAD R5, R8, R5, R0 ;  /* 0x0000000508057224 */ /* 0x000fe200078e0200 */
[----:B------:R1:W-:Y:S01]  /*2900*/  STL [R1+0x1b4], R11 ;  /* 0x0001b40b01007387 */ /* 0x0003e20000100800 */
[----:B------:R-:W-:Y:S01]  /*2910*/  @!P6 IMAD.IADD R9, R9, 0x1, -R8 ;  /* 0x000000010909e824 */ /* 0x000fe200078e0a08 */
[----:B------:R-:W-:Y:S01]  /*2920*/  ISETP.GE.AND P6, PT, R4, RZ, PT ;  /* 0x000000ff0400720c */ /* 0x000fe20003fc6270 */
[----:B------:R-:W-:-:S02]  /*2930*/  VIADD R4, R15, 0xd4 ;  /* 0x000000d40f047836 */ /* 0x000fc40000000000 */
[----:B------:R-:W-:Y:S02]  /*2940*/  @!P0 IMAD.IADD R3, R3, 0x1, -R8 ;  /* 0x0000000103038824 */ /* 0x000fe400078e0a08 */
[----:B0-----:R-:W-:Y:S01]  /*2950*/  IMAD.MOV.U32 R10, RZ, RZ, R9 ;  /* 0x000000ffff0a7224 */ /* 0x001fe200078e0009 */
[----:B------:R-:W-:Y:S01]  /*2960*/  IABS R21, R4 ;  /* 0x0000000400157213 */ /* 0x000fe20000000000 */
[C---:B------:R-:W-:Y:S01]  /*2970*/  VIADD R2, R15.reuse, 0xd5 ;  /* 0x000000d50f027836 */ /* 0x040fe20000000000 */
[C---:B------:R-:W-:Y:S01]  /*2980*/  ISETP.GT.U32.AND P0, PT, R8.reuse, R3, PT ;  /* 0x000000030800720c */ /* 0x040fe20003f04070 */
[----:B-1----:R-:W-:Y:S02]  /*2990*/  IMAD.MOV.U32 R11, RZ, RZ, R13 ;  /* 0x000000ffff0b7224 */ /* 0x002fe400078e000d */
[----:B------:R-:W-:Y:S01]  /*29a0*/  @!P2 IMAD.MOV R10, RZ, RZ, -R10 ;  /* 0x000000ffff0aa224 */ /* 0x000fe200078e0a0a */
[----:B------:R-:W-:Y:S01]  /*29b0*/  IABS R20, R2 ;  /* 0x0000000200147213 */ /* 0x000fe20000000000 */
[----:B------:R-:W-:Y:S01]  /*29c0*/  @!P4 IMAD.MOV R11, RZ, RZ, -R11 ;  /* 0x000000ffff0bc224 */ /* 0x000fe200078e0a0b */
[----:B------:R-:W-:Y:S01]  /*29d0*/  ISETP.GT.U32.AND P4, PT, R8, R5, PT ;  /* 0x000000050800720c */ /* 0x000fe20003f84070 */
[----:B------:R-:W-:Y:S01]  /*29e0*/  @!P5 IMAD.IADD R6, R6, 0x1, -R8 ;  /* 0x000000010606d824 */ /* 0x000fe200078e0a08 */
[----:B------:R-:W-:Y:S01]  /*29f0*/  ISETP.GE.AND P2, PT, R2, RZ, PT ;  /* 0x000000ff0200720c */ /* 0x000fe20003f46270 */
[----:B------:R-:W-:Y:S01]  /*2a00*/  VIADD R7, R15, 0xd3 ;  /* 0x000000d30f077836 */ /* 0x000fe20000000000 */
[----:B------:R-:W-:Y:S01]  /*2a10*/  STL [R1+0x1b8], R11 ;  /* 0x0001b80b01007387 */ /* 0x000fe20000100800 */
[----:B------:R-:W-:Y:S01]  /*2a20*/  IMAD.HI.U32 R9, R12, R20, RZ ;  /* 0x000000140c097227 */ /* 0x000fe200078e00ff */
[----:B------:R-:W-:-:S02]  /*2a30*/  ISETP.GT.U32.AND P5, PT, R8, R6, PT ;  /* 0x000000060800720c */ /* 0x000fc40003fa4070 */
[----:B------:R0:W-:Y:S01]  /*2a40*/  STL [R1+0x1bc], R10 ;  /* 0x0001bc0a01007387 */ /* 0x0001e20000100800 */
[--C-:B------:R-:W-:Y:S01]  /*2a50*/  @!P0 IMAD.IADD R3, R3, 0x1, -R8.reuse ;  /* 0x0000000103038824 */ /* 0x100fe200078e0a08 */
[----:B------:R-:W-:Y:S01]  /*2a60*/  ISETP.GE.AND P0, PT, R4, RZ, PT ;  /* 0x000000ff0400720c */ /* 0x000fe20003f06270 */
[----:B------:R-:W-:Y:S01]  /*2a70*/  IMAD.MOV R9, RZ, RZ, -R9 ;  /* 0x000000ffff097224 */ /* 0x000fe200078e0a09 */
[----:B------:R-:W-:Y:S01]  /*2a80*/  IABS R0, R7 ;  /* 0x0000000700007213 */ /* 0x000fe20000000000 */
[----:B------:R-:W-:Y:S02]  /*2a90*/  @!P4 IMAD.IADD R5, R5, 0x1, -R8 ;  /* 0x000000010505c824 */ /* 0x000fe400078e0a08 */
[----:B------:R-:W-:Y:S02]  /*2aa0*/  IMAD R20, R8, R9, R20 ;  /* 0x0000000908147224 */ /* 0x000fe400078e0214 */
[----:B------:R-:W-:Y:S01]  /*2ab0*/  IMAD.HI.U32 R2, R12, R0, RZ ;  /* 0x000000000c027227 */ /* 0x000fe200078e00ff */
[----:B------:R-:W-:-:S03]  /*2ac0*/  ISETP.GT.U32.AND P4, PT, R8, R5, PT ;  /* 0x000000050800720c */ /* 0x000fc60003f84070 */
[----:B0-----:R-:W-:-:S04]  /*2ad0*/  IMAD.HI.U32 R10, R12, R21, RZ ;  /* 0x000000150c0a7227 */ /* 0x001fc800078e00ff */
[----:B------:R-:W-:Y:S02]  /*2ae0*/  IMAD.MOV R4, RZ, RZ, -R10 ;  /* 0x000000ffff047224 */ /* 0x000fe400078e0a0a */
[--C-:B------:R-:W-:Y:S01]  /*2af0*/  @!P5 IMAD.IADD R6, R6, 0x1, -R8.reuse ;  /* 0x000000010606d824 */ /* 0x100fe200078e0a08 */
[----:B------:R-:W-:Y:S01]  /*2b00*/  ISETP.GE.AND P5, PT, R7, RZ, PT ;  /* 0x000000ff0700720c */ /* 0x000fe20003fa6270 */
[C---:B------:R-:W-:Y:S02]  /*2b10*/  IMAD R21, R8.reuse, R4, R21 ;  /* 0x0000000408157224 */ /* 0x040fe400078e0215 */
[----:B------:R-:W-:Y:S02]  /*2b20*/  @!P4 IMAD.IADD R5, R5, 0x1, -R8 ;  /* 0x000000010505c824 */ /* 0x000fe400078e0a08 */
[----:B------:R-:W-:Y:S01]  /*2b30*/  IMAD.MOV.U32 R13, RZ, RZ, R3 ;  /* 0x000000ffff0d7224 */ /* 0x000fe200078e0003 */
[----:B------:R-:W-:Y:S01]  /*2b40*/  ISETP.GT.U32.AND P4, PT, R8, R21, PT ;  /* 0x000000150800720c */ /* 0x000fe20003f84070 */
[----:B------:R-:W-:-:S02]  /*2b50*/  VIADD R10, R15, 0xd2 ;  /* 0x000000d20f0a7836 */ /* 0x000fc40000000000 */
[----:B------:R-:W-:Y:S02]  /*2b60*/  IMAD.MOV.U32 R11, RZ, RZ, R6 ;  /* 0x000000ffff0b7224 */ /* 0x000fe400078e0006 */
[----:B------:R-:W-:Y:S02]  /*2b70*/  IMAD.MOV R2, RZ, RZ, -R2 ;  /* 0x000000ffff027224 */ /* 0x000fe400078e0a02 */
[----:B------:R-:W-:Y:S02]  /*2b80*/  VIADD R9, R15, 0xd1 ;  /* 0x000000d10f097836 */ /* 0x000fe40000000000 */
[----:B------:R-:W-:Y:S01]  /*2b90*/  @!P1 IMAD.MOV R13, RZ, RZ, -R13 ;  /* 0x000000ffff0d9224 */ /* 0x000fe200078e0a0d */
[----:B------:R-:W-:Y:S01]  /*2ba0*/  ISETP.GT.U32.AND P1, PT, R8, R20, PT ;  /* 0x000000140800720c */ /* 0x000fe20003f24070 */
[----:B------:R-:W-:Y:S01]  /*2bb0*/  @!P3 IMAD.MOV R11, RZ, RZ, -R11 ;  /* 0x000000ffff0bb224 */ /* 0x000fe200078e0a0b */
[----:B------:R-:W-:Y:S01]  /*2bc0*/  ISETP.GE.AND P3, PT, R10, RZ, PT ;  /* 0x000000ff0a00720c */ /* 0x000fe20003f66270 */
[C---:B------:R-:W-:Y:S01]  /*2bd0*/  IMAD R0, R8.reuse, R2, R0 ;  /* 0x0000000208007224 */ /* 0x040fe200078e0200 */
[----:B------:R-:W-:Y:S01]  /*2be0*/  IABS R10, R10 ;  /* 0x0000000a000a7213 */ /* 0x000fe20000000000 */
[----:B------:R-:W-:Y:S01]  /*2bf0*/  @!P4 IMAD.IADD R21, R21, 0x1, -R8 ;  /* 0x000000011515c824 */ /* 0x000fe200078e0a08 */
[----:B------:R-:W-:Y:S01]  /*2c00*/  IABS R6, R9 ;  /* 0x0000000900067213 */ /* 0x000fe20000000000 */
[----:B------:R-:W-:Y:S01]  /*2c10*/  IMAD.MOV.U32 R18, RZ, RZ, R5 ;  /* 0x000000ffff127224 */ /* 0x000fe200078e0005 */
[----:B------:R-:W-:Y:S01]  /*2c20*/  STL [R1+0x1c0], R13 ;  /* 0x0001c00d01007387 */ /* 0x000fe20000100800 */
[----:B------:R-:W-:Y:S01]  /*2c30*/  VIADD R17, R15, 0xd0 ;  /* 0x000000d00f117836 */ /* 0x000fe20000000000 */
[C---:B------:R-:W-:Y:S01]  /*2c40*/  ISETP.GT.U32.AND P4, PT, R8.reuse, R21, PT ;  /* 0x000000150800720c */ /* 0x040fe20003f84070 */
[----:B------:R-:W-:Y:S01]  /*2c50*/  @!P6 IMAD.MOV R18, RZ, RZ, -R18 ;  /* 0x000000ffff12e224 */ /* 0x000fe200078e0a12 */
[----:B------:R0:W-:Y:S01]  /*2c60*/  STL [R1+0x1c4], R11 ;  /* 0x0001c40b01007387 */ /* 0x0001e20000100800 */
[----:B------:R-:W-:Y:S01]  /*2c70*/  ISETP.GT.U32.AND P6, PT, R8, R0, PT ;  /* 0x000000000800720c */ /* 0x000fe20003fc4070 */
[----:B------:R-:W-:Y:S01]  /*2c80*/  IMAD.HI.U32 R7, R12, R6, RZ ;  /* 0x000000060c077227 */ /* 0x000fe200078e00ff */
[----:B------:R-:W-:Y:S01]  /*2c90*/  IABS R2, R17 ;  /* 0x0000001100027213 */ /* 0x000fe20000000000 */
[----:B------:R1:W-:Y:S02]  /*2ca0*/  STL [R1+0x1c8], R18 ;  /* 0x0001c81201007387 */ /* 0x0003e40000100800 */
[----:B------:R-:W-:-:S02]  /*2cb0*/  IMAD.MOV R7, RZ, RZ, -R7 ;  /* 0x000000ffff077224 */ /* 0x000fc400078e0a07 */
[----:B------:R-:W-:Y:S02]  /*2cc0*/  @!P1 IMAD.IADD R20, R20, 0x1, -R8 ;  /* 0x0000000114149824 */ /* 0x000fe400078e0a08 */
[----:B0-----:R-:W-:-:S03]  /*2cd0*/  IMAD.HI.U32 R11, R12, R10, RZ ;  /* 0x0000000a0c0b7227 */ /* 0x001fc600078e00ff */
[C---:B------:R-:W-:Y:S01]  /*2ce0*/  ISETP.GT.U32.AND P1, PT, R8.reuse, R20, PT ;  /* 0x000000140800720c */ /* 0x040fe20003f24070 */
[----:B------:R-:W-:Y:S02]  /*2cf0*/  IMAD.MOV R11, RZ, RZ, -R11 ;  /* 0x000000ffff0b7224 */ /* 0x000fe400078e0a0b */
[C---:B------:R-:W-:Y:S02]  /*2d00*/  IMAD R6, R8.reuse, R7, R6 ;  /* 0x0000000708067224 */ /* 0x040fe400078e0206 */
[----:B------:R-:W-:Y:S02]  /*2d10*/  IMAD R10, R8, R11, R10 ;  /* 0x0000000b080a7224 */ /* 0x000fe400078e020a */
[--C-:B------:R-:W-:Y:S02]  /*2d20*/  @!P4 IMAD.IADD R21, R21, 0x1, -R8.reuse ;  /* 0x000000011515c824 */ /* 0x100fe400078e0a08 */
[----:B------:R-:W-:Y:S01]  /*2d30*/  @!P6 IMAD.IADD R0, R0, 0x1, -R8 ;  /* 0x000000010000e824 */ /* 0x000fe200078e0a08 */
[C---:B------:R-:W-:Y:S01]  /*2d40*/  ISETP.GT.U32.AND P4, PT, R8.reuse, R10, PT ;  /* 0x0000000a0800720c */ /* 0x040fe20003f84070 */
[----:B------:R-:W-:Y:S01]  /*2d50*/  VIADD R3, R15, 0xcf ;  /* 0x000000cf0f037836 */ /* 0x000fe20000000000 */
[----:B------:R-:W-:Y:S01]  /*2d60*/  ISETP.GT.U32.AND P6, PT, R8, R6, PT ;  /* 0x000000060800720c */ /* 0x000fe20003fc4070 */
[----:B------:R-:W-:-:S03]  /*2d70*/  IMAD.HI.U32 R13, R12, R2, RZ ;  /* 0x000000020c0d7227 */ /* 0x000fc600078e00ff */
[----:B------:R-:W-:Y:S01]  /*2d80*/  IABS R16, R3 ;  /* 0x0000000300107213 */ /* 0x000fe20000000000 */
[----:B------:R-:W-:Y:S02]  /*2d90*/  VIADD R11, R15, 0xcd ;  /* 0x000000cd0f0b7836 */ /* 0x000fe40000000000 */
[--C-:B------:R-:W-:Y:S01]  /*2da0*/  @!P1 IMAD.IADD R20, R20, 0x1, -R8.reuse ;  /* 0x0000000114149824 */ /* 0x100fe200078e0a08 */
[----:B------:R-:W-:Y:S01]  /*2db0*/  ISETP.GE.AND P1, PT, R9, RZ, PT ;  /* 0x000000ff0900720c */ /* 0x000fe20003f26270 */
[----:B------:R-:W-:Y:S01]  /*2dc0*/  IMAD.MOV R5, RZ, RZ, -R13 ;  /* 0x000000ffff057224 */ /* 0x000fe200078e0a0d */
[----:B-1----:R-:W-:Y:S01]  /*2dd0*/  IABS R18, R11 ;  /* 0x0000000b00127213 */ /* 0x002fe20000000000 */
[----:B------:R-:W-:Y:S02]  /*2de0*/  VIADD R9, R15, 0xce ;  /* 0x000000ce0f097836 */ /* 0x000fe40000000000 */
[--C-:B------:R-:W-:Y:S01]  /*2df0*/  @!P4 IMAD.IADD R10, R10, 0x1, -R8.reuse ;  /* 0x000000010a0ac824 */ /* 0x100fe200078e0a08 */
[----:B------:R-:W-:Y:S01]  /*2e00*/  ISETP.GT.U32.AND P4, PT, R8, R0, PT ;  /* 0x000000000800720c */ /* 0x000fe20003f84070 */
[----:B------:R-:W-:-:S02]  /*2e10*/  @!P6 IMAD.IADD R6, R6, 0x1, -R8 ;  /* 0x000000010606e824 */ /* 0x000fc400078e0a08 */
[----:B------:R-:W-:-:S03]  /*2e20*/  IMAD.HI.U32 R4, R12, R16, RZ ;  /* 0x000000100c047227 */ /* 0x000fc600078e00ff */
[C---:B------:R-:W-:Y:S01]  /*2e30*/  ISETP.GT.U32.AND P6, PT, R8.reuse, R6, PT ;  /* 0x000000060800720c */ /* 0x040fe20003fc4070 */
[----:B------:R-:W-:Y:S01]  /*2e40*/  IMAD R2, R8, R5, R2 ;  /* 0x0000000508027224 */ /* 0x000fe200078e0202 */
[----:B------:R-:W-:Y:S01]  /*2e50*/  IABS R5, R9 ;  /* 0x0000000900057213 */ /* 0x000fe20000000000 */
[----:B------:R-:W-:Y:S02]  /*2e60*/  IMAD.MOV.U32 R23, RZ, RZ, R20 ;  /* 0x000000ffff177224 */ /* 0x000fe400078e0014 */
[----:B------:R-:W-:Y:S02]  /*2e70*/  IMAD.MOV R4, RZ, RZ, -R4 ;  /* 0x000000ffff047224 */ /* 0x000fe400078e0a04 */
[----:B------:R-:W-:-:S04]  /*2e80*/  IMAD.HI.U32 R20, R12, R18, RZ ;  /* 0x000000120c147227 */ /* 0x000fc800078e00ff */
[----:B------:R-:W-:Y:S01]  /*2e90*/  @!P2 IMAD.MOV R23, RZ, RZ, -R23 ;  /* 0x000000ffff17a224 */ /* 0x000fe200078e0a17 */
[C---:B------:R-:W-:Y:S01]  /*2ea0*/  ISETP.GT.U32.AND P2, PT, R8.reuse, R10, PT ;  /* 0x0000000a0800720c */ /* 0x040fe20003f44070 */
[----:B------:R-:W-:Y:S02]  /*2eb0*/  IMAD R16, R8, R4, R16 ;  /* 0x0000000408107224 */ /* 0x000fe400078e0210 */
[----:B------:R-:W-:Y:S01]  /*2ec0*/  IMAD.HI.U32 R22, R12, R5, RZ ;  /* 0x000000050c167227 */ /* 0x000fe200078e00ff */
[----:B------:R-:W-:Y:S03]  /*2ed0*/  STL [R1+0x1d0], R23 ;  /* 0x0001d01701007387 */ /* 0x000fe60000100800 */
[----:B------:R-:W-:Y:S02]  /*2ee0*/  IMAD.MOV R20, RZ, RZ, -R20 ;  /* 0x000000ffff147224 */ /* 0x000fe400078e0a14 */
[----:B------:R-:W-:-:S02]  /*2ef0*/  IMAD.MOV R22, RZ, RZ, -R22 ;  /* 0x000000ffff167224 */ /* 0x000fc400078e0a16 */
[----:B------:R-:W-:Y:S01]  /*2f00*/  @!P4 IMAD.IADD R0, R0, 0x1, -R8 ;  /* 0x000000010000c824 */ /* 0x000fe200078e0a08 */
[C---:B------:R-:W-:Y:S01]  /*2f10*/  ISETP.GT.U32.AND P4, PT, R8.reuse, R16, PT ;  /* 0x000000100800720c */ /* 0x040fe20003f84070 */
[C---:B------:R-:W-:Y:S02]  /*2f20*/  IMAD R18, R8.reuse, R20, R18 ;  /* 0x0000001408127224 */ /* 0x040fe400078e0212 */
[----:B------:R-:W-:Y:S01]  /*2f30*/  @!P0 IMAD.MOV R21, RZ, RZ, -R21 ;  /* 0x000000ffff158224 */ /* 0x000fe200078e0a15 */
[C---:B------:R-:W-:Y:S01]  /*2f40*/  ISETP.GT.U32.AND P0, PT, R8.reuse, R2, PT ;  /* 0x000000020800720c */ /* 0x040fe20003f04070 */
[----:B------:R-:W-:Y:S02]  /*2f50*/  IMAD R5, R8, R22, R5 ;  /* 0x0000001608057224 */ /* 0x000fe400078e0205 */
[--C-:B------:R-:W-:Y:S01]  /*2f60*/  @!P6 IMAD.IADD R6, R6, 0x1, -R8.reuse ;  /* 0x000000010606e824 */ /* 0x100fe200078e0a08 */
[----:B------:R-:W-:Y:S01]  /*2f70*/  ISETP.GT.U32.AND P6, PT, R8, R18, PT ;  /* 0x000000120800720c */ /* 0x000fe20003fc4070 */
[----:B------:R-:W-:Y:S01]  /*2f80*/  @!P2 IMAD.IADD R10, R10, 0x1, -R8 ;  /* 0x000000010a0aa824 */ /* 0x000fe200078e0a08 */
[----:B------:R-:W-:Y:S01]  /*2f90*/  ISETP.GT.U32.AND P2, PT, R8, R5, PT ;  /* 0x000000050800720c */ /* 0x000fe20003f44070 */
[C---:B------:R-:W-:Y:S01]  /*2fa0*/  VIADD R4, R15.reuse, 0xcb ;  /* 0x000000cb0f047836 */ /* 0x040fe20000000000 */
[----:B------:R0:W-:Y:S01]  /*2fb0*/  STL [R1+0x1d4], R21 ;  /* 0x0001d41501007387 */ /* 0x0001e20000100800 */
[----:B------:R-:W-:-:S02]  /*2fc0*/  VIADD R7, R15, 0xcc ;  /* 0x000000cc0f077836 */ /* 0x000fc40000000000 */
[--C-:B------:R-:W-:Y:S01]  /*2fd0*/  @!P4 IMAD.IADD R16, R16, 0x1, -R8.reuse ;  /* 0x000000011010c824 */ /* 0x100fe200078e0a08 */
[----:B------:R-:W-:Y:S01]  /*2fe0*/  IABS R13, R4 ;  /* 0x00000004000d7213 */ /* 0x000fe20000000000 */
[----:B------:R-:W-:Y:S01]  /*2ff0*/  @!P0 IMAD.IADD R2, R2, 0x1, -R8 ;  /* 0x0000000102028824 */ /* 0x000fe200078e0a08 */
[----:B------:R-:W-:Y:S01]  /*3000*/  IABS R19, R7 ;  /* 0x0000000700137213 */ /* 0x000fe20000000000 */
[----:B------:R-:W-:Y:S01]  /*3010*/  IMAD.MOV.U32 R24, RZ, RZ, R0 ;  /* 0x000000ffff187224 */ /* 0x000fe200078e0000 */
[----:B------:R-:W-:Y:S01]  /*3020*/  ISETP.GE.AND P4, PT, R3, RZ, PT ;  /* 0x000000ff0300720c */ /* 0x000fe20003f86270 */
[----:B------:R-:W-:Y:S01]  /*3030*/  @!P6 IMAD.IADD R18, R18, 0x1, -R8 ;  /* 0x000000011212e824 */ /* 0x000fe200078e0a08 */
[----:B------:R-:W-:Y:S01]  /*3040*/  ISETP.GT.U32.AND P6, PT, R8, R16, PT ;  /* 0x000000100800720c */ /* 0x000fe20003fc4070 */
[----:B------:R-:W-:Y:S01]  /*3050*/  IMAD.HI.U32 R22, R12, R13, RZ ;  /* 0x0000000d0c167227 */ /* 0x000fe200078e00ff */
[----:B------:R-:W-:-:S03]  /*3060*/  ISETP.GE.AND P0, PT, R17, RZ, PT ;  /* 0x000000ff1100720c */ /* 0x000fc60003f06270 */
[----:B0-----:R-:W-:-:S04]  /*3070*/  IMAD.HI.U32 R21, R12, R19, RZ ;  /* 0x000000130c157227 */ /* 0x001fc800078e00ff */
[----:B------:R-:W-:Y:S01]  /*3080*/  @!P2 IMAD.IADD R5, R5, 0x1, -R8 ;  /* 0x000000010505a824 */ /* 0x000fe200078e0a08 */
[C---:B------:R-:W-:Y:S01]  /*3090*/  ISETP.GT.U32.AND P2, PT, R8.reuse, R2, PT ;  /* 0x000000020800720c */ /* 0x040fe20003f44070 */
[----:B------:R-:W-:Y:S02]  /*30a0*/  IMAD.MOV.U32 R23, RZ, RZ, R10 ;  /* 0x000000ffff177224 */ /* 0x000fe400078e000a */
[----:B------:R-:W-:Y:S02]  /*30b0*/  IMAD.MOV R22, RZ, RZ, -R22 ;  /* 0x000000ffff167224 */ /* 0x000fe400078e0a16 */
[----:B------:R-:W-:Y:S02]  /*30c0*/  IMAD.MOV R21, RZ, RZ, -R21 ;  /* 0x000000ffff157224 */ /* 0x000fe400078e0a15 */
[----:B------:R-:W-:Y:S01]  /*30d0*/  @!P5 IMAD.MOV R24, RZ, RZ, -R24 ;  /* 0x000000ffff18d224 */ /* 0x000fe200078e0a18 */
[C---:B------:R-:W-:Y:S01]  /*30e0*/  ISETP.GT.U32.AND P5, PT, R8.reuse, R5, PT ;  /* 0x000000050800720c */ /* 0x040fe20003fa4070 */
[----:B------:R-:W-:Y:S01]  /*30f0*/  @!P3 IMAD.MOV R23, RZ, RZ, -R23 ;  /* 0x000000ffff17b224 */ /* 0x000fe200078e0a17 */
[C---:B------:R-:W-:Y:S01]  /*3100*/  ISETP.GT.U32.AND P3, PT, R8.reuse, R18, PT ;  /* 0x000000120800720c */ /* 0x040fe20003f64070 */
[----:B------:R-:W-:Y:S01]  /*3110*/  IMAD R13, R8, R22, R13 ;  /* 0x00000016080d7224 */ /* 0x000fe200078e020d */
[----:B------:R-:W-:Y:S01]  /*3120*/  STL [R1+0x1d8], R24 ;  /* 0x0001d81801007387 */ /* 0x000fe20000100800 */
[----:B------:R-:W-:-:S02]  /*3130*/  VIADD R3, R15, 0xca ;  /* 0x000000ca0f037836 */ /* 0x000fc40000000000 */
[----:B------:R-:W-:Y:S01]  /*3140*/  IMAD R19, R8, R21, R19 ;  /* 0x0000001508137224 */ /* 0x000fe200078e0213 */
[----:B------:R-:W-:Y:S01]  /*3150*/  STL [R1+0x1dc], R23 ;  /* 0x0001dc1701007387 */ /* 0x000fe20000100800 */
[----:B------:R-:W-:Y:S01]  /*3160*/  IMAD.MOV.U32 R10, RZ, RZ, R6 ;  /* 0x000000ffff0a7224 */ /* 0x000fe200078e0006 */
[----:B------:R-:W-:Y:S01]  /*3170*/  IABS R0, R3 ;  /* 0x0000000300007213 */ /* 0x000fe20000000000 */
[----:B------:R-:W-:Y:S02]  /*3180*/  VIADD R17, R15, 0xc9 ;  /* 0x000000c90f117836 */ /* 0x000fe40000000000 */
[----:B------:R-:W-:Y:S01]  /*3190*/  @!P6 IMAD.IADD R16, R16, 0x1, -R8 ;  /* 0x000000011010e824 */ /* 0x000fe200078e0a08 */
[C---:B------:R-:W-:Y:S01]  /*31a0*/  ISETP.GT.U32.AND P6, PT, R8.reuse, R13, PT ;  /* 0x0000000d0800720c */ /* 0x040fe20003fc4070 */
[----:B------:R-:W-:Y:S01]  /*31b0*/  @!P1 IMAD.MOV R10, RZ, RZ, -R10 ;  /* 0x000000ffff0a9224 */ /* 0x000fe200078e0a0a */
[----:B------:R-:W-:Y:S01]  /*31c0*/  ISETP.GT.U32.AND P1, PT, R8, R19, PT ;  /* 0x000000130800720c */ /* 0x000fe20003f24070 */
[--C-:B------:R-:W-:Y:S01]  /*31d0*/  @!P2 IMAD.IADD R2, R2, 0x1, -R8.reuse ;  /* 0x000000010202a824 */ /* 0x100fe200078e0a08 */
[----:B------:R-:W-:Y:S01]  /*31e0*/  IABS R6, R17 ;  /* 0x0000001100067213 */ /* 0x000fe20000000000 */
[--C-:B------:R-:W-:Y:S01]  /*31f0*/  @!P5 IMAD.IADD R5, R5, 0x1, -R8.reuse ;  /* 0x000000010505d824 */ /* 0x100fe200078e0a08 */
[----:B------:R-:W-:Y:S01]  /*3200*/  ISETP.GE.AND P2, PT, R9, RZ, PT ;  /* 0x000000ff0900720c */ /* 0x000fe20003f46270 */
[----:B------:R-:W-:Y:S01]  /*3210*/  IMAD.HI.U32 R9, R12, R0, RZ ;  /* 0x000000000c097227 */ /* 0x000fe200078e00ff */
[----:B------:R-:W-:Y:S01]  /*3220*/  ISETP.GE.AND P5, PT, R11, RZ, PT ;  /* 0x000000ff0b00720c */ /* 0x000fe20003fa6270 */
[----:B------:R0:W-:Y:S02]  /*3230*/  STL [R1+0x1e8], R10 ;  /* 0x0001e80a01007387 */ /* 0x0001e40000100800 */
[----:B------:R-:W-:Y:S01]  /*3240*/  @!P3 IMAD.IADD R18, R18, 0x1, -R8 ;  /* 0x000000011212b824 */ /* 0x000fe200078e0a08 */
[----:B------:R-:W-:Y:S01]  /*3250*/  ISETP.GE.AND P3, PT, R7, RZ, PT ;  /* 0x000000ff0700720c */ /* 0x000fe20003f66270 */
[----:B------:R-:W-:-:S04]  /*3260*/  IMAD.HI.U32 R7, R12, R6, RZ ;  /* 0x000000060c077227 */ /* 0x000fc800078e00ff */
[----:B------:R-:W-:Y:S02]  /*3270*/  IMAD.MOV R9, RZ, RZ, -R9 ;  /* 0x000000ffff097224 */ /* 0x000fe400078e0a09 */
[----:B------:R-:W-:Y:S02]  /*3280*/  IMAD.MOV.U32 R20, RZ, RZ, R2 ;  /* 0x000000ffff147224 */ /* 0x000fe400078e0002 */
[----:B0-----:R-:W-:Y:S02]  /*3290*/  IMAD.MOV.U32 R10, RZ, RZ, R16 ;  /* 0x000000ffff0a7224 */ /* 0x001fe400078e0010 */
[----:B------:R-:W-:Y:S02]  /*32a0*/  IMAD.MOV R7, RZ, RZ, -R7 ;  /* 0x000000ffff077224 */ /* 0x000fe400078e0a07 */
[----:B------:R-:W-:Y:S01]  /*32b0*/  @!P6 IMAD.IADD R13, R13, 0x1, -R8 ;  /* 0x000000010d0de824 */ /* 0x000fe200078e0a08 */
[----:B------:R-:W-:Y:S01]  /*32c0*/  ISETP.GE.AND P6, PT, R3, RZ, PT ;  /* 0x000000ff0300720c */ /* 0x000fe20003fc6270 */
[----:B------:R-:W-:-:S02]  /*32d0*/  IMAD R0, R8, R9, R0 ;  /* 0x0000000908007224 */ /* 0x000fc400078e0200 */
[----:B------:R-:W-:Y:S02]  /*32e0*/  IMAD.MOV.U32 R2, RZ, RZ, R5 ;  /* 0x000000ffff027224 */ /* 0x000fe400078e0005 */
[----:B------:R-:W-:Y:S01]  /*32f0*/  @!P1 IMAD.IADD R19, R19, 0x1, -R8 ;  /* 0x0000000113139824 */ /* 0x000fe200078e0a08 */
[----:B------:R-:W-:Y:S01]  /*3300*/  ISETP.GE.AND P1, PT, R4, RZ, PT ;  /* 0x000000ff0400720c */ /* 0x000fe20003f26270 */
[----:B------:R-:W-:Y:S02]  /*3310*/  @!P0 IMAD.MOV R20, RZ, RZ, -R20 ;  /* 0x000000ffff148224 */ /* 0x000fe400078e0a14 */
[----:B------:R-:W-:Y:S01]  /*3320*/  @!P4 IMAD.MOV R10, RZ, RZ, -R10 ;  /* 0x000000ffff0ac224 */ /* 0x000fe200078e0a0a */
[C---:B------:R-:W-:Y:S01]  /*3330*/  ISETP.GT.U32.AND P4, PT, R8.reuse, R13, PT ;  /* 0x0000000d0800720c */ /* 0x040fe20003f84070 */
[C---:B------:R-:W-:Y:S01]  /*3340*/  IMAD R6, R8.reuse, R7, R6 ;  /* 0x0000000708067224 */ /* 0x040fe200078e0206 */
[----:B------:R-:W-:Y:S01]  /*3350*/  STL [R1+0x1ec], R20 ;  /* 0x0001ec1401007387 */ /* 0x000fe20000100800 */
[----:B------:R-:W-:Y:S01]  /*3360*/  IMAD.MOV.U32 R4, RZ, RZ, R18 ;  /* 0x000000ffff047224 */ /* 0x000fe200078e0012 */
[C---:B------:R-:W-:Y:S01]  /*3370*/  ISETP.GT.U32.AND P0, PT, R8.reuse, R19, PT ;  /* 0x000000130800720c */ /* 0x040fe20003f04070 */
[----:B------:R-:W-:Y:S01]  /*3380*/  @!P2 IMAD.MOV R2, RZ, RZ, -R2 ;  /* 0x000000ffff02a224 */ /* 0x000fe200078e0a02 */
[C---:B------:R-:W-:Y:S01]  /*3390*/  ISETP.GT.U32.AND P2, PT, R8.reuse, R0, PT ;  /* 0x000000000800720c */ /* 0x040fe20003f44070 */
[----:B------:R-:W-:Y:S01]  /*33a0*/  STL [R1+0x1f0], R10 ;  /* 0x0001f00a01007387 */ /* 0x000fe20000100800 */
[----:B------:R-:W-:Y:S01]  /*33b0*/  @!P5 IMAD.MOV R4, RZ, RZ, -R4 ;  /* 0x000000ffff04d224 */ /* 0x000fe200078e0a04 */
[----:B------:R-:W-:Y:S01]  /*33c0*/  ISETP.GT.U32.AND P5, PT, R8, R6, PT ;  /* 0x000000060800720c */ /* 0x000fe20003fa4070 */
[C---:B------:R-:W-:Y:S01]  /*33d0*/  VIADD R3, R15.reuse, 0xc7 ;  /* 0x000000c70f037836 */ /* 0x040fe20000000000 */
[----:B------:R0:W-:Y:S01]  /*33e0*/  STL [R1+0x1f4], R2 ;  /* 0x0001f40201007387 */ /* 0x0001e20000100800 */
[----:B------:R-:W-:-:S02]  /*33f0*/  VIADD R9, R15, 0xc5 ;  /* 0x000000c50f097836 */ /* 0x000fc40000000000 */
[--C-:B------:R-:W-:Y:S01]  /*3400*/  @!P4 IMAD.IADD R13, R13, 0x1, -R8.reuse ;  /* 0x000000010d0dc824 */ /* 0x100fe200078e0a08 */
[----:B------:R1:W-:Y:S01]  /*3410*/  STL [R1+0x1fc], R4 ;  /* 0x0001fc0401007387 */ /* 0x0003e20000100800 */
[----:B------:R-:W-:Y:S02]  /*3420*/  VIADD R16, R15, 0xc1 ;  /* 0x000000c10f107836 */ /* 0x000fe40000000000 */
[--C-:B------:R-:W-:Y:S01]  /*3430*/  @!P0 IMAD.IADD R19, R19, 0x1, -R8.reuse ;  /* 0x0000000113138824 */ /* 0x100fe200078e0a08 */
[----:B------:R-:W-:Y:S01]  /*3440*/  ISETP.GE.AND P0, PT, R17, RZ, PT ;  /* 0x000000ff1100720c */ /* 0x000fe20003f06270 */
[--C-:B------:R-:W-:Y:S01]  /*3450*/  @!P2 IMAD.IADD R0, R0, 0x1, -R8.reuse ;  /* 0x000000010000a824 */ /* 0x100fe200078e0a08 */
[----:B------:R-:W-:Y:S01]  /*3460*/  ISETP.GE.AND P2, PT, R3, RZ, PT ;  /* 0x000000ff0300720c */ /* 0x000fe20003f46270 */
[C---:B0-----:R-:W-:Y:S02]  /*3470*/  VIADD R2, R15.reuse, 0xc8 ;  /* 0x000000c80f027836 */ /* 0x041fe40000000000 */
[----:B------:R-:W-:Y:S01]  /*3480*/  @!P5 IMAD.IADD R6, R6, 0x1, -R8 ;  /* 0x000000010606d824 */ /* 0x000fe200078e0a08 */
[----:B------:R-:W-:Y:S01]  /*3490*/  ISETP.GT.U32.AND P5, PT, R8, R0, PT ;  /* 0x000000000800720c */ /* 0x000fe20003fa4070 */
[----:B------:R-:W-:Y:S01]  /*34a0*/  IMAD.MOV.U32 R7, RZ, RZ, R19 ;  /* 0x000000ffff077224 */ /* 0x000fe200078e0013 */
[----:B------:R-:W-:Y:S01]  /*34b0*/  IABS R5, R2 ;  /* 0x0000000200057213 */ /* 0x000fe20000000000 */
[C---:B------:R-:W-:Y:S01]  /*34c0*/  VIADD R10, R15.reuse, 0xc6 ;  /* 0x000000c60f0a7836 */ /* 0x040fe20000000000 */
[----:B------:R-:W-:Y:S01]  /*34d0*/  ISETP.GE.AND P4, PT, R2, RZ, PT ;  /* 0x000000ff0200720c */ /* 0x000fe20003f86270 */
[----:B------:R-:W-:Y:S01]  /*34e0*/  @!P3 IMAD.MOV R7, RZ, RZ, -R7 ;  /* 0x000000ffff07b224 */ /* 0x000fe200078e0a07 */
[----:B-1----:R-:W-:Y:S01]  /*34f0*/  IABS R4, R3 ;  /* 0x0000000300047213 */ /* 0x002fe20000000000 */
[----:B------:R-:W-:Y:S01]  /*3500*/  IMAD.MOV.U32 R2, RZ, RZ, R5 ;  /* 0x000000ffff027224 */ /* 0x000fe200078e0005 */
[----:B------:R-:W-:Y:S01]  /*3510*/  ISETP.GT.U32.AND P3, PT, R8, R6, PT ;  /* 0x000000060800720c */ /* 0x000fe20003f64070 */
[----:B------:R-:W-:Y:S01]  /*3520*/  VIADD R17, R15, 0xc2 ;  /* 0x000000c20f117836 */ /* 0x000fe20000000000 */
[----:B------:R0:W-:Y:S01]  /*3530*/  STL [R1+0x200], R7 ;  /* 0x0002000701007387 */ /* 0x0001e20000100800 */
[----:B------:R-:W-:-:S04]  /*3540*/  IMAD.HI.U32 R5, R12, R2, RZ ;  /* 0x000000020c057227 */ /* 0x000fc800078e00ff */
[----:B------:R-:W-:Y:S02]  /*3550*/  IMAD.MOV R5, RZ, RZ, -R5 ;  /* 0x000000ffff057224 */ /* 0x000fe400078e0a05 */
[----:B------:R-:W-:-:S04]  /*3560*/  IMAD.HI.U32 R3, R12, R4, RZ ;  /* 0x000000040c037227 */ /* 0x000fc800078e00ff */
[----:B------:R-:W-:Y:S02]  /*3570*/  IMAD R2, R8, R5, R2 ;  /* 0x0000000508027224 */ /* 0x000fe400078e0202 */
[----:B------:R-:W-:Y:S02]  /*3580*/  @!P5 IMAD.IADD R0, R0, 0x1, -R8 ;  /* 0x000000010000d824 */ /* 0x000fe400078e0a08 */
[----:B------:R-:W-:Y:S01]  /*3590*/  IMAD.MOV R3, RZ, RZ, -R3 ;  /* 0x000000ffff037224 */ /* 0x000fe200078e0a03 */
[C---:B------:R-:W-:Y:S01]  /*35a0*/  ISETP.GT.U32.AND P5, PT, R8.reuse, R2, PT ;  /* 0x000000020800720c */ /* 0x040fe20003fa4070 */
[----:B0-----:R-:W-:Y:S02]  /*35b0*/  IMAD.MOV.U32 R7, RZ, RZ, R13 ;  /* 0x000000ffff077224 */ /* 0x001fe400078e000d */
[----:B------:R-:W-:Y:S02]  /*35c0*/  IMAD R4, R8, R3, R4 ;  /* 0x0000000308047224 */ /* 0x000fe400078e0204 */
[----:B------:R-:W-:-:S02]  /*35d0*/  IMAD.MOV.U32 R13, RZ, RZ, R0 ;  /* 0x000000ffff0d7224 */ /* 0x000fc400078e0000 */
[----:B------:R-:W-:Y:S01]  /*35e0*/  @!P1 IMAD.MOV R7, RZ, RZ, -R7 ;  /* 0x000000ffff079224 */ /* 0x000fe200078e0a07 */
[----:B------:R-:W-:Y:S01]  /*35f0*/  ISETP.GE.AND P1, PT, R10, RZ, PT ;  /* 0x000000ff0a00720c */ /* 0x000fe20003f26270 */
[----:B------:R-:W-:Y:S01]  /*3600*/  @!P6 IMAD.MOV R13, RZ, RZ, -R13 ;  /* 0x000000ffff0de224 */ /* 0x000fe200078e0a0d */
[----:B------:R-:W-:Y:S01]  /*3610*/  ISETP.GT.U32.AND P6, PT, R8, R4, PT ;  /* 0x000000040800720c */ /* 0x000fe20003fc4070 */
[--C-:B------:R-:W-:Y:S01]  /*3620*/  @!P3 IMAD.IADD R6, R6, 0x1, -R8.reuse ;  /* 0x000000010606b824 */ /* 0x100fe200078e0a08 */
[----:B------:R-:W-:Y:S01]  /*3630*/  IABS R10, R10 ;  /* 0x0000000a000a7213 */ /* 0x000fe20000000000 */
[----:B------:R-:W-:Y:S01]  /*3640*/  @!P5 IMAD.IADD R2, R2, 0x1, -R8 ;  /* 0x000000010202d824 */ /* 0x000fe200078e0a08 */
[----:B------:R0:W-:Y:S01]  /*3650*/  STL [R1+0x204], R7 ;  /* 0x0002040701007387 */ /* 0x0001e20000100800 */
[----:B------:R-:W-:Y:S01]  /*3660*/  ISETP.GE.AND P3, PT, R9, RZ, PT ;  /* 0x000000ff0900720c */ /* 0x000fe20003f66270 */
[----:B------:R-:W-:Y:S01]  /*3670*/  IMAD.MOV.U32 R11, RZ, RZ, R6 ;  /* 0x000000ffff0b7224 */ /* 0x000fe200078e0006 */
[----:B------:R-:W-:Y:S01]  /*3680*/  IABS R9, R9 ;  /* 0x0000000900097213 */ /* 0x000fe20000000000 */
[----:B------:R-:W-:Y:S01]  /*3690*/  IMAD.HI.U32 R3, R12, R10, RZ ;  /* 0x0000000a0c037227 */ /* 0x000fe200078e00ff */
[----:B------:R-:W-:Y:S01]  /*36a0*/  ISETP.GT.U32.AND P5, PT, R8, R2, PT ;  /* 0x000000020800720c */ /* 0x000fe20003fa4070 */
[----:B------:R-:W-:Y:S02]  /*36b0*/  STL [R1+0x208], R13 ;  /* 0x0002080d01007387 */ /* 0x000fe40000100800 */
[----:B------:R-:W-:-:S02]  /*36c0*/  @!P0 IMAD.MOV R11, RZ, RZ, -R11 ;  /* 0x000000ffff0b8224 */ /* 0x000fc400078e0a0b */
[C---:B0-----:R-:W-:Y:S02]  /*36d0*/  VIADD R7, R15.reuse, 0xc4 ;  /* 0x000000c40f077836 */ /* 0x041fe40000000000 */
[----:B------:R-:W-:Y:S01]  /*36e0*/  @!P6 IMAD.IADD R4, R4, 0x1, -R8 ;  /* 0x000000010404e824 */ /* 0x000fe200078e0a08 */
[----:B------:R0:W-:Y:S01]  /*36f0*/  STL [R1+0x20c], R11 ;  /* 0x00020c0b01007387 */ /* 0x0001e20000100800 */
[----:B------:R-:W-:Y:S01]  /*3700*/  IMAD.MOV R0, RZ, RZ, -R3 ;  /* 0x000000ffff007224 */ /* 0x000fe200078e0a03 */
[----:B------:R-:W-:Y:S01]  /*3710*/  IABS R6, R7 ;  /* 0x0000000700067213 */ /* 0x000fe20000000000 */
[----:B------:R-:W-:Y:S01]  /*3720*/  VIADD R5, R15, 0xc3 ;  /* 0x000000c30f057836 */ /* 0x000fe20000000000 */
[----:B------:R-:W-:Y:S01]  /*3730*/  ISETP.GT.U32.AND P6, PT, R8, R4, PT ;  /* 0x000000040800720c */ /* 0x000fe20003fc4070 */
[----:B------:R-:W-:Y:S01]  /*3740*/  IMAD.HI.U32 R3, R12, R9, RZ ;  /* 0x000000090c037227 */ /* 0x000fe200078e00ff */
[----:B------:R-:W-:-:S03]  /*3750*/  ISETP.GE.AND P0, PT, R7, RZ, PT ;  /* 0x000000ff0700720c */ /* 0x000fc60003f06270 */
[----:B------:R-:W-:Y:S01]  /*3760*/  IMAD R10, R8, R0, R10 ;  /* 0x00000000080a7224 */ /* 0x000fe200078e020a */
[----:B------:R-:W-:Y:S01]  /*3770*/  IABS R0, R5 ;  /* 0x0000000500007213 */ /* 0x000fe20000000000 */
[----:B------:R-:W-:Y:S02]  /*3780*/  IMAD.MOV R3, RZ, RZ, -R3 ;  /* 0x000000ffff037224 */ /* 0x000fe400078e0a03 */
[----:B0-----:R-:W-:-:S04]  /*3790*/  IMAD.HI.U32 R11, R12, R6, RZ ;  /* 0x000000060c0b7227 */ /* 0x001fc800078e00ff */
[----:B------:R-:W-:Y:S01]  /*37a0*/  @!P5 IMAD.IADD R2, R2, 0x1, -R8 ;  /* 0x000000010202d824 */ /* 0x000fe200078e0a08 */
[C---:B------:R-:W-:Y:S01]  /*37b0*/  ISETP.GT.U32.AND P5, PT, R8.reuse, R10, PT ;  /* 0x0000000a0800720c */ /* 0x040fe20003fa4070 */
[----:B------:R-:W-:Y:S01]  /*37c0*/  IMAD R9, R8, R3, R9 ;  /* 0x0000000308097224 */ /* 0x000fe200078e0209 */
[----:B------:R-:W-:Y:S01]  /*37d0*/  IABS R3, R17 ;  /* 0x0000001100037213 */ /* 0x000fe20000000000 */
[----:B------:R-:W-:Y:S02]  /*37e0*/  IMAD.MOV R11, RZ, RZ, -R11 ;  /* 0x000000ffff0b7224 */ /* 0x000fe400078e0a0b */
[----:B------:R-:W-:Y:S02]  /*37f0*/  IMAD.MOV.U32 R13, RZ, RZ, R2 ;  /* 0x000000ffff0d7224 */ /* 0x000fe400078e0002 */
[----:B------:R-:W-:-:S04]  /*3800*/  IMAD.HI.U32 R7, R12, R0, RZ ;  /* 0x000000000c077227 */ /* 0x000fc800078e00ff */
[C---:B------:R-:W-:Y:S02]  /*3810*/  IMAD R2, R8.reuse, R11, R6 ;  /* 0x0000000b08027224 */ /* 0x040fe400078e0206 */
[----:B------:R-:W-:Y:S01]  /*3820*/  @!P4 IMAD.MOV R13, RZ, RZ, -R13 ;  /* 0x000000ffff0dc224 */ /* 0x000fe200078e0a0d */
[----:B------:R-:W-:Y:S01]  /*3830*/  ISETP.GT.U32.AND P4, PT, R8, R9, PT ;  /* 0x000000090800720c */ /* 0x000fe20003f84070 */
[----:B------:R-:W-:Y:S02]  /*3840*/  IMAD.MOV R7, RZ, RZ, -R7 ;  /* 0x000000ffff077224 */ /* 0x000fe400078e0a07 */
[----:B------:R-:W-:Y:S01]  /*3850*/  @!P6 IMAD.IADD R4, R4, 0x1, -R8 ;  /* 0x000000010404e824 */ /* 0x000fe200078e0a08 */
[C---:B------:R-:W-:Y:S01]  /*3860*/  ISETP.GT.U32.AND P6, PT, R8.reuse, R2, PT ;  /* 0x000000020800720c */ /* 0x040fe20003fc4070 */
[----:B------:R-:W-:Y:S01]  /*3870*/  IMAD R0, R8, R7, R0 ;  /* 0x0000000708007224 */ /* 0x000fe200078e0200 */
[----:B------:R0:W-:Y:S01]  /*3880*/  STL [R1+0x210], R13 ;  /* 0x0002100d01007387 */ /* 0x0001e20000100800 */
[----:B------:R-:W-:-:S02]  /*3890*/  @!P5 IMAD.IADD R10, R10, 0x1, -R8 ;  /* 0x000000010a0ad824 */ /* 0x000fc400078e0a08 */
[----:B------:R-:W-:Y:S01]  /*38a0*/  IMAD.HI.U32 R6, R12, R3, RZ ;  /* 0x000000030c067227 */ /* 0x000fe200078e00ff */
[----:B------:R-:W-:-:S03]  /*38b0*/  ISETP.GT.U32.AND P5, PT, R8, R0, PT ;  /* 0x000000000800720c */ /* 0x000fc60003fa4070 */
[----:B------:R-:W-:Y:S01]  /*38c0*/  @!P4 IMAD.IADD R9, R9, 0x1, -R8 ;  /* 0x000000010909c824 */ /* 0x000fe200078e0a08 */
[----:B------:R-:W-:Y:S01]  /*38d0*/  ISETP.GT.U32.AND P4, PT, R8, R10, PT ;  /* 0x0000000a0800720c */ /* 0x000fe20003f84070 */
[----:B------:R-:W-:Y:S01]  /*38e0*/  IMAD.MOV.U32 R19, RZ, RZ, R4 ;  /* 0x000000ffff137224 */ /* 0x000fe200078e0004 */
[----:B0-----:R-:W-:Y:S01]  /*38f0*/  IABS R13, R16 ;  /* 0x00000010000d7213 */ /* 0x001fe20000000000 */
[----:B------:R-:W-:Y:S01]  /*3900*/  @!P6 IMAD.IADD R2, R2, 0x1, -R8 ;  /* 0x000000010202e824 */ /* 0x000fe200078e0a08 */
[----:B------:R-:W-:Y:S01]  /*3910*/  ISETP.GT.U32.AND P6, PT, R8, R9, PT ;  /* 0x000000090800720c */ /* 0x000fe20003fc4070 */
[----:B------:R-:W-:Y:S02]  /*3920*/  IMAD.MOV R7, RZ, RZ, -R6 ;  /* 0x000000ffff077224 */ /* 0x000fe400078e0a06 */
[----:B------:R-:W-:-:S04]  /*3930*/  IMAD.HI.U32 R18, R12, R13, RZ ;  /* 0x0000000d0c127227 */ /* 0x000fc800078e00ff */
[----:B------:R-:W-:Y:S01]  /*3940*/  @!P5 IMAD.IADD R0, R0, 0x1, -R8 ;  /* 0x000000010000d824 */ /* 0x000fe200078e0a08 */
[C---:B------:R-:W-:Y:S01]  /*3950*/  ISETP.GT.U32.AND P5, PT, R8.reuse, R2, PT ;  /* 0x000000020800720c */ /* 0x040fe20003fa4070 */
[----:B------:R-:W-:Y:S02]  /*3960*/  IMAD.MOV R18, RZ, RZ, -R18 ;  /* 0x000000ffff127224 */ /* 0x000fe400078e0a12 */
[----:B------:R-:W-:Y:S01]  /*3970*/  @!P2 IMAD.MOV R19, RZ, RZ, -R19 ;  /* 0x000000ffff13a224 */ /* 0x000fe200078e0a13 */
[C---:B------:R-:W-:Y:S01]  /*3980*/  ISETP.GT.U32.AND P2, PT, R8.reuse, R0, PT ;  /* 0x000000000800720c */ /* 0x040fe20003f44070 */
[----:B------:R-:W-:Y:S01]  /*3990*/  @!P6 IMAD.IADD R9, R9, 0x1, -R8 ;  /* 0x000000010909e824 */ /* 0x000fe200078e0a08 */
[----:B------:R-:W-:Y:S01]  /*39a0*/  ISETP.GE.AND P6, PT, R5, RZ, PT ;  /* 0x000000ff0500720c */ /* 0x000fe20003fc6270 */
[C---:B------:R-:W-:Y:S01]  /*39b0*/  IMAD R5, R8.reuse, R18, R13 ;  /* 0x0000001208057224 */ /* 0x040fe200078e020d */
[----:B------:R0:W-:Y:S01]  /*39c0*/  STL [R1+0x214], R19 ;  /* 0x0002141301007387 */ /* 0x0001e20000100800 */
[----:B------:R-:W-:-:S02]  /*39d0*/  IMAD R3, R8, R7, R3 ;  /* 0x0000000708037224 */ /* 0x000fc400078e0203 */
[--C-:B------:R-:W-:Y:S02]  /*39e0*/  @!P4 IMAD.IADD R10, R10, 0x1, -R8.reuse ;  /* 0x000000010a0ac824 */ /* 0x100fe400078e0a08 */
[--C-:B------:R-:W-:Y:S01]  /*39f0*/  @!P5 IMAD.IADD R2, R2, 0x1, -R8.reuse ;  /* 0x000000010202d824 */ /* 0x100fe200078e0a08 */
[C---:B------:R-:W-:Y:S01]  /*3a00*/  ISETP.GT.U32.AND P5, PT, R8.reuse, R5, PT ;  /* 0x000000050800720c */ /* 0x040fe20003fa4070 */
[----:B------:R-:W-:Y:S01]  /*3a10*/  VIADD R13, R15, 0xbe ;  /* 0x000000be0f0d7836 */ /* 0x000fe20000000000 */
[----:B------:R-:W-:Y:S01]  /*3a20*/  ISETP.GT.U32.AND P4, PT, R8, R3, PT ;  /* 0x000000030800720c */ /* 0x000fe20003f84070 */
[----:B------:R-:W-:Y:S01]  /*3a30*/  @!P2 IMAD.IADD R0, R0, 0x1, -R8 ;  /* 0x000000010000a824 */ /* 0x000fe200078e0a08 */
[----:B------:R-:W-:Y:S01]  /*3a40*/  ISETP.GE.AND P2, PT, R17, RZ, PT ;  /* 0x000000ff1100720c */ /* 0x000fe20003f46270 */
[----:B------:R-:W-:Y:S01]  /*3a50*/  VIADD R6, R15, 0xc0 ;  /* 0x000000c00f067836 */ /* 0x000fe20000000000 */
[----:B------:R-:W-:Y:S01]  /*3a60*/  IABS R17, R13 ;  /* 0x0000000d00117213 */ /* 0x000fe20000000000 */
[----:B------:R-:W-:-:S02]  /*3a70*/  IMAD.MOV.U32 R21, RZ, RZ, R10 ;  /* 0x000000ffff157224 */ /* 0x000fc400078e000a */
[----:B------:R-:W-:Y:S01]  /*3a80*/  VIADD R11, R15, 0xbf ;  /* 0x000000bf0f0b7836 */ /* 0x000fe20000000000 */
[----:B------:R-:W-:Y:S01]  /*3a90*/  IABS R7, R6 ;  /* 0x0000000600077213 */ /* 0x000fe20000000000 */
[----:B------:R-:W-:-:S03]  /*3aa0*/  IMAD.HI.U32 R10, R12, R17, RZ ;  /* 0x000000110c0a7227 */ /* 0x000fc600078e00ff */
[----:B------:R-:W-:Y:S01]  /*3ab0*/  IABS R4, R11 ;  /* 0x0000000b00047213 */ /* 0x000fe20000000000 */
[--C-:B------:R-:W-:Y:S02]  /*3ac0*/  @!P5 IMAD.IADD R5, R5, 0x1, -R8.reuse ;  /* 0x000000010505d824 */ /* 0x100fe400078e0a08 */
[----:B------:R-:W-:Y:S01]  /*3ad0*/  @!P4 IMAD.IADD R3, R3, 0x1, -R8 ;  /* 0x000000010303c824 */ /* 0x000fe200078e0a08 */
[----:B------:R-:W-:Y:S01]  /*3ae0*/  ISETP.GE.AND P4, PT, R16, RZ, PT ;  /* 0x000000ff1000720c */ /* 0x000fe20003f86270 */
[----:B------:R-:W-:Y:S01]  /*3af0*/  @!P1 IMAD.MOV R21, RZ, RZ, -R21 ;  /* 0x000000ffff159224 */ /* 0x000fe200078e0a15 */
[C---:B------:R-:W-:Y:S01]  /*3b00*/  ISETP.GT.U32.AND P5, PT, R8.reuse, R5, PT ;  /* 0x000000050800720c */ /* 0x040fe20003fa4070 */
[----:B------:R-:W-:Y:S01]  /*3b10*/  IMAD.MOV R10, RZ, RZ, -R10 ;  /* 0x000000ffff0a7224 */ /* 0x000fe200078e0a0a */
[----:B------:R-:W-:Y:S01]  /*3b20*/  ISETP.GT.U32.AND P1, PT, R8, R3, PT ;  /* 0x000000030800720c */ /* 0x000fe20003f24070 */
[----:B------:R-:W-:Y:S01]  /*3b30*/  IMAD.HI.U32 R18, R12, R7, RZ ;  /* 0x000000070c127227 */ /* 0x000fe200078e00ff */
[----:B------:R-:W-:Y:S03]  /*3b40*/  STL [R1+0x21c], R21 ;  /* 0x00021c1501007387 */ /* 0x000fe60000100800 */
[----:B------:R-:W-:-:S02]  /*3b50*/  IMAD R17, R8, R10, R17 ;  /* 0x0000000a08117224 */ /* 0x000fc400078e0211 */
[----:B0-----:R-:W-:-:S04]  /*3b60*/  IMAD.HI.U32 R19, R12, R4, RZ ;  /* 0x000000040c137227 */ /* 0x001fc800078e00ff */
[----:B------:R-:W-:Y:S02]  /*3b70*/  IMAD.MOV R18, RZ, RZ, -R18 ;  /* 0x000000ffff127224 */ /* 0x000fe400078e0a12 */
[----:B------:R-:W-:Y:S02]  /*3b80*/  IMAD.MOV.U32 R20, RZ, RZ, R9 ;  /* 0x000000ffff147224 */ /* 0x000fe400078e0009 */
[----:B------:R-:W-:Y:S01]  /*3b90*/  @!P5 IMAD.IADD R5, R5, 0x1, -R8 ;  /* 0x000000010505d824 */ /* 0x000fe200078e0a08 */
[C---:B------:R-:W-:Y:S01]  /*3ba0*/  ISETP.GT.U32.AND P5, PT, R8.reuse, R17, PT ;  /* 0x000000110800720c */ /* 0x040fe20003fa4070 */
[----:B------:R-:W-:Y:S02]  /*3bb0*/  IMAD.MOV R19, RZ, RZ, -R19 ;  /* 0x000000ffff137224 */ /* 0x000fe400078e0a13 */
[----:B------:R-:W-:Y:S02]  /*3bc0*/  IMAD R7, R8, R18, R7 ;  /* 0x0000001208077224 */ /* 0x000fe400078e0207 */
[----:B------:R-:W-:-:S02]  /*3bd0*/  @!P3 IMAD.MOV R20, RZ, RZ, -R20 ;  /* 0x000000ffff14b224 */ /* 0x000fc400078e0a14 */
[----:B------:R-:W-:Y:S01]  /*3be0*/  @!P0 IMAD.MOV R2, RZ, RZ, -R2 ;  /* 0x000000ffff028224 */ /* 0x000fe200078e0a02 */
[----:B------:R-:W-:Y:S01]  /*3bf0*/  ISETP.GT.U32.AND P3, PT, R8, R7, PT ;  /* 0x000000070800720c */ /* 0x000fe20003f64070 */
[----:B------:R-:W-:Y:S01]  /*3c00*/  VIADD R16, R15, 0xbd ;  /* 0x000000bd0f107836 */ /* 0x000fe20000000000 */
[----:B------:R-:W-:Y:S01]  /*3c10*/  STL [R1+0x220], R20 ;  /* 0x0002201401007387 */ /* 0x000fe20000100800 */
[----:B------:R-:W-:Y:S01]  /*3c20*/  @!P6 IMAD.MOV R0, RZ, RZ, -R0 ;  /* 0x000000ffff00e224 */ /* 0x000fe200078e0a00 */
[----:B------:R-:W-:Y:S01]  /*3c30*/  ISETP.GE.AND P0, PT, R6, RZ, PT ;  /* 0x000000ff0600720c */ /* 0x000fe20003f06270 */
[C---:B------:R-:W-:Y:S01]  /*3c40*/  IMAD R4, R8.reuse, R19, R4 ;  /* 0x0000001308047224 */ /* 0x040fe200078e0204 */
[----:B------:R0:W-:Y:S01]  /*3c50*/  STL [R1+0x228], R2 ;  /* 0x0002280201007387 */ /* 0x0001e20000100800 */
[--C-:B------:R-:W-:Y:S01]  /*3c60*/  @!P1 IMAD.IADD R3, R3, 0x1, -R8.reuse ;  /* 0x0000000103039824 */ /* 0x100fe200078e0a08 */
[----:B------:R-:W-:Y:S01]  /*3c70*/  IABS R10, R16 ;  /* 0x00000010000a7213 */ /* 0x000fe20000000000 */
[----:B------:R-:W-:Y:S01]  /*3c80*/  @!P5 IMAD.IADD R17, R17, 0x1, -R8 ;  /* 0x000000011111d824 */ /* 0x000fe200078e0a08 */
[----:B------:R1:W-:Y:S01]  /*3c90*/  STL [R1+0x22c], R0 ;  /* 0x00022c0001007387 */ /* 0x0003e20000100800 */
[----:B------:R-:W-:Y:S01]  /*3ca0*/  IMAD.MOV.U32 R6, RZ, RZ, R3 ;  /* 0x000000ffff067224 */ /* 0x000fe200078e0003 */
[----:B------:R-:W-:Y:S01]  /*3cb0*/  ISETP.GT.U32.AND P6, PT, R8, R4, PT ;  /* 0x000000040800720c */ /* 0x000fe20003fc4070 */
[----:B------:R-:W-:Y:S01]  /*3cc0*/  IMAD.HI.U32 R3, R12, R10, RZ ;  /* 0x0000000a0c037227 */ /* 0x000fe200078e00ff */
[----:B------:R-:W-:-:S02]  /*3cd0*/  ISETP.GE.AND P1, PT, R11, RZ, PT ;  /* 0x000000ff0b00720c */ /* 0x000fc40003f26270 */
[C---:B------:R-:W-:Y:S01]  /*3ce0*/  ISETP.GT.U32.AND P5, PT, R8.reuse, R17, PT ;  /* 0x000000110800720c */ /* 0x040fe20003fa4070 */
[C---:B0-----:R-:W-:Y:S02]  /*3cf0*/  VIADD R2, R15.reuse, 0xbb ;  /* 0x000000bb0f027836 */ /* 0x041fe40000000000 */
[----:B------:R-:W-:Y:S02]  /*3d00*/  @!P2 IMAD.MOV R6, RZ, RZ, -R6 ;  /* 0x000000ffff06a224 */ /* 0x000fe400078e0a06 */
[----:B-1----:R-:W-:Y:S01]  /*3d10*/  VIADD R0, R15, 0xbc ;  /* 0x000000bc0f007836 */ /* 0x002fe20000000000 */
[----:B------:R-:W-:Y:S01]  /*3d20*/  IABS R18, R2 ;  /* 0x0000000200127213 */ /* 0x000fe20000000000 */
[----:B------:R-:W-:Y:S01]  /*3d30*/  IMAD.MOV R3, RZ, RZ, -R3 ;  /* 0x000000ffff037224 */ /* 0x000fe200078e0a03 */
[----:B------:R0:W-:Y:S01]  /*3d40*/  STL [R1+0x230], R6 ;  /* 0x0002300601007387 */ /* 0x0001e20000100800 */
[----:B------:R-:W-:Y:S01]  /*3d50*/  @!P3 IMAD.IADD R7, R7, 0x1, -R8 ;  /* 0x000000010707b824 */ /* 0x000fe200078e0a08 */
[----:B------:R-:W-:Y:S01]  /*3d60*/  IABS R11, R0 ;  /* 0x00000000000b7213 */ /* 0x000fe20000000000 */
[----:B------:R-:W-:Y:S01]  /*3d70*/  IMAD R3, R8, R3, R10 ;  /* 0x0000000308037224 */ /* 0x000fe200078e020a */
[----:B------:R-:W-:Y:S01]  /*3d80*/  ISETP.GE.AND P3, PT, R13, RZ, PT ;  /* 0x000000ff0d00720c */ /* 0x000fe20003f66270 */
[----:B------:R-:W-:-:S02]  /*3d90*/  IMAD.MOV.U32 R10, RZ, RZ, R18 ;  /* 0x000000ffff0a7224 */ /* 0x000fc400078e0012 */
[----:B------:R-:W-:Y:S01]  /*3da0*/  @!P6 IMAD.IADD R4, R4, 0x1, -R8 ;  /* 0x000000010404e824 */ /* 0x000fe200078e0a08 */
[----:B------:R-:W-:Y:S01]  /*3db0*/  ISETP.GT.U32.AND P6, PT, R8, R7, PT ;  /* 0x000000070800720c */ /* 0x000fe20003fc4070 */
[----:B------:R-:W-:Y:S02]  /*3dc0*/  VIADD R9, R15, 0xba ;  /* 0x000000ba0f097836 */ /* 0x000fe40000000000 */
[----:B0-----:R-:W-:Y:S01]  /*3dd0*/  IMAD.HI.U32 R6, R12, R11, RZ ;  /* 0x0000000b0c067227 */ /* 0x001fe200078e00ff */
[----:B------:R-:W-:Y:S02]  /*3de0*/  ISETP.GT.U32.AND P2, PT, R8, R4, PT ;  /* 0x000000040800720c */ /* 0x000fe40003f44070 */
[----:B------:R-:W-:Y:S01]  /*3df0*/  IABS R13, R9 ;  /* 0x00000009000d7213 */ /* 0x000fe20000000000 */
[----:B------:R-:W-:Y:S02]  /*3e00*/  IMAD.MOV R18, RZ, RZ, -R6 ;  /* 0x000000ffff127224 */ /* 0x000fe400078e0a06 */
[----:B------:R-:W-:-:S02]  /*3e10*/  @!P5 IMAD.IADD R17, R17, 0x1, -R8 ;  /* 0x000000011111d824 */ /* 0x000fc400078e0a08 */
[C---:B------:R-:W-:Y:S02]  /*3e20*/  IMAD R11, R8.reuse, R18, R11 ;  /* 0x00000012080b7224 */ /* 0x040fe400078e020b */
[--C-:B------:R-:W-:Y:S01]  /*3e30*/  @!P6 IMAD.IADD R7, R7, 0x1, -R8.reuse ;  /* 0x000000010707e824 */ /* 0x100fe200078e0a08 */
[C---:B------:R-:W-:Y:S01]  /*3e40*/  ISETP.GT.U32.AND P6, PT, R8.reuse, R3, PT ;  /* 0x000000030800720c */ /* 0x040fe20003fc4070 */
[----:B------:R-:W-:Y:S01]  /*3e50*/  IMAD.MOV.U32 R6, RZ, RZ, R13 ;  /* 0x000000ffff067224 */ /* 0x000fe200078e000d */
[----:B------:R-:W-:Y:S01]  /*3e60*/  ISETP.GT.U32.AND P5, PT, R8, R11, PT ;  /* 0x0000000b0800720c */ /* 0x000fe20003fa4070 */
[----:B------:R-:W-:Y:S02]  /*3e70*/  VIADD R13, R15, 0xb9 ;  /* 0x000000b90f0d7836 */ /* 0x000fe40000000000 */
[----:B------:R-:W-:Y:S01]  /*3e80*/  @!P2 IMAD.IADD R4, R4, 0x1, -R8 ;  /* 0x000000010404a824 */ /* 0x000fe200078e0a08 */
[----:B------:R-:W-:Y:S01]  /*3e90*/  ISETP.GE.AND P2, PT, R16, RZ, PT ;  /* 0x000000ff1000720c */ /* 0x000fe20003f46270 */
[----:B------:R-:W-:Y:S01]  /*3ea0*/  IMAD.MOV.U32 R21, RZ, RZ, R5 ;  /* 0x000000ffff157224 */ /* 0x000fe200078e0005 */
[----:B------:R-:W-:Y:S01]  /*3eb0*/  IABS R16, R13 ;  /* 0x0000000d00107213 */ /* 0x000fe20000000000 */
[----:B------:R-:W-:-:S04]  /*3ec0*/  IMAD.HI.U32 R18, R12, R10, RZ ;  /* 0x0000000a0c127227 */ /* 0x000fc800078e00ff */
[----:B------:R-:W-:Y:S02]  /*3ed0*/  @!P4 IMAD.MOV R21, RZ, RZ, -R21 ;  /* 0x000000ffff15c224 */ /* 0x000fe400078e0a15 */
[--C-:B------:R-:W-:Y:S02]  /*3ee0*/  @!P5 IMAD.IADD R11, R11, 0x1, -R8.reuse ;  /* 0x000000010b0bd824 */ /* 0x100fe400078e0a08 */
[----:B------:R-:W-:Y:S01]  /*3ef0*/  @!P6 IMAD.IADD R3, R3, 0x1, -R8 ;  /* 0x000000010303e824 */ /* 0x000fe200078e0a08 */
[----:B------:R-:W-:Y:S01]  /*3f00*/  ISETP.GE.AND P6, PT, R0, RZ, PT ;  /* 0x000000ff0000720c */ /* 0x000fe20003fc6270 */
[----:B------:R-:W-:Y:S01]  /*3f10*/  IMAD.HI.U32 R5, R12, R16, RZ ;  /* 0x000000100c057227 */ /* 0x000fe200078e00ff */
[C---:B------:R-:W-:Y:S01]  /*3f20*/  ISETP.GT.U32.AND P4, PT, R8.reuse, R11, PT ;  /* 0x0000000b0800720c */ /* 0x040fe20003f84070 */
[----:B------:R-:W-:Y:S01]  /*3f30*/  STL [R1+0x248], R21 ;  /* 0x0002481501007387 */ /* 0x000fe20000100800 */
[----:B------:R-:W-:Y:S01]  /*3f40*/  ISETP.GT.U32.AND P5, PT, R8, R3, PT ;  /* 0x000000030800720c */ /* 0x000fe20003fa4070 */
[----:B------:R-:W-:-:S04]  /*3f50*/  IMAD.HI.U32 R19, R12, R6, RZ ;  /* 0x000000060c137227 */ /* 0x000fc800078e00ff */
[----:B------:R-:W-:Y:S02]  /*3f60*/  IMAD.MOV R5, RZ, RZ, -R5 ;  /* 0x000000ffff057224 */ /* 0x000fe400078e0a05 */
[----:B------:R-:W-:Y:S02]  /*3f70*/  IMAD.MOV R18, RZ, RZ, -R18 ;  /* 0x000000ffff127224 */ /* 0x000fe400078e0a12 */
[----:B------:R-:W-:Y:S02]  /*3f80*/  IMAD.MOV R19, RZ, RZ, -R19 ;  /* 0x000000ffff137224 */ /* 0x000fe400078e0a13 */
[----:B------:R-:W-:Y:S02]  /*3f90*/  VIADD R0, R15, 0xb8 ;  /* 0x000000b80f007836 */ /* 0x000fe40000000000 */
[C---:B------:R-:W-:Y:S02]  /*3fa0*/  IMAD R5, R8.reuse, R5, R16 ;  /* 0x0000000508057224 */ /* 0x040fe400078e0210 */
[----:B------:R-:W-:-:S02]  /*3fb0*/  IMAD R10, R8, R18, R10 ;  /* 0x00000012080a7224 */ /* 0x000fc400078e020a */
[----:B------:R-:W-:Y:S02]  /*3fc0*/  IMAD.MOV.U32 R20, RZ, RZ, R7 ;  /* 0x000000ffff147224 */ /* 0x000fe400078e0007 */
[C---:B------:R-:W-:Y:S01]  /*3fd0*/  IMAD R19, R8.reuse, R19, R6 ;  /* 0x0000001308137224 */ /* 0x040fe200078e0206 */
[----:B------:R-:W-:Y:S01]  /*3fe0*/  IABS R6, R0 ;  /* 0x0000000000067213 */ /* 0x000fe20000000000 */
[----:B------:R-:W-:Y:S02]  /*3ff0*/  IMAD.MOV.U32 R7, RZ, RZ, R4 ;  /* 0x000000ffff077224 */ /* 0x000fe400078e0004 */
[----:B------:R-:W-:Y:S01]  /*4000*/  @!P4 IMAD.IADD R11, R11, 0x1, -R8 ;  /* 0x000000010b0bc824 */ /* 0x000fe200078e0a08 */
[C---:B------:R-:W-:Y:S01]  /*4010*/  ISETP.GT.U32.AND P4, PT, R8.reuse, R5, PT ;  /* 0x000000050800720c */ /* 0x040fe20003f84070 */
[----:B------:R-:W-:Y:S01]  /*4020*/  @!P0 IMAD.MOV R20, RZ, RZ, -R20 ;  /* 0x000000ffff148224 */ /* 0x000fe200078e0a14 */
[----:B------:R-:W-:Y:S01]  /*4030*/  ISETP.GT.U32.AND P0, PT, R8, R10, PT ;  /* 0x0000000a0800720c */ /* 0x000fe20003f04070 */
[----:B------:R-:W-:-:S02]  /*4040*/  IMAD.MOV.U32 R4, RZ, RZ, R17 ;  /* 0x000000ffff047224 */ /* 0x000fc400078e0011 */
[----:B------:R-:W-:Y:S01]  /*4050*/  @!P1 IMAD.MOV R7, RZ, RZ, -R7 ;  /* 0x000000ffff079224 */ /* 0x000fe200078e0a07 */
[----:B------:R-:W-:Y:S01]  /*4060*/  ISETP.GE.AND P1, PT, R2, RZ, PT ;  /* 0x000000ff0200720c */ /* 0x000fe20003f26270 */
[----:B------:R-:W-:Y:S01]  /*4070*/  IMAD.MOV.U32 R2, RZ, RZ, R6 ;  /* 0x000000ffff027224 */ /* 0x000fe200078e0006 */
[----:B------:R-:W-:Y:S01]  /*4080*/  STL [R1+0x24c], R20 ;  /* 0x00024c1401007387 */ /* 0x000fe20000100800 */
[----:B------:R-:W-:Y:S01]  /*4090*/  @!P3 IMAD.MOV R4, RZ, RZ, -R4 ;  /* 0x000000ffff04b224 */ /* 0x000fe200078e0a04 */
[----:B------:R-:W-:Y:S01]  /*40a0*/  ISETP.GT.U32.AND P3, PT, R8, R19, PT ;  /* 0x000000130800720c */ /* 0x000fe20003f64070 */
[--C-:B------:R-:W-:Y:S01]  /*40b0*/  @!P5 IMAD.IADD R3, R3, 0x1, -R8.reuse ;  /* 0x000000010303d824 */ /* 0x100fe200078e0a08 */
[----:B------:R0:W-:Y:S01]  /*40c0*/  STL [R1+0x250], R7 ;  /* 0x0002500701007387 */ /* 0x0001e20000100800 */
[----:B------:R-:W-:Y:S01]  /*40d0*/  VIADD R6, R15, 0xb7 ;  /* 0x000000b70f067836 */ /* 0x000fe20000000000 */
[----:B------:R-:W-:Y:S01]  /*40e0*/  ISETP.GE.AND P5, PT, R9, RZ, PT ;  /* 0x000000ff0900720c */ /* 0x000fe20003fa6270 */
[----:B------:R-:W-:Y:S01]  /*40f0*/  IMAD.MOV.U32 R16, RZ, RZ, R3 ;  /* 0x000000ffff107224 */ /* 0x000fe200078e0003 */
[----:B------:R1:W-:Y:S01]  /*4100*/  STL [R1+0x25c], R4 ;  /* 0x00025c0401007387 */ /* 0x0003e20000100800 */
[--C-:B------:R-:W-:Y:S01]  /*4110*/  @!P4 IMAD.IADD R5, R5, 0x1, -R8.reuse ;  /* 0x000000010505c824 */ /* 0x100fe200078e0a08 */
[----:B------:R-:W-:Y:S01]  /*4120*/  IABS R3, R6 ;  /* 0x0000000600037213 */ /* 0x000fe20000000000 */
[----:B------:R-:W-:Y:S01]  /*4130*/  @!P0 IMAD.IADD R10, R10, 0x1, -R8 ;  /* 0x000000010a0a8824 */ /* 0x000fe200078e0a08 */
[----:B------:R-:W-:Y:S01]  /*4140*/  ISETP.GE.AND P0, PT, R13, RZ, PT ;  /* 0x000000ff0d00720c */ /* 0x000fe20003f06270 */
[----:B------:R-:W-:Y:S01]  /*4150*/  @!P2 IMAD.MOV R16, RZ, RZ, -R16 ;  /* 0x000000ffff10a224 */ /* 0x000fe200078e0a10 */
[----:B------:R-:W-:Y:S01]  /*4160*/  ISETP.GT.U32.AND P4, PT, R8, R5, PT ;  /* 0x000000050800720c */ /* 0x000fe20003f84070 */
[----:B0-----:R-:W-:-:S03]  /*4170*/  IMAD.HI.U32 R7, R12, R2, RZ ;  /* 0x000000020c077227 */ /* 0x001fc600078e00ff */
[----:B------:R0:W-:Y:S01]  /*4180*/  STL [R1+0x258], R16 ;  /* 0x0002581001007387 */ /* 0x0001e20000100800 */
[----:B------:R-:W-:Y:S02]  /*4190*/  IMAD.MOV R9, RZ, RZ, -R7 ;  /* 0x000000ffff097224 */ /* 0x000fe400078e0a07 */
[----:B------:R-:W-:Y:S02]  /*41a0*/  IMAD.MOV.U32 R7, RZ, RZ, R3 ;  /* 0x000000ffff077224 */ /* 0x000fe400078e0003 */
[C---:B------:R-:W-:Y:S02]  /*41b0*/  IMAD R2, R8.reuse, R9, R2 ;  /* 0x0000000908027224 */ /* 0x040fe400078e0202 */
[----:B------:R-:W-:Y:S01]  /*41c0*/  @!P3 IMAD.IADD R19, R19, 0x1, -R8 ;  /* 0x000000011313b824 */ /* 0x000fe200078e0a08 */
[----:B------:R-:W-:Y:S01]  /*41d0*/  ISETP.GT.U32.AND P3, PT, R8, R10, PT ;  /* 0x0000000a0800720c */ /* 0x000fe20003f64070 */
[----:B------:R-:W-:-:S03]  /*41e0*/  IMAD.HI.U32 R9, R12, R7, RZ ;  /* 0x000000070c097227 */ /* 0x000fc600078e00ff */
[----:B------:R-:W-:Y:S01]  /*41f0*/  ISETP.GT.U32.AND P2, PT, R8, R19, PT ;  /* 0x000000130800720c */ /* 0x000fe20003f44070 */
[----:B------:R-:W-:Y:S02]  /*4200*/  IMAD.MOV R9, RZ, RZ, -R9 ;  /* 0x000000ffff097224 */ /* 0x000fe400078e0a09 */
[----:B------:R-:W-:Y:S01]  /*4210*/  @!P6 IMAD.MOV R11, RZ, RZ, -R11 ;  /* 0x000000ffff0be224 */ /* 0x000fe200078e0a0b */
[----:B------:R-:W-:Y:S01]  /*4220*/  ISETP.GE.AND P6, PT, R0, RZ, PT ;  /* 0x000000ff0000720c */ /* 0x000fe20003fc6270 */
[C---:B------:R-:W-:Y:S02]  /*4230*/  IMAD R0, R8.reuse, R9, R7 ;  /* 0x0000000908007224 */ /* 0x040fe400078e0207 */
[----:B-1----:R-:W-:Y:S01]  /*4240*/  VIADD R4, R15, 0xb6 ;  /* 0x000000b60f047836 */ /* 0x002fe20000000000 */
[----:B------:R1:W-:Y:S01]  /*4250*/  STL [R1+0x270], R11 ;  /* 0x0002700b01007387 */ /* 0x0003e20000100800 */
[--C-:B------:R-:W-:Y:S01]  /*4260*/  @!P4 IMAD.IADD R5, R5, 0x1, -R8.reuse ;  /* 0x000000010505c824 */ /* 0x100fe200078e0a08 */
[----:B------:R-:W-:Y:S01]  /*4270*/  ISETP.GT.U32.AND P4, PT, R8, R0, PT ;  /* 0x000000000800720c */ /* 0x000fe20003f84070 */
[--C-:B------:R-:W-:Y:S01]  /*4280*/  @!P3 IMAD.IADD R10, R10, 0x1, -R8.reuse ;  /* 0x000000010a0ab824 */ /* 0x100fe200078e0a08 */
[----:B------:R-:W-:Y:S01]  /*4290*/  ISETP.GT.U32.AND P3, PT, R8, R2, PT ;  /* 0x000000020800720c */ /* 0x000fe20003f64070 */
[----:B------:R-:W-:Y:S01]  /*42a0*/  @!P2 IMAD.IADD R19, R19, 0x1, -R8 ;  /* 0x000000011313a824 */ /* 0x000fe200078e0a08 */
[----:B------:R-:W-:Y:S01]  /*42b0*/  IABS R3, R4 ;  /* 0x0000000400037213 */ /* 0x000fe20000000000 */
[----:B0-----:R-:W-:Y:S01]  /*42c0*/  IMAD.MOV.U32 R16, RZ, RZ, R10 ;  /* 0x000000ffff107224 */ /* 0x001fe200078e000a */
[----:B------:R-:W-:Y:S01]  /*42d0*/  ISETP.GE.AND P2, PT, R6, RZ, PT ;  /* 0x000000ff0600720c */ /* 0x000fe20003f46270 */
[----:B------:R-:W-:-:S02]  /*42e0*/  VIADD R6, R15, 0xb5 ;  /* 0x000000b50f067836 */ /* 0x000fc40000000000 */
[----:B------:R-:W-:-:S03]  /*42f0*/  IMAD.HI.U32 R9, R12, R3, RZ ;  /* 0x000000030c097227 */ /* 0x000fc600078e00ff */
[----:B-1----:R-:W-:Y:S01]  /*4300*/  IABS R11, R6 ;  /* 0x00000006000b7213 */ /* 0x002fe20000000000 */
[----:B------:R-:W-:Y:S02]  /*4310*/  IMAD.MOV.U32 R10, RZ, RZ, R19 ;  /* 0x000000ffff0a7224 */ /* 0x000fe400078e0013 */
[----:B------:R-:W-:Y:S02]  /*4320*/  IMAD.MOV R9, RZ, RZ, -R9 ;  /* 0x000000ffff097224 */ /* 0x000fe400078e0a09 */
[--C-:B------:R-:W-:Y:S02]  /*4330*/  @!P4 IMAD.IADD R0, R0, 0x1, -R8.reuse ;  /* 0x000000010000c824 */ /* 0x100fe400078e0a08 */
[----:B------:R-:W-:Y:S01]  /*4340*/  @!P3 IMAD.IADD R2, R2, 0x1, -R8 ;  /* 0x000000010202b824 */ /* 0x000fe200078e0a08 */
[----:B------:R-:W-:Y:S01]  /*4350*/  ISETP.GE.AND P3, PT, R4, RZ, PT ;  /* 0x000000ff0400720c */ /* 0x000fe20003f66270 */
[----:B------:R-:W-:Y:S01]  /*4360*/  @!P1 IMAD.MOV R16, RZ, RZ, -R16 ;  /* 0x000000ffff109224 */ /* 0x000fe200078e0a10 */
[C---:B------:R-:W-:Y:S01]  /*4370*/  ISETP.GT.U32.AND P4, PT, R8.reuse, R0, PT ;  /* 0x000000000800720c */ /* 0x040fe20003f84070 */
[----:B------:R-:W-:Y:S01]  /*4380*/  @!P5 IMAD.MOV R10, RZ, RZ, -R10 ;  /* 0x000000ffff0ad224 */ /* 0x000fe200078e0a0a */
[C---:B------:R-:W-:Y:S01]  /*4390*/  ISETP.GT.U32.AND P1, PT, R8.reuse, R2, PT ;  /* 0x000000020800720c */ /* 0x040fe20003f24070 */
[----:B------:R-:W-:Y:S01]  /*43a0*/  IMAD R3, R8, R9, R3 ;  /* 0x0000000908037224 */ /* 0x000fe200078e0203 */
[----:B------:R-:W-:Y:S01]  /*43b0*/  STL [R1+0x290], R16 ;  /* 0x0002901001007387 */ /* 0x000fe20000100800 */
[----:B------:R-:W-:Y:S01]  /*43c0*/  @!P0 IMAD.MOV R5, RZ, RZ, -R5 ;  /* 0x000000ffff058224 */ /* 0x000fe200078e0a05 */
[----:B------:R-:W-:Y:S01]  /*43d0*/  ISETP.GE.AND P0, PT, R6, RZ, PT ;  /* 0x000000ff0600720c */ /* 0x000fe20003f06270 */
[----:B------:R-:W-:Y:S01]  /*43e0*/  VIADD R7, R15, 0xb4 ;  /* 0x000000b40f077836 */ /* 0x000fe20000000000 */
[----:B------:R-:W-:Y:S01]  /*43f0*/  STL [R1+0x28c], R10 ;  /* 0x00028c0a01007387 */ /* 0x000fe20000100800 */
[----:B------:R-:W-:Y:S01]  /*4400*/  IMAD.HI.U32 R4, R12, R11, RZ ;  /* 0x0000000b0c047227 */ /* 0x000fe200078e00ff */
[----:B------:R-:W-:-:S02]  /*4410*/  ISETP.GT.U32.AND P5, PT, R8, R3, PT ;  /* 0x000000030800720c */ /* 0x000fc40003fa4070 */
[----:B------:R0:W-:Y:S01]  /*4420*/  STL [R1+0x294], R5 ;  /* 0x0002940501007387 */ /* 0x0001e20000100800 */
[----:B------:R-:W-:Y:S01]  /*4430*/  IABS R13, R7 ;  /* 0x00000007000d7213 */ /* 0x000fe20000000000 */
[--C-:B------:R-:W-:Y:S02]  /*4440*/  @!P4 IMAD.IADD R0, R0, 0x1, -R8.reuse ;  /* 0x000000010000c824 */ /* 0x100fe400078e0a08 */
[----:B------:R-:W-:Y:S01]  /*4450*/  @!P1 IMAD.IADD R2, R2, 0x1, -R8 ;  /* 0x0000000102029824 */ /* 0x000fe200078e0a08 */
[----:B------:R-:W-:Y:S01]  /*4460*/  ISETP.GE.AND P1, PT, R7, RZ, PT ;  /* 0x000000ff0700720c */ /* 0x000fe20003f26270 */
[----:B------:R-:W-:-:S04]  /*4470*/  IMAD.HI.U32 R9, R12, R13, RZ ;  /* 0x0000000d0c097227 */ /* 0x000fc800078e00ff */
[----:B0-----:R-:W-:Y:S02]  /*4480*/  IMAD.MOV R5, RZ, RZ, -R4 ;  /* 0x000000ffff057224 */ /* 0x001fe400078e0a04 */
[----:B------:R-:W-:Y:S02]  /*4490*/  IMAD.MOV R9, RZ, RZ, -R9 ;  /* 0x000000ffff097224 */ /* 0x000fe400078e0a09 */
[C---:B------:R-:W-:Y:S02]  /*44a0*/  IMAD R11, R8.reuse, R5, R11 ;  /* 0x00000005080b7224 */ /* 0x040fe400078e020b */
[----:B------:R-:W-:Y:S02]  /*44b0*/  @!P5 IMAD.IADD R3, R3, 0x1, -R8 ;  /* 0x000000010303d824 */ /* 0x000fe400078e0a08 */
[C---:B------:R-:W-:Y:S01]  /*44c0*/  IMAD R13, R8.reuse, R9, R13 ;  /* 0x00000009080d7224 */ /* 0x040fe200078e020d */
[C---:B------:R-:W-:Y:S01]  /*44d0*/  ISETP.GT.U32.AND P4, PT, R8.reuse, R11, PT ;  /* 0x0000000b0800720c */ /* 0x040fe20003f84070 */
[----:B------:R-:W-:Y:S01]  /*44e0*/  IMAD.MOV.U32 R16, RZ, RZ, R2 ;  /* 0x000000ffff107224 */ /* 0x000fe200078e0002 */
[----:B------:R-:W-:Y:S01]  /*44f0*/  ISETP.GT.U32.AND P5, PT, R8, R3, PT ;  /* 0x000000030800720c */ /* 0x000fe20003fa4070 */
[----:B------:R-:W-:-:S02]  /*4500*/  IMAD.MOV.U32 R10, RZ, RZ, R0 ;  /* 0x000000ffff0a7224 */ /* 0x000fc400078e0000 */
[----:B------:R-:W-:Y:S01]  /*4510*/  @!P6 IMAD.MOV R16, RZ, RZ, -R16 ;  /* 0x000000ffff10e224 */ /* 0x000fe200078e0a10 */
[C---:B------:R-:W-:Y:S01]  /*4520*/  ISETP.GT.U32.AND P6, PT, R8.reuse, R13, PT ;  /* 0x0000000d0800720c */ /* 0x040fe20003fc4070 */
[C---:B------:R-:W-:Y:S02]  /*4530*/  VIADD R4, R15.reuse, 0xb3 ;  /* 0x000000b30f047836 */ /* 0x040fe40000000000 */
[C---:B------:R-:W-:Y:S01]  /*4540*/  VIADD R5, R15.reuse, 0xb1 ;  /* 0x000000b10f057836 */ /* 0x040fe20000000000 */
[----:B------:R-:W-:Y:S01]  /*4550*/  STL [R1+0x288], R16 ;  /* 0x0002881001007387 */ /* 0x000fe20000100800 */
[----:B------:R-:W-:Y:S01]  /*4560*/  VIADD R6, R15, 0xb2 ;  /* 0x000000b20f067836 */ /* 0x000fe20000000000 */
[----:B------:R-:W-:Y:S01]  /*4570*/  IABS R7, R4 ;  /* 0x0000000400077213 */ /* 0x000fe20000000000 */
[----:B------:R-:W-:Y:S01]  /*4580*/  @!P4 IMAD.IADD R11, R11, 0x1, -R8 ;  /* 0x000000010b0bc824 */ /* 0x000fe200078e0a08 */
[----:B------:R-:W-:Y:S01]  /*4590*/  IABS R2, R5 ;  /* 0x0000000500027213 */ /* 0x000fe20000000000 */
[----:B------:R-:W-:Y:S01]  /*45a0*/  @!P2 IMAD.MOV R10, RZ, RZ, -R10 ;  /* 0x000000ffff0aa224 */ /* 0x000fe200078e0a0a */
[----:B------:R-:W-:Y:S01]  /*45b0*/  IABS R9, R6 ;  /* 0x0000000600097213 */ /* 0x000fe20000000000 */
[--C-:B------:R-:W-:Y:S01]  /*45c0*/  @!P5 IMAD.IADD R3, R3, 0x1, -R8.reuse ;  /* 0x000000010303d824 */ /* 0x100fe200078e0a08 */
[----:B------:R-:W-:Y:S01]  /*45d0*/  ISETP.GT.U32.AND P4, PT, R8, R11, PT ;  /* 0x0000000b0800720c */ /* 0x000fe20003f84070 */
[----:B------:R-:W-:Y:S01]  /*45e0*/  @!P6 IMAD.IADD R13, R13, 0x1, -R8 ;  /* 0x000000010d0de824 */ /* 0x000fe200078e0a08 */
[----:B------:R0:W-:Y:S01]  /*45f0*/  STL [R1+0x284], R10 ;  /* 0x0002840a01007387 */ /* 0x0001e20000100800 */
[----:B------:R-:W-:Y:S01]  /*4600*/  ISETP.GE.AND P2, PT, R4, RZ, PT ;  /* 0x000000ff0400720c */ /* 0x000fe20003f46270 */
[----:B------:R-:W-:Y:S01]  /*4610*/  IMAD.HI.U32 R0, R12, R7, RZ ;  /* 0x000000070c007227 */ /* 0x000fe200078e00ff */
[----:B------:R-:W-:-:S02]  /*4620*/  ISETP.GE.AND P5, PT, R6, RZ, PT ;  /* 0x000000ff0600720c */ /* 0x000fc40003fa6270 */
[----:B------:R-:W-:Y:S01]  /*4630*/  ISETP.GT.U32.AND P6, PT, R8, R13, PT ;  /* 0x0000000d0800720c */ /* 0x000fe20003fc4070 */
[----:B------:R-:W-:Y:S02]  /*4640*/  IMAD.MOV.U32 R4, RZ, RZ, R2 ;  /* 0x000000ffff047224 */ /* 0x000fe400078e0002 */
[----:B------:R-:W-:-:S04]  /*4650*/  IMAD.HI.U32 R2, R12, R9, RZ ;  /* 0x000000090c027227 */ /* 0x000fc800078e00ff */
[----:B0-----:R-:W-:Y:S02]  /*4660*/  IMAD.MOV.U32 R10, RZ, RZ, R3 ;  /* 0x000000ffff0a7224 */ /* 0x001fe400078e0003 */
[----:B------:R-:W-:Y:S02]  /*4670*/  IMAD.MOV R0, RZ, RZ, -R0 ;  /* 0x000000ffff007224 */ /* 0x000fe400078e0a00 */
[----:B------:R-:W-:Y:S01]  /*4680*/  @!P3 IMAD.MOV R10, RZ, RZ, -R10 ;  /* 0x000000ffff0ab224 */ /* 0x000fe200078e0a0a */
[----:B------:R-:W-:Y:S01]  /*4690*/  ISETP.GE.AND P3, PT, R5, RZ, PT ;  /* 0x000000ff0500720c */ /* 0x000fe20003f66270 */
[----:B------:R-:W-:Y:S02]  /*46a0*/  IMAD.MOV R2, RZ, RZ, -R2 ;  /* 0x000000ffff027224 */ /* 0x000fe400078e0a02 */
[----:B------:R-:W-:Y:S01]  /*46b0*/  @!P4 IMAD.IADD R11, R11, 0x1, -R8 ;  /* 0x000000010b0bc824 */ /* 0x000fe200078e0a08 */
[----:B------:R0:W-:Y:S01]  /*46c0*/  STL [R1+0x280], R10 ;  /* 0x0002800a01007387 */ /* 0x0001e20000100800 */
[----:B------:R-:W-:-:S02]  /*46d0*/  IMAD R0, R8, R0, R7 ;  /* 0x0000000008007224 */ /* 0x000fc400078e0207 */
[----:B------:R-:W-:Y:S02]  /*46e0*/  IMAD R2, R8, R2, R9 ;  /* 0x0000000208027224 */ /* 0x000fe400078e0209 */
[----:B------:R-:W-:Y:S01]  /*46f0*/  IMAD.HI.U32 R6, R12, R4, RZ ;  /* 0x000000040c067227 */ /* 0x000fe200078e00ff */
[----:B------:R-:W-:-:S03]  /*4700*/  ISETP.GT.U32.AND P4, PT, R8, R0, PT ;  /* 0x000000000800720c */ /* 0x000fc60003f84070 */
[----:B------:R-:W-:Y:S02]  /*4710*/  IMAD.MOV R6, RZ, RZ, -R6 ;  /* 0x000000ffff067224 */ /* 0x000fe400078e0a06 */
[----:B0-----:R-:W-:Y:S02]  /*4720*/  IMAD.MOV.U32 R10, RZ, RZ, R11 ;  /* 0x000000ffff0a7224 */ /* 0x001fe400078e000b */
[----:B------:R-:W-:Y:S02]  /*4730*/  @!P6 IMAD.IADD R13, R13, 0x1, -R8 ;  /* 0x000000010d0de824 */ /* 0x000fe400078e0a08 */
[----:B------:R-:W-:Y:S01]  /*4740*/  @!P0 IMAD.MOV R10, RZ, RZ, -R10 ;  /* 0x000000ffff0a8224 */ /* 0x000fe200078e0a0a */
[C---:B------:R-:W-:Y:S01]  /*4750*/  ISETP.GT.U32.AND P0, PT, R8.reuse, R2, PT ;  /* 0x000000020800720c */ /* 0x040fe20003f04070 */
[----:B------:R-:W-:Y:S02]  /*4760*/  IMAD R3, R8, R6, R4 ;  /* 0x0000000608037224 */ /* 0x000fe400078e0204 */
[----:B------:R-:W-:Y:S01]  /*4770*/  IMAD.MOV.U32 R17, RZ, RZ, R13 ;  /* 0x000000ffff117224 */ /* 0x000fe200078e000d */
[----:B------:R0:W-:Y:S01]  /*4780*/  STL [R1+0x2cc], R10 ;  /* 0x0002cc0a01007387 */ /* 0x0001e20000100800 */
[----:B------:R-:W-:-:S02]  /*4790*/  VIADD R7, R15, 0xb0 ;  /* 0x000000b00f077836 */ /* 0x000fc40000000000 */
[----:B------:R-:W-:Y:S01]  /*47a0*/  @!P1 IMAD.MOV R17, RZ, RZ, -R17 ;  /* 0x000000ffff119224 */ /* 0x000fe200078e0a11 */
[----:B------:R-:W-:Y:S01]  /*47b0*/  ISETP.GT.U32.AND P1, PT, R8, R3, PT ;  /* 0x000000030800720c */ /* 0x000fe20003f24070 */
[--C-:B------:R-:W-:Y:S01]  /*47c0*/  @!P4 IMAD.IADD R0, R0, 0x1, -R8.reuse ;  /* 0x000000010000c824 */ /* 0x100fe200078e0a08 */
[----:B------:R-:W-:Y:S01]  /*47d0*/  ISETP.GE.AND P6, PT, R7, RZ, PT ;  /* 0x000000ff0700720c */ /* 0x000fe20003fc6270 */
[C---:B------:R-:W-:Y:S01]  /*47e0*/  VIADD R4, R15.reuse, 0xaf ;  /* 0x000000af0f047836 */ /* 0x040fe20000000000 */
[----:B------:R-:W-:Y:S01]  /*47f0*/  IABS R7, R7 ;  /* 0x0000000700077213 */ /* 0x000fe20000000000 */
[--C-:B------:R-:W-:Y:S01]  /*4800*/  @!P0 IMAD.IADD R2, R2, 0x1, -R8.reuse ;  /* 0x0000000102028824 */ /* 0x100fe200078e0a08 */
[----:B------:R-:W-:Y:S01]  /*4810*/  ISETP.GT.U32.AND P4, PT, R8, R0, PT ;  /* 0x000000000800720c */ /* 0x000fe20003f84070 */
[----:B------:R-:W-:Y:S01]  /*4820*/  VIADD R6, R15, 0xad ;  /* 0x000000ad0f067836 */ /* 0x000fe20000000000 */
[----:B------:R-:W-:Y:S01]  /*4830*/  IABS R9, R4 ;  /* 0x0000000400097213 */ /* 0x000fe20000000000 */
[----:B------:R-:W-:Y:S01]  /*4840*/  IMAD.HI.U32 R13, R12, R7, RZ ;  /* 0x000000070c0d7227 */ /* 0x000fe200078e00ff */
[----:B------:R-:W-:Y:S01]  /*4850*/  ISETP.GT.U32.AND P0, PT, R8, R2, PT ;  /* 0x000000020800720c */ /* 0x000fe20003f04070 */
[----:B------:R1:W-:Y:S01]  /*4860*/  STL [R1+0x2d4], R17 ;  /* 0x0002d41101007387 */ /* 0x0003e20000100800 */
[----:B------:R-:W-:Y:S01]  /*4870*/  IABS R11, R6 ;  /* 0x00000006000b7213 */ /* 0x000fe20000000000 */
[----:B------:R-:W-:-:S02]  /*4880*/  @!P1 IMAD.IADD R3, R3, 0x1, -R8 ;  /* 0x0000000103039824 */ /* 0x000fc400078e0a08 */
[----:B------:R-:W-:-:S03]  /*4890*/  IMAD.HI.U32 R16, R12, R9, RZ ;  /* 0x000000090c107227 */ /* 0x000fc600078e00ff */
[----:B------:R-:W-:Y:S01]  /*48a0*/  ISETP.GT.U32.AND P1, PT, R8, R3, PT ;  /* 0x000000030800720c */ /* 0x000fe20003f24070 */
[----:B------:R-:W-:Y:S02]  /*48b0*/  IMAD.MOV R13, RZ, RZ, -R13 ;  /* 0x000000ffff0d7224 */ /* 0x000fe400078e0a0d */
[----:B------:R-:W-:Y:S02]  /*48c0*/  VIADD R5, R15, 0xae ;  /* 0x000000ae0f057836 */ /* 0x000fe40000000000 */
[----:B------:R-:W-:Y:S01]  /*48d0*/  @!P4 IMAD.IADD R0, R0, 0x1, -R8 ;  /* 0x000000010000c824 */ /* 0x000fe200078e0a08 */
[----:B------:R-:W-:Y:S01]  /*48e0*/  ISETP.GE.AND P4, PT, R4, RZ, PT ;  /* 0x000000ff0400720c */ /* 0x000fe20003f86270 */
[----:B------:R-:W-:Y:S01]  /*48f0*/  IMAD.MOV R16, RZ, RZ, -R16 ;  /* 0x000000ffff107224 */ /* 0x000fe200078e0a10 */
[----:B0-----:R-:W-:Y:S01]  /*4900*/  IABS R10, R5 ;  /* 0x00000005000a7213 */ /* 0x001fe20000000000 */
[----:B------:R-:W-:Y:S02]  /*4910*/  IMAD R7, R8, R13, R7 ;  /* 0x0000000d08077224 */ /* 0x000fe400078e0207 */
[----:B------:R-:W-:-:S02]  /*4920*/  @!P0 IMAD.IADD R2, R2, 0x1, -R8 ;  /* 0x0000000102028824 */ /* 0x000fc400078e0a08 */
[----:B------:R-:W-:Y:S01]  /*4930*/  IMAD.MOV.U32 R19, RZ, RZ, R0 ;  /* 0x000000ffff137224 */ /* 0x000fe200078e0000 */
[C---:B------:R-:W-:Y:S01]  /*4940*/  ISETP.GT.U32.AND P0, PT, R8.reuse, R7, PT ;  /* 0x000000070800720c */ /* 0x040fe20003f04070 */
[----:B------:R-:W-:Y:S02]  /*4950*/  IMAD R9, R8, R16, R9 ;  /* 0x0000001008097224 */ /* 0x000fe400078e0209 */
[----:B------:R-:W-:Y:S02]  /*4960*/  IMAD.MOV.U32 R18, RZ, RZ, R2 ;  /* 0x000000ffff127224 */ /* 0x000fe400078e0002 */
[----:B------:R-:W-:-:S04]  /*4970*/  IMAD.HI.U32 R4, R12, R11, RZ ;  /* 0x0000000b0c047227 */ /* 0x000fc800078e00ff */
[----:B-1----:R-:W-:-:S04]  /*4980*/  IMAD.HI.U32 R17, R12, R10, RZ ;  /* 0x0000000a0c117227 */ /* 0x002fc800078e00ff */
[----:B------:R-:W-:Y:S01]  /*4990*/  @!P2 IMAD.MOV R19, RZ, RZ, -R19 ;  /* 0x000000ffff13a224 */ /* 0x000fe200078e0a13 */
[C---:B------:R-:W-:Y:S01]  /*49a0*/  ISETP.GT.U32.AND P2, PT, R8.reuse, R9, PT ;  /* 0x000000090800720c */ /* 0x040fe20003f44070 */
[----:B------:R-:W-:Y:S01]  /*49b0*/  @!P5 IMAD.MOV R18, RZ, RZ, -R18 ;  /* 0x000000ffff12d224 */ /* 0x000fe200078e0a12 */
[----:B------:R-:W-:Y:S01]  /*49c0*/  ISETP.GE.AND P5, PT, R5, RZ, PT ;  /* 0x000000ff0500720c */ /* 0x000fe20003fa6270 */
[----:B------:R-:W-:Y:S01]  /*49d0*/  IMAD.MOV R4, RZ, RZ, -R4 ;  /* 0x000000ffff047224 */ /* 0x000fe200078e0a04 */
[----:B------:R-:W-:Y:S01]  /*49e0*/  STL [R1+0x2f0], R19 ;  /* 0x0002f01301007387 */ /* 0x000fe20000100800 */
[----:B------:R-:W-:Y:S02]  /*49f0*/  @!P1 IMAD.IADD R3, R3, 0x1, -R8 ;  /* 0x0000000103039824 */ /* 0x000fe400078e0a08 */
[----:B------:R-:W-:Y:S01]  /*4a00*/  IMAD.MOV R17, RZ, RZ, -R17 ;  /* 0x000000ffff117224 */ /* 0x000fe200078e0a11 */
[----:B------:R0:W-:Y:S01]  /*4a10*/  STL [R1+0x304], R18 ;  /* 0x0003041201007387 */ /* 0x0001e20000100800 */
[----:B------:R-:W-:-:S02]  /*4a20*/  IMAD R11, R8, R4, R11 ;  /* 0x00000004080b7224 */ /* 0x000fc400078e020b */
[C---:B------:R-:W-:Y:S02]  /*4a30*/  IMAD R10, R8.reuse, R17, R10 ;  /* 0x00000011080a7224 */ /* 0x040fe400078e020a */
[----:B------:R-:W-:Y:S02]  /*4a40*/  VIADD R0, R15, 0xac ;  /* 0x000000ac0f007836 */ /* 0x000fe40000000000 */
[--C-:B------:R-:W-:Y:S01]  /*4a50*/  @!P0 IMAD.IADD R7, R7, 0x1, -R8.reuse ;  /* 0x0000000107078824 */ /* 0x100fe200078e0a08 */
[C---:B------:R-:W-:Y:S01]  /*4a60*/  ISETP.GT.U32.AND P1, PT, R8.reuse, R10, PT ;  /* 0x0000000a0800720c */ /* 0x040fe20003f24070 */
[----:B------:R-:W-:Y:S01]  /*4a70*/  @!P2 IMAD.IADD R9, R9, 0x1, -R8 ;  /* 0x000000010909a824 */ /* 0x000fe200078e0a08 */
[----:B------:R-:W-:Y:S01]  /*4a80*/  IABS R2, R0 ;  /* 0x0000000000027213 */ /* 0x000fe20000000000 */
[----:B0-----:R-:W-:Y:S01]  /*4a90*/  IMAD.MOV.U32 R18, RZ, RZ, R3 ;  /* 0x000000ffff127224 */ /* 0x001fe200078e0003 */
[C---:B------:R-:W-:Y:S01]  /*4aa0*/  ISETP.GT.U32.AND P0, PT, R8.reuse, R7, PT ;  /* 0x000000070800720c */ /* 0x040fe20003f04070 */
[----:B------:R-:W-:Y:S01]  /*4ab0*/  VIADD R4, R15, 0xab ;  /* 0x000000ab0f047836 */ /* 0x000fe20000000000 */
[C---:B------:R-:W-:Y:S01]  /*4ac0*/  ISETP.GT.U32.AND P2, PT, R8.reuse, R9, PT ;  /* 0x000000090800720c */ /* 0x040fe20003f44070 */
[----:B------:R-:W-:Y:S01]  /*4ad0*/  @!P3 IMAD.MOV R18, RZ, RZ, -R18 ;  /* 0x000000ffff12b224 */ /* 0x000fe200078e0a12 */
[----:B------:R-:W-:Y:S01]  /*4ae0*/  ISETP.GT.U32.AND P3, PT, R8, R11, PT ;  /* 0x0000000b0800720c */ /* 0x000fe20003f64070 */
[----:B------:R-:W-:Y:S01]  /*4af0*/  IMAD.HI.U32 R16, R12, R2, RZ ;  /* 0x000000020c107227 */ /* 0x000fe200078e00ff */
[----:B------:R-:W-:-:S02]  /*4b00*/  IABS R13, R4 ;  /* 0x00000004000d7213 */ /* 0x000fc40000000000 */
[----:B------:R0:W-:Y:S01]  /*4b10*/  STL [R1+0x300], R18 ;  /* 0x0003001201007387 */ /* 0x0001e20000100800 */
[----:B------:R-:W-:Y:S02]  /*4b20*/  IMAD.MOV R16, RZ, RZ, -R16 ;  /* 0x000000ffff107224 */ /* 0x000fe400078e0a10 */
[--C-:B------:R-:W-:Y:S02]  /*4b30*/  @!P1 IMAD.IADD R10, R10, 0x1, -R8.reuse ;  /* 0x000000010a0a9824 */ /* 0x100fe400078e0a08 */
[----:B------:R-:W-:Y:S01]  /*4b40*/  @!P0 IMAD.IADD R7, R7, 0x1, -R8 ;  /* 0x0000000107078824 */ /* 0x000fe200078e0a08 */
[----:B------:R-:W-:Y:S01]  /*4b50*/  ISETP.GE.AND P0, PT, R6, RZ, PT ;  /* 0x000000ff0600720c */ /* 0x000fe20003f06270 */
[C---:B------:R-:W-:Y:S01]  /*4b60*/  IMAD R2, R8.reuse, R16, R2 ;  /* 0x0000001008027224 */ /* 0x040fe200078e0202 */
[----:B------:R-:W-:Y:S01]  /*4b70*/  ISETP.GT.U32.AND P1, PT, R8, R10, PT ;  /* 0x0000000a0800720c */ /* 0x000fe20003f24070 */
[----:B------:R-:W-:Y:S02]  /*4b80*/  @!P3 IMAD.IADD R11, R11, 0x1, -R8 ;  /* 0x000000010b0bb824 */ /* 0x000fe400078e0a08 */
[----:B------:R-:W-:-:S03]  /*4b90*/  IMAD.HI.U32 R6, R12, R13, RZ ;  /* 0x0000000d0c067227 */ /* 0x000fc600078e00ff */
[C---:B------:R-:W-:Y:S01]  /*4ba0*/  ISETP.GT.U32.AND P3, PT, R8.reuse, R11, PT ;  /* 0x0000000b0800720c */ /* 0x040fe20003f64070 */
[----:B------:R-:W-:Y:S01]  /*4bb0*/  @!P2 IMAD.IADD R9, R9, 0x1, -R8 ;  /* 0x000000010909a824 */ /* 0x000fe200078e0a08 */
[C---:B------:R-:W-:Y:S01]  /*4bc0*/  ISETP.GT.U32.AND P2, PT, R8.reuse, R2, PT ;  /* 0x000000020800720c */ /* 0x040fe20003f44070 */
[----:B------:R-:W-:Y:S02]  /*4bd0*/  IMAD.MOV R6, RZ, RZ, -R6 ;  /* 0x000000ffff067224 */ /* 0x000fe400078e0a06 */
[----:B------:R-:W-:Y:S02]  /*4be0*/  VIADD R5, R15, 0xaa ;  /* 0x000000aa0f057836 */ /* 0x000fe40000000000 */
[----:B------:R-:W-:Y:S02]  /*4bf0*/  IMAD R13, R8, R6, R13 ;  /* 0x00000006080d7224 */ /* 0x000fe400078e020d */
[--C-:B------:R-:W-:Y:S01]  /*4c00*/  @!P1 IMAD.IADD R10, R10, 0x1, -R8.reuse ;  /* 0x000000010a0a9824 */ /* 0x100fe200078e0a08 */
[----:B------:R-:W-:Y:S01]  /*4c10*/  IABS R3, R5 ;  /* 0x0000000500037213 */ /* 0x000fe20000000000 */
[----:B0-----:R-:W-:Y:S01]  /*4c20*/  IMAD.MOV.U32 R18, RZ, RZ, R7 ;  /* 0x000000ffff127224 */ /* 0x001fe200078e0007 */
[----:B------:R-:W-:Y:S01]  /*4c30*/  ISETP.GE.AND P1, PT, R5, RZ, PT ;  /* 0x000000ff0500720c */ /* 0x000fe20003f26270 */
[----:B------:R-:W-:Y:S01]  /*4c40*/  @!P3 IMAD.IADD R11, R11, 0x1, -R8 ;  /* 0x000000010b0bb824 */ /* 0x000fe200078e0a08 */
[----:B------:R-:W-:Y:S01]  /*4c50*/  ISETP.GT.U32.AND P3, PT, R8, R13, PT ;  /* 0x0000000d0800720c */ /* 0x000fe20003f64070 */
[----:B------:R-:W-:-:S02]  /*4c60*/  IMAD.MOV.U32 R17, RZ, RZ, R9 ;  /* 0x000000ffff117224 */ /* 0x000fc400078e0009 */
[----:B------:R-:W-:Y:S02]  /*4c70*/  @!P2 IMAD.IADD R2, R2, 0x1, -R8 ;  /* 0x000000010202a824 */ /* 0x000fe400078e0a08 */
[----:B------:R-:W-:-:S03]  /*4c80*/  IMAD.HI.U32 R7, R12, R3, RZ ;  /* 0x000000030c077227 */ /* 0x000fc600078e00ff */
[----:B------:R-:W-:Y:S01]  /*4c90*/  ISETP.GT.U32.AND P2, PT, R8, R2, PT ;  /* 0x000000020800720c */ /* 0x000fe20003f44070 */
[----:B------:R-:W-:Y:S02]  /*4ca0*/  IMAD.MOV.U32 R16, RZ, RZ, R10 ;  /* 0x000000ffff107224 */ /* 0x000fe400078e000a */
[----:B------:R-:W-:Y:S01]  /*4cb0*/  @!P6 IMAD.MOV R18, RZ, RZ, -R18 ;  /* 0x000000ffff12e224 */ /* 0x000fe200078e0a12 */
[----:B------:R-:W-:Y:S01]  /*4cc0*/  ISETP.GE.AND P6, PT, R0, RZ, PT ;  /* 0x000000ff0000720c */ /* 0x000fe20003fc6270 */
[----:B------:R-:W-:Y:S01]  /*4cd0*/  @!P4 IMAD.MOV R17, RZ, RZ, -R17 ;  /* 0x000000ffff11c224 */ /* 0x000fe200078e0a11 */
[----:B------:R-:W-:Y:S01]  /*4ce0*/  ISETP.GE.AND P4, PT, R4, RZ, PT ;  /* 0x000000ff0400720c */ /* 0x000fe20003f86270 */
[----:B------:R-:W-:Y:S01]  /*4cf0*/  IMAD.MOV R7, RZ, RZ, -R7 ;  /* 0x000000ffff077224 */ /* 0x000fe200078e0a07 */
[----:B------:R-:W-:Y:S01]  /*4d00*/  STL [R1+0x320], R18 ;  /* 0x0003201201007387 */ /* 0x000fe20000100800 */
[----:B------:R-:W-:Y:S02]  /*4d10*/  @!P5 IMAD.MOV R16, RZ, RZ, -R16 ;  /* 0x000000ffff10d224 */ /* 0x000fe400078e0a10 */
[----:B------:R-:W-:Y:S01]  /*4d20*/  VIADD R0, R15, 0xa9 ;  /* 0x000000a90f007836 */ /* 0x000fe20000000000 */
[----:B------:R-:W-:Y:S01]  /*4d30*/  STL [R1+0x31c], R17 ;  /* 0x00031c1101007387 */ /* 0x000fe20000100800 */
[----:B------:R-:W-:-:S02]  /*4d40*/  IMAD R7, R8, R7, R3 ;  /* 0x0000000708077224 */ /* 0x000fc400078e0203 */
[----:B------:R-:W-:Y:S01]  /*4d50*/  VIADD R3, R15, 0xa8 ;  /* 0x000000a80f037836 */ /* 0x000fe20000000000 */
[----:B------:R0:W-:Y:S01]  /*4d60*/  STL [R1+0x34c], R16 ;  /* 0x00034c1001007387 */ /* 0x0001e20000100800 */
[----:B------:R-:W-:Y:S01]  /*4d70*/  IMAD.MOV.U32 R9, RZ, RZ, R11 ;  /* 0x000000ffff097224 */ /* 0x000fe200078e000b */
[----:B------:R-:W-:Y:S01]  /*4d80*/  ISETP.GE.AND P5, PT, R0, RZ, PT ;  /* 0x000000ff0000720c */ /* 0x000fe20003fa6270 */
[--C-:B------:R-:W-:Y:S01]  /*4d90*/  @!P3 IMAD.IADD R13, R13, 0x1, -R8.reuse ;  /* 0x000000010d0db824 */ /* 0x100fe200078e0a08 */
[----:B------:R-:W-:Y:S01]  /*4da0*/  IABS R5, R3 ;  /* 0x0000000300057213 */ /* 0x000fe20000000000 */
[----:B------:R-:W-:Y:S01]  /*4db0*/  @!P0 IMAD.MOV R9, RZ, RZ, -R9 ;  /* 0x000000ffff098224 */ /* 0x000fe200078e0a09 */
[----:B------:R-:W-:Y:S01]  /*4dc0*/  ISETP.GE.AND P0, PT, R3, RZ, PT ;  /* 0x000000ff0300720c */ /* 0x000fe20003f06270 */
[----:B------:R-:W-:Y:S01]  /*4dd0*/  @!P2 IMAD.IADD R2, R2, 0x1, -R8 ;  /* 0x000000010202a824 */ /* 0x000fe200078e0a08 */
[C---:B------:R-:W-:Y:S01]  /*4de0*/  ISETP.GT.U32.AND P3, PT, R8.reuse, R13, PT ;  /* 0x0000000d0800720c */ /* 0x040fe20003f64070 */
[----:B------:R-:W-:Y:S01]  /*4df0*/  VIADD R3, R15, 0xa6 ;  /* 0x000000a60f037836 */ /* 0x000fe20000000000 */
[----:B0-----:R-:W-:Y:S01]  /*4e00*/  IABS R16, R0 ;  /* 0x0000000000107213 */ /* 0x001fe20000000000 */
[----:B------:R0:W-:Y:S01]  /*4e10*/  STL [R1+0x378], R9 ;  /* 0x0003780901007387 */ /* 0x0001e20000100800 */
[----:B------:R-:W-:Y:S01]  /*4e20*/  ISETP.GT.U32.AND P2, PT, R8, R7, PT ;  /* 0x000000070800720c */ /* 0x000fe20003f44070 */
[----:B------:R-:W-:Y:S01]  /*4e30*/  IMAD.MOV.U32 R17, RZ, RZ, R2 ;  /* 0x000000ffff117224 */ /* 0x000fe200078e0002 */
[----:B------:R-:W-:Y:S01]  /*4e40*/  IABS R6, R3 ;  /* 0x0000000300067213 */ /* 0x000fe20000000000 */
[----:B------:R-:W-:-:S04]  /*4e50*/  IMAD.HI.U32 R10, R12, R16, RZ ;  /* 0x000000100c0a7227 */ /* 0x000fc800078e00ff */
[----:B------:R-:W-:Y:S02]  /*4e60*/  IMAD.MOV R10, RZ, RZ, -R10 ;  /* 0x000000ffff0a7224 */ /* 0x000fe400078e0a0a */
[----:B0-----:R-:W-:-:S04]  /*4e70*/  IMAD.HI.U32 R9, R12, R5, RZ ;  /* 0x000000050c097227 */ /* 0x001fc800078e00ff */
[----:B------:R-:W-:Y:S02]  /*4e80*/  IMAD.MOV R9, RZ, RZ, -R9 ;  /* 0x000000ffff097224 */ /* 0x000fe400078e0a09 */
[C---:B------:R-:W-:Y:S02]  /*4e90*/  IMAD R16, R8.reuse, R10, R16 ;  /* 0x0000000a08107224 */ /* 0x040fe400078e0210 */
[C---:B------:R-:W-:Y:S02]  /*4ea0*/  IMAD R5, R8.reuse, R9, R5 ;  /* 0x0000000908057224 */ /* 0x040fe400078e0205 */
[--C-:B------:R-:W-:Y:S01]  /*4eb0*/  @!P3 IMAD.IADD R13, R13, 0x1, -R8.reuse ;  /* 0x000000010d0db824 */ /* 0x100fe200078e0a08 */
[C---:B------:R-:W-:Y:S01]  /*4ec0*/  ISETP.GT.U32.AND P3, PT, R8.reuse, R16, PT ;  /* 0x000000100800720c */ /* 0x040fe20003f64070 */
[----:B------:R-:W-:Y:S02]  /*4ed0*/  @!P2 IMAD.IADD R7, R7, 0x1, -R8 ;  /* 0x000000010707a824 */ /* 0x000fe400078e0a08 */
[----:B------:R-:W-:Y:S01]  /*4ee0*/  @!P6 IMAD.MOV R17, RZ, RZ, -R17 ;  /* 0x000000ffff11e224 */ /* 0x000fe200078e0a11 */
[C---:B------:R-:W-:Y:S01]  /*4ef0*/  ISETP.GT.U32.AND P6, PT, R8.reuse, R5, PT ;  /* 0x000000050800720c */ /* 0x040fe20003fc4070 */
[----:B------:R-:W-:Y:S01]  /*4f00*/  VIADD R0, R15, 0xa7 ;  /* 0x000000a70f007836 */ /* 0x000fe20000000000 */
[----:B------:R-:W-:Y:S01]  /*4f10*/  ISETP.GT.U32.AND P2, PT, R8, R7, PT ;  /* 0x000000070800720c */ /* 0x000fe20003f44070 */
[----:B------:R-:W-:-:S02]  /*4f20*/  IMAD.MOV.U32 R11, RZ, RZ, R13 ;  /* 0x000000ffff0b7224 */ /* 0x000fc400078e000d */
[----:B------:R-:W-:Y:S01]  /*4f30*/  IMAD.HI.U32 R10, R12, R6, RZ ;  /* 0x000000060c0a7227 */ /* 0x000fe200078e00ff */
[----:B------:R-:W-:-:S03]  /*4f40*/  IABS R4, R0 ;  /* 0x0000000000047213 */ /* 0x000fc60000000000 */
[----:B------:R-:W-:Y:S02]  /*4f50*/  @!P3 IMAD.IADD R16, R16, 0x1, -R8 ;  /* 0x000000011010b824 */ /* 0x000fe400078e0a08 */
[----:B------:R-:W-:-:S03]  /*4f60*/  IMAD.HI.U32 R9, R12, R4, RZ ;  /* 0x000000040c097227 */ /* 0x000fc600078e00ff */
[----:B------:R-:W-:Y:S01]  /*4f70*/  ISETP.GT.U32.AND P3, PT, R8, R16, PT ;  /* 0x000000100800720c */ /* 0x000fe20003f64070 */
[--C-:B------:R-:W-:Y:S02]  /*4f80*/  @!P6 IMAD.IADD R5, R5, 0x1, -R8.reuse ;  /* 0x000000010505e824 */ /* 0x100fe400078e0a08 */
[----:B------:R-:W-:Y:S01]  /*4f90*/  @!P4 IMAD.MOV R11, RZ, RZ, -R11 ;  /* 0x000000ffff0bc224 */ /* 0x000fe200078e0a0b */
[----:B------:R-:W-:Y:S01]  /*4fa0*/  ISETP.GE.AND P4, PT, R0, RZ, PT ;  /* 0x000000ff0000720c */ /* 0x000fe20003f86270 */
[----:B------:R-:W-:Y:S01]  /*4fb0*/  @!P2 IMAD.IADD R7, R7, 0x1, -R8 ;  /* 0x000000010707a824 */ /* 0x000fe200078e0a08 */
[----:B------:R-:W-:Y:S01]  /*4fc0*/  ISETP.GE.AND P2, PT, R3, RZ, PT ;  /* 0x000000ff0300720c */ /* 0x000fe20003f46270 */
[----:B------:R-:W-:Y:S01]  /*4fd0*/  IMAD.MOV R9, RZ, RZ, -R9 ;  /* 0x000000ffff097224 */ /* 0x000fe200078e0a09 */
[----:B------:R-:W-:Y:S01]  /*4fe0*/  ISETP.GT.U32.AND P6, PT, R8, R5, PT ;  /* 0x000000050800720c */ /* 0x000fe20003fc4070 */
[----:B------:R-:W-:Y:S01]  /*4ff0*/  IMAD.MOV R10, RZ, RZ, -R10 ;  /* 0x000000ffff0a7224 */ /* 0x000fe200078e0a0a */
[----:B------:R0:W-:Y:S01]  /*5000*/  STL [R1+0x37c], R11 ;  /* 0x00037c0b01007387 */ /* 0x0001e20000100800 */
[----:B------:R-:W-:-:S02]  /*5010*/  VIADD R3, R15, 0xa5 ;  /* 0x000000a50f037836 */ /* 0x000fc40000000000 */
[C---:B------:R-:W-:Y:S01]  /*5020*/  IMAD R0, R8.reuse, R9, R4 ;  /* 0x0000000908007224 */ /* 0x040fe200078e0204 */
[----:B------:R1:W-:Y:S01]  /*5030*/  STL [R1+0x374], R17 ;  /* 0x0003741101007387 */ /* 0x0003e20000100800 */
[----:B------:R-:W-:Y:S01]  /*5040*/  IMAD R6, R8, R10, R6 ;  /* 0x0000000a08067224 */ /* 0x000fe200078e0206 */
[----:B------:R-:W-:Y:S01]  /*5050*/  IABS R10, R3 ;  /* 0x00000003000a7213 */ /* 0x000fe20000000000 */
[----:B------:R-:W-:Y:S01]  /*5060*/  @!P3 IMAD.IADD R16, R16, 0x1, -R8 ;  /* 0x000000011010b824 */ /* 0x000fe200078e0a08 */
[----:B------:R-:W-:Y:S01]  /*5070*/  ISETP.GT.U32.AND P3, PT, R8, R0, PT ;  /* 0x000000000800720c */ /* 0x000fe20003f64070 */
[C---:B------:R-:W-:Y:S02]  /*5080*/  VIADD R19, R15.reuse, 0xa3 ;  /* 0x000000a30f137836 */ /* 0x040fe40000000000 */
[----:B0-----:R-:W-:Y:S02]  /*5090*/  VIADD R11, R15, 0xa4 ;  /* 0x000000a40f0b7836 */ /* 0x001fe40000000000 */
[----:B------:R-:W-:Y:S01]  /*50a0*/  IMAD.HI.U32 R9, R12, R10, RZ ;  /* 0x0000000a0c097227 */ /* 0x000fe200078e00ff */
[----:B------:R-:W-:-:S02]  /*50b0*/  IABS R20, R19 ;  /* 0x0000001300147213 */ /* 0x000fc40000000000 */
[----:B------:R-:W-:Y:S01]  /*50c0*/  IABS R22, R11 ;  /* 0x0000000b00167213 */ /* 0x000fe20000000000 */
[----:B------:R-:W-:Y:S01]  /*50d0*/  @!P6 IMAD.IADD R5, R5, 0x1, -R8 ;  /* 0x000000010505e824 */ /* 0x000fe200078e0a08 */
[----:B------:R-:W-:Y:S01]  /*50e0*/  ISETP.GT.U32.AND P6, PT, R8, R6, PT ;  /* 0x000000060800720c */ /* 0x000fe20003fc4070 */
[----:B------:R-:W-:Y:S02]  /*50f0*/  IMAD.MOV R9, RZ, RZ, -R9 ;  /* 0x000000ffff097224 */ /* 0x000fe400078e0a09 */
[----:B------:R-:W-:-:S04]  /*5100*/  IMAD.HI.U32 R21, R12, R22, RZ ;  /* 0x000000160c157227 */ /* 0x000fc800078e00ff */
[----:B------:R-:W-:Y:S02]  /*5110*/  IMAD R10, R8, R9, R10 ;  /* 0x00000009080a7224 */ /* 0x000fe400078e020a */
[----:B------:R-:W-:Y:S02]  /*5120*/  IMAD.MOV R21, RZ, RZ, -R21 ;  /* 0x000000ffff157224 */ /* 0x000fe400078e0a15 */
[----:B------:R-:W-:Y:S01]  /*5130*/  @!P3 IMAD.IADD R0, R0, 0x1, -R8 ;  /* 0x000000010000b824 */ /* 0x000fe200078e0a08 */
[C---:B------:R-:W-:Y:S01]  /*5140*/  ISETP.GT.U32.AND P3, PT, R8.reuse, R10, PT ;  /* 0x0000000a0800720c */ /* 0x040fe20003f64070 */
[----:B------:R-:W-:Y:S02]  /*5150*/  IMAD R21, R8, R21, R22 ;  /* 0x0000001508157224 */ /* 0x000fe400078e0216 */
[----:B------:R-:W-:Y:S02]  /*5160*/  @!P6 IMAD.IADD R6, R6, 0x1, -R8 ;  /* 0x000000010606e824 */ /* 0x000fe400078e0a08 */
[C---:B-1----:R-:W-:Y:S01]  /*5170*/  VIADD R17, R15.reuse, 0xa2 ;  /* 0x000000a20f117836 */ /* 0x042fe20000000000 */
[----:B------:R-:W-:Y:S01]  /*5180*/  ISETP.GT.U32.AND P6, PT, R8, R21, PT ;  /* 0x000000150800720c */ /* 0x000fe20003fc4070 */
[----:B------:R-:W-:-:S02]  /*5190*/  VIADD R13, R15, 0xa1 ;  /* 0x000000a10f0d7836 */ /* 0x000fc40000000000 */
[----:B------:R-:W-:Y:S01]  /*51a0*/  IMAD.HI.U32 R23, R12, R20, RZ ;  /* 0x000000140c177227 */ /* 0x000fe200078e00ff */
[----:B------:R-:W-:Y:S02]  /*51b0*/  IABS R4, R17 ;  /* 0x0000001100047213 */ /* 0x000fe40000000000 */
[----:B------:R-:W-:Y:S01]  /*51c0*/  IABS R2, R13 ;  /* 0x0000000d00027213 */ /* 0x000fe20000000000 */
[----:B------:R-:W-:Y:S02]  /*51d0*/  IMAD.MOV R23, RZ, RZ, -R23 ;  /* 0x000000ffff177224 */ /* 0x000fe400078e0a17 */
[----:B------:R-:W-:Y:S01]  /*51e0*/  @!P3 IMAD.IADD R10, R10, 0x1, -R8 ;  /* 0x000000010a0ab824 */ /* 0x000fe200078e0a08 */
[C---:B------:R-:W-:Y:S01]  /*51f0*/  ISETP.GT.U32.AND P3, PT, R8.reuse, R0, PT ;  /* 0x000000000800720c */ /* 0x040fe20003f64070 */
[C---:B------:R-:W-:Y:S02]  /*5200*/  IMAD R20, R8.reuse, R23, R20 ;  /* 0x0000001708147224 */ /* 0x040fe400078e0214 */
[----:B------:R-:W-:Y:S01]  /*5210*/  @!P6 IMAD.IADD R21, R21, 0x1, -R8 ;  /* 0x000000011515e824 */ /* 0x000fe200078e0a08 */
[----:B------:R-:W-:Y:S01]  /*5220*/  ISETP.GT.U32.AND P6, PT, R8, R10, PT ;  /* 0x0000000a0800720c */ /* 0x000fe20003fc4070 */
[----:B------:R-:W-:-:S04]  /*5230*/  IMAD.HI.U32 R18, R12, R4, RZ ;  /* 0x000000040c127227 */ /* 0x000fc800078e00ff */
[----:B------:R-:W-:-:S04]  /*5240*/  IMAD.HI.U32 R9, R12, R2, RZ ;  /* 0x000000020c097227 */ /* 0x000fc800078e00ff */
[----:B------:R-:W-:Y:S02]  /*5250*/  IMAD.MOV.U32 R24, RZ, RZ, R7 ;  /* 0x000000ffff187224 */ /* 0x000fe400078e0007 */
[----:B------:R-:W-:Y:S01]  /*5260*/  @!P0 IMAD.MOV R5, RZ, RZ, -R5 ;  /* 0x000000ffff058224 */ /* 0x000fe200078e0a05 */
[C---:B------:R-:W-:Y:S01]  /*5270*/  ISETP.GT.U32.AND P0, PT, R8.reuse, R20, PT ;  /* 0x000000140800720c */ /* 0x040fe20003f04070 */
[----:B------:R-:W-:Y:S02]  /*5280*/  IMAD.MOV R18, RZ, RZ, -R18 ;  /* 0x000000ffff127224 */ /* 0x000fe400078e0a12 */
[----:B------:R-:W-:Y:S02]  /*5290*/  IMAD.MOV R9, RZ, RZ, -R9 ;  /* 0x000000ffff097224 */ /* 0x000fe400078e0a09 */
[----:B------:R-:W-:Y:S01]  /*52a0*/  @!P1 IMAD.MOV R24, RZ, RZ, -R24 ;  /* 0x000000ffff189224 */ /* 0x000fe200078e0a18 */
[C---:B------:R-:W-:Y:S01]  /*52b0*/  ISETP.GT.U32.AND P1, PT, R8.reuse, R6, PT ;  /* 0x000000060800720c */ /* 0x040fe20003f24070 */
[----:B------:R-:W-:-:S02]  /*52c0*/  IMAD R4, R8, R18, R4 ;  /* 0x0000001208047224 */ /* 0x000fc400078e0204 */
[----:B------:R-:W-:Y:S01]  /*52d0*/  IMAD R2, R8, R9, R2 ;  /* 0x0000000908027224 */ /* 0x000fe200078e0202 */
[----:B------:R-:W-:Y:S01]  /*52e0*/  STL [R1+0x370], R24 ;  /* 0x0003701801007387 */ /* 0x000fe20000100800 */
[C---:B------:R-:W-:Y:S02]  /*52f0*/  VIADD R18, R15.reuse, 0xa0 ;  /* 0x000000a00f127836 */ /* 0x040fe40000000000 */
[----:B------:R-:W-:Y:S02]  /*5300*/  IMAD.MOV.U32 R22, RZ, RZ, R16 ;  /* 0x000000ffff167224 */ /* 0x000fe400078e0010 */
[----:B------:R-:W-:Y:S01]  /*5310*/  VIADD R7, R15, 0x9f ;  /* 0x0000009f0f077836 */ /* 0x000fe20000000000 */
[----:B------:R-:W-:Y:S01]  /*5320*/  IABS R9, R18 ;  /* 0x0000001200097213 */ /* 0x000fe20000000000 */
[--C-:B------:R-:W-:Y:S01]  /*5330*/  @!P3 IMAD.IADD R0, R0, 0x1, -R8.reuse ;  /* 0x000000010000b824 */ /* 0x100fe200078e0a08 */
[----:B------:R-:W-:Y:S01]  /*5340*/  ISETP.GT.U32.AND P3, PT, R8, R4, PT ;  /* 0x000000040800720c */ /* 0x000fe20003f64070 */
[----:B------:R-:W-:Y:S01]  /*5350*/  @!P6 IMAD.IADD R10, R10, 0x1, -R8 ;  /* 0x000000010a0ae824 */ /* 0x000fe200078e0a08 */
[C---:B------:R-:W-:Y:S01]  /*5360*/  ISETP.GT.U32.AND P6, PT, R8.reuse, R2, PT ;  /* 0x000000020800720c */ /* 0x040fe20003fc4070 */
[----:B------:R-:W-:Y:S01]  /*5370*/  @!P5 IMAD.MOV R22, RZ, RZ, -R22 ;  /* 0x000000ffff16d224 */ /* 0x000fe200078e0a16 */
[----:B------:R-:W-:Y:S01]  /*5380*/  ISETP.GT.U32.AND P5, PT, R8, R21, PT ;  /* 0x000000150800720c */ /* 0x000fe20003fa4070 */
[----:B------:R-:W-:Y:S01]  /*5390*/  @!P0 IMAD.IADD R20, R20, 0x1, -R8 ;  /* 0x0000000114148824 */ /* 0x000fe200078e0a08 */
[----:B------:R-:W-:Y:S01]  /*53a0*/  IABS R16, R7 ;  /* 0x0000000700107213 */ /* 0x000fe20000000000 */
[----:B------:R-:W-:Y:S01]  /*53b0*/  IMAD.MOV.U32 R23, RZ, RZ, R0 ;  /* 0x000000ffff177224 */ /* 0x000fe200078e0000 */
[----:B------:R0:W-:Y:S01]  /*53c0*/  STL [R1+0x36c], R22 ;  /* 0x00036c1601007387 */ /* 0x0001e20000100800 */
[----:B------:R-:W-:Y:S01]  /*53d0*/  @!P1 IMAD.IADD R6, R6, 0x1, -R8 ;  /* 0x0000000106069824 */ /* 0x000fe200078e0a08 */
[----:B------:R-:W-:Y:S01]  /*53e0*/  ISETP.GE.AND P1, PT, R3, RZ, PT ;  /* 0x000000ff0300720c */ /* 0x000fe20003f26270 */
[----:B------:R-:W-:Y:S01]  /*53f0*/  IMAD.HI.U32 R3, R12, R9, RZ ;  /* 0x000000090c037227 */ /* 0x000fe200078e00ff */
[----:B------:R1:W-:Y:S01]  /*5400*/  STL [R1+0x368], R5 ;  /* 0x0003680501007387 */ /* 0x0003e20000100800 */
[----:B------:R-:W-:-:S02]  /*5410*/  ISETP.GE.AND P0, PT, R19, RZ, PT ;  /* 0x000000ff1300720c */ /* 0x000fc40003f06270 */
[----:B------:R-:W-:Y:S01]  /*5420*/  @!P4 IMAD.MOV R23, RZ, RZ, -R23 ;  /* 0x000000ffff17c224 */ /* 0x000fe200078e0a17 */
[----:B------:R-:W-:Y:S01]  /*5430*/  ISETP.GT.U32.AND P4, PT, R8, R20, PT ;  /* 0x000000140800720c */ /* 0x000fe20003f84070 */
[----:B------:R-:W-:Y:S02]  /*5440*/  IMAD.MOV R3, RZ, RZ, -R3 ;  /* 0x000000ffff037224 */ /* 0x000fe400078e0a03 */
[----:B------:R-:W-:Y:S01]  /*5450*/  @!P3 IMAD.IADD R4, R4, 0x1, -R8 ;  /* 0x000000010404b824 */ /* 0x000fe200078e0a08 */
[----:B------:R-:W-:Y:S01]  /*5460*/  STL [R1+0x364], R23 ;  /* 0x0003641701007387 */ /* 0x000fe20000100800 */
[----:B0-----:R-:W-:Y:S01]  /*5470*/  IMAD.MOV.U32 R22, RZ, RZ, R6 ;  /* 0x000000ffff167224 */ /* 0x001fe200078e0006 */
[----:B------:R-:W-:Y:S01]  /*5480*/  ISETP.GE.AND P3, PT, R17, RZ, PT ;  /* 0x000000ff1100720c */ /* 0x000fe20003f66270 */
[----:B-1----:R-:W-:-:S04]  /*5490*/  IMAD.HI.U32 R5, R12, R16, RZ ;  /* 0x000000100c057227 */ /* 0x002fc800078e00ff */
[----:B------:R-:W-:Y:S02]  /*54a0*/  IMAD.MOV R5, RZ, RZ, -R5 ;  /* 0x000000ffff057224 */ /* 0x000fe400078e0a05 */
[--C-:B------:R-:W-:Y:S02]  /*54b0*/  @!P6 IMAD.IADD R2, R2, 0x1, -R8.reuse ;  /* 0x000000010202e824 */ /* 0x100fe400078e0a08 */
[C---:B------:R-:W-:Y:S02]  /*54c0*/  IMAD R3, R8.reuse, R3, R9 ;  /* 0x0000000308037224 */ /* 0x040fe400078e0209 */
[----:B------:R-:W-:Y:S01]  /*54d0*/  @!P5 IMAD.IADD R21, R21, 0x1, -R8 ;  /* 0x000000011515d824 */ /* 0x000fe200078e0a08 */
[----:B------:R-:W-:Y:S01]  /*54e0*/  ISETP.GE.AND P5, PT, R11, RZ, PT ;  /* 0x000000ff0b00720c */ /* 0x000fe20003fa6270 */
[C---:B------:R-:W-:Y:S01]  /*54f0*/  IMAD R5, R8.reuse, R5, R16 ;  /* 0x0000000508057224 */ /* 0x040fe200078e0210 */
[C---:B------:R-:W-:Y:S01]  /*5500*/  ISETP.GT.U32.AND P6, PT, R8.reuse, R2, PT ;  /* 0x000000020800720c */ /* 0x040fe20003fc4070 */
[----:B------:R-:W-:Y:S01]  /*5510*/  @!P2 IMAD.MOV R22, RZ, RZ, -R22 ;  /* 0x000000ffff16a224 */ /* 0x000fe200078e0a16 */
[C---:B------:R-:W-:Y:S01]  /*5520*/  ISETP.GT.U32.AND P2, PT, R8.reuse, R4, PT ;  /* 0x000000040800720c */ /* 0x040fe20003f44070 */
[----:B------:R-:W-:Y:S01]  /*5530*/  @!P1 IMAD.MOV R10, RZ, RZ, -R10 ;  /* 0x000000ffff0a9224 */ /* 0x000fe200078e0a0a */
[----:B------:R-:W-:Y:S01]  /*5540*/  ISETP.GT.U32.AND P1, PT, R8, R3, PT ;  /* 0x000000030800720c */ /* 0x000fe20003f24070 */
[----:B------:R-:W-:Y:S01]  /*5550*/  @!P4 IMAD.IADD R20, R20, 0x1, -R8 ;  /* 0x000000011414c824 */ /* 0x000fe200078e0a08 */
[----:B------:R-:W-:Y:S01]  /*5560*/  ISETP.GT.U32.AND P4, PT, R8, R5, PT ;  /* 0x000000050800720c */ /* 0x000fe20003f84070 */
[----:B------:R-:W-:Y:S01]  /*5570*/  VIADD R0, R15, 0x9e ;  /* 0x0000009e0f007836 */ /* 0x000fe20000000000 */
[----:B------:R-:W-:Y:S01]  /*5580*/  STL [R1+0x360], R22 ;  /* 0x0003601601007387 */ /* 0x000fe20000100800 */
[----:B------:R-:W-:-:S02]  /*5590*/  IMAD.MOV.U32 R9, RZ, RZ, R21 ;  /* 0x000000ffff097224 */ /* 0x000fc400078e0015 */
[----:B------:R-:W-:Y:S01]  /*55a0*/  VIADD R6, R15, 0x9d ;  /* 0x0000009d0f067836 */ /* 0x000fe20000000000 */
[----:B------:R0:W-:Y:S01]  /*55b0*/  STL [R1+0x35c], R10 ;  /* 0x00035c0a01007387 */ /* 0x0001e20000100800 */
[----:B------:R-:W-:Y:S01]  /*55c0*/  @!P5 IMAD.MOV R9, RZ, RZ, -R9 ;  /* 0x000000ffff09d224 */ /* 0x000fe200078e0a09 */
[----:B------:R-:W-:Y:S01]  /*55d0*/  ISETP.GE.AND P5, PT, R13, RZ, PT ;  /* 0x000000ff0d00720c */ /* 0x000fe20003fa6270 */
[--C-:B------:R-:W-:Y:S01]  /*55e0*/  @!P2 IMAD.IADD R4, R4, 0x1, -R8.reuse ;  /* 0x000000010404a824 */ /* 0x100fe200078e0a08 */
[----:B------:R-:W-:Y:S01]  /*55f0*/  ISETP.GE.AND P2, PT, R18, RZ, PT ;  /* 0x000000ff1200720c */ /* 0x000fe20003f46270 */
[--C-:B------:R-:W-:Y:S01]  /*5600*/  @!P6 IMAD.IADD R2, R2, 0x1, -R8.reuse ;  /* 0x000000010202e824 */ /* 0x100fe200078e0a08 */
[----:B------:R-:W-:Y:S01]  /*5610*/  ISETP.GE.AND P6, PT, R7, RZ, PT ;  /* 0x000000ff0700720c */ /* 0x000fe20003fc6270 */
[----:B------:R-:W-:Y:S01]  /*5620*/  @!P1 IMAD.IADD R3, R3, 0x1, -R8 ;  /* 0x0000000103039824 */ /* 0x000fe200078e0a08 */
[----:B------:R1:W-:Y:S01]  /*5630*/  STL [R1+0x358], R9 ;  /* 0x0003580901007387 */ /* 0x0003e20000100800 */
[----:B------:R-:W-:Y:S01]  /*5640*/  IMAD.MOV.U32 R16, RZ, RZ, R20 ;  /* 0x000000ffff107224 */ /* 0x000fe200078e0014 */
[----:B0-----:R-:W-:Y:S01]  /*5650*/  IABS R10, R0 ;  /* 0x00000000000a7213 */ /* 0x001fe20000000000 */
[----:B------:R-:W-:Y:S01]  /*5660*/  @!P4 IMAD.IADD R5, R5, 0x1, -R8 ;  /* 0x000000010505c824 */ /* 0x000fe200078e0a08 */
[----:B------:R-:W-:Y:S01]  /*5670*/  ISETP.GE.AND P1, PT, R0, RZ, PT ;  /* 0x000000ff0000720c */ /* 0x000fe20003f26270 */
[----:B------:R-:W-:Y:S01]  /*5680*/  IMAD.MOV.U32 R11, RZ, RZ, R4 ;  /* 0x000000ffff0b7224 */ /* 0x000fe200078e0004 */
[----:B------:R-:W-:Y:S01]  /*5690*/  ISETP.GE.AND P4, PT, R6, RZ, PT ;  /* 0x000000ff0600720c */ /* 0x000fe20003f86270 */
[----:B------:R-:W-:Y:S01]  /*56a0*/  IMAD.HI.U32 R7, R12, R10, RZ ;  /* 0x0000000a0c077227 */ /* 0x000fe200078e00ff */
[----:B-1----:R-:W-:-:S03]  /*56b0*/  IABS R9, R6 ;  /* 0x0000000600097213 */ /* 0x002fc60000000000 */
[----:B------:R-:W-:Y:S02]  /*56c0*/  IMAD.MOV R7, RZ, RZ, -R7 ;  /* 0x000000ffff077224 */ /* 0x000fe400078e0a07 */
[----:B------:R-:W-:Y:S01]  /*56d0*/  @!P0 IMAD.MOV R16, RZ, RZ, -R16 ;  /* 0x000000ffff108224 */ /* 0x000fe200078e0a10 */
[C---:B------:R-:W-:Y:S01]  /*56e0*/  ISETP.GT.U32.AND P0, PT, R8.reuse, R3, PT ;  /* 0x000000030800720c */ /* 0x040fe20003f04070 */
[----:B------:R-:W-:Y:S01]  /*56f0*/  @!P3 IMAD.MOV R11, RZ, RZ, -R11 ;  /* 0x000000ffff0bb224 */ /* 0x000fe200078e0a0b */
[----:B------:R-:W-:Y:S01]  /*5700*/  ISETP.GT.U32.AND P3, PT, R8, R5, PT ;  /* 0x000000050800720c */ /* 0x000fe20003f64070 */
[----:B------:R-:W-:Y:S01]  /*5710*/  IMAD.HI.U32 R0, R12, R9, RZ ;  /* 0x000000090c007227 */ /* 0x000fe200078e00ff */
[----:B------:R-:W-:Y:S03]  /*5720*/  STL [R1+0x3bc], R16 ;  /* 0x0003bc1001007387 */ /* 0x000fe60000100800 */
[----:B------:R-:W-:Y:S01]  /*5730*/  IMAD R6, R8, R7, R10 ;  /* 0x0000000708067224 */ /* 0x000fe200078e020a */
[----:B------:R0:W-:Y:S01]  /*5740*/  STL [R1+0x3c4], R11 ;  /* 0x0003c40b01007387 */ /* 0x0001e20000100800 */
[----:B------:R-:W-:-:S02]  /*5750*/  IMAD.MOV R0, RZ, RZ, -R0 ;  /* 0x000000ffff007224 */ /* 0x000fc400078e0a00 */
[----:B------:R-:W-:Y:S01]  /*5760*/  @!P5 IMAD.MOV R2, RZ, RZ, -R2 ;  /* 0x000000ffff02d224 */ /* 0x000fe200078e0a02 */
[C---:B------:R-:W-:Y:S01]  /*5770*/  ISETP.GT.U32.AND P5, PT, R8.reuse, R6, PT ;  /* 0x000000060800720c */ /* 0x040fe20003fa4070 */
[C---:B------:R-:W-:Y:S02]  /*5780*/  IMAD R9, R8.reuse, R0, R9 ;  /* 0x0000000008097224 */ /* 0x040fe400078e0209 */
[--C-:B------:R-:W-:Y:S01]  /*5790*/  @!P0 IMAD.IADD R3, R3, 0x1, -R8.reuse ;  /* 0x0000000103038824 */ /* 0x100fe200078e0a08 */
[----:B------:R1:W-:Y:S01]  /*57a0*/  STL [R1+0x3c0], R2 ;  /* 0x0003c00201007387 */ /* 0x0003e20000100800 */
[----:B------:R-:W-:Y:S01]  /*57b0*/  @!P3 IMAD.IADD R5, R5, 0x1, -R8 ;  /* 0x000000010505b824 */ /* 0x000fe200078e0a08 */
[----:B------:R-:W-:Y:S01]  /*57c0*/  ISETP.GT.U32.AND P3, PT, R8, R9, PT ;  /* 0x000000090800720c */ /* 0x000fe20003f64070 */
[----:B------:R-:W-:Y:S02]  /*57d0*/  VIADD R7, R15, 0x9c ;  /* 0x0000009c0f077836 */ /* 0x000fe40000000000 */
[----:B0-----:R-:W-:-:S02]  /*57e0*/  IMAD.MOV.U32 R11, RZ, RZ, R3 ;  /* 0x000000ffff0b7224 */ /* 0x001fc400078e0003 */
[----:B------:R-:W-:Y:S01]  /*57f0*/  VIADD R10, R15, 0x9b ;  /* 0x0000009b0f0a7836 */ /* 0x000fe20000000000 */
[----:B------:R-:W-:Y:S01]  /*5800*/  ISETP.GE.AND P0, PT, R7, RZ, PT ;  /* 0x000000ff0700720c */ /* 0x000fe20003f06270 */
[--C-:B------:R-:W-:Y:S01]  /*5810*/  @!P5 IMAD.IADD R6, R6, 0x1, -R8.reuse ;  /* 0x000000010606d824 */ /* 0x100fe200078e0a08 */
[----:B------:R-:W-:Y:S01]  /*5820*/  IABS R7, R7 ;  /* 0x0000000700077213 */ /* 0x000fe20000000000 */
[----:B------:R-:W-:Y:S01]  /*5830*/  @!P2 IMAD.MOV R11, RZ, RZ, -R11 ;  /* 0x000000ffff0ba224 */ /* 0x000fe200078e0a0b */
[----:B------:R-:W-:Y:S01]  /*5840*/  IABS R0, R10 ;  /* 0x0000000a00007213 */ /* 0x000fe20000000000 */
[----:B------:R-:W-:Y:S01]  /*5850*/  VIADD R4, R15, 0x9a ;  /* 0x0000009a0f047836 */ /* 0x000fe20000000000 */
[----:B------:R-:W-:Y:S01]  /*5860*/  ISETP.GT.U32.AND P5, PT, R8, R6, PT ;  /* 0x000000060800720c */ /* 0x000fe20003fa4070 */
[----:B------:R-:W-:Y:S01]  /*5870*/  @!P3 IMAD.IADD R9, R9, 0x1, -R8 ;  /* 0x000000010909b824 */ /* 0x000fe200078e0a08 */
[----:B------:R0:W-:Y:S01]  /*5880*/  STL [R1+0x3c8], R11 ;  /* 0x0003c80b01007387 */ /* 0x0001e20000100800 */
[----:B------:R-:W-:Y:S01]  /*5890*/  @!P6 IMAD.MOV R5, RZ, RZ, -R5 ;  /* 0x000000ffff05e224 */ /* 0x000fe200078e0a05 */
[----:B-1----:R-:W-:-:S02]  /*58a0*/  IABS R2, R4 ;  /* 0x0000000400027213 */ /* 0x002fc40000000000 */
[----:B------:R-:W-:Y:S01]  /*58b0*/  ISETP.GE.AND P2, PT, R10, RZ, PT ;  /* 0x000000ff0a00720c */ /* 0x000fe20003f46270 */
[----:B------:R-:W-:Y:S01]  /*58c0*/  IMAD.HI.U32 R10, R12, R0, RZ ;  /* 0x000000000c0a7227 */ /* 0x000fe200078e00ff */
[----:B------:R-:W-:Y:S01]  /*58d0*/  ISETP.GT.U32.AND P3, PT, R8, R9, PT ;  /* 0x000000090800720c */ /* 0x000fe20003f64070 */
[----:B------:R1:W-:Y:S01]  /*58e0*/  STL [R1+0x3b8], R5 ;  /* 0x0003b80501007387 */ /* 0x0003e20000100800 */
[----:B------:R-:W-:Y:S01]  /*58f0*/  ISETP.GE.AND P6, PT, R4, RZ, PT ;  /* 0x000000ff0400720c */ /* 0x000fe20003fc6270 */
[----:B------:R-:W-:-:S04]  /*5900*/  IMAD.HI.U32 R3, R12, R2, RZ ;  /* 0x000000020c037227 */ /* 0x000fc800078e00ff */
[----:B0-----:R-:W-:-:S04]  /*5910*/  IMAD.HI.U32 R11, R12, R7, RZ ;  /* 0x000000070c0b7227 */ /* 0x001fc800078e00ff */
[----:B------:R-:W-:Y:S02]  /*5920*/  IMAD.MOV R11, RZ, RZ, -R11 ;  /* 0x000000ffff0b7224 */ /* 0x000fe400078e0a0b */
[----:B------:R-:W-:Y:S02]  /*5930*/  IMAD.MOV R10, RZ, RZ, -R10 ;  /* 0x000000ffff0a7224 */ /* 0x000fe400078e0a0a */
[----:B------:R-:W-:Y:S02]  /*5940*/  IMAD R4, R8, R11, R7 ;  /* 0x0000000b08047224 */ /* 0x000fe400078e0207 */
[----:B------:R-:W-:Y:S02]  /*5950*/  @!P5 IMAD.IADD R6, R6, 0x1, -R8 ;  /* 0x000000010606d824 */ /* 0x000fe400078e0a08 */
[----:B-1----:R-:W-:Y:S01]  /*5960*/  IMAD.MOV R5, RZ, RZ, -R3 ;  /* 0x000000ffff057224 */ /* 0x002fe200078e0a03 */
[C---:B------:R-:W-:Y:S01]  /*5970*/  ISETP.GT.U32.AND P5, PT, R8.reuse, R4, PT ;  /* 0x000000040800720c */ /* 0x040fe20003fa4070 */
[----:B------:R-:W-:-:S02]  /*5980*/  IMAD R0, R8, R10, R0 ;  /* 0x0000000a08007224 */ /* 0x000fc400078e0200 */
[C---:B------:R-:W-:Y:S02]  /*5990*/  IMAD R2, R8.reuse, R5, R2 ;  /* 0x0000000508027224 */ /* 0x040fe400078e0202 */
[----:B------:R-:W-:Y:S02]  /*59a0*/  IMAD.MOV.U32 R18, RZ, RZ, R6 ;  /* 0x000000ffff127224 */ /* 0x000fe400078e0006 */
[----:B------:R-:W-:Y:S01]  /*59b0*/  @!P3 IMAD.IADD R9, R9, 0x1, -R8 ;  /* 0x000000010909b824 */ /* 0x000fe200078e0a08 */
[C---:B------:R-:W-:Y:S01]  /*59c0*/  ISETP.GT.U32.AND P3, PT, R8.reuse, R0, PT ;  /* 0x000000000800720c */ /* 0x040fe20003f64070 */
[C---:B------:R-:W-:Y:S02]  /*59d0*/  VIADD R3, R15.reuse, 0x99 ;  /* 0x000000990f037836 */ /* 0x040fe40000000000 */
[----:B------:R-:W-:Y:S01]  /*59e0*/  @!P1 IMAD.MOV R18, RZ, RZ, -R18 ;  /* 0x000000ffff129224 */ /* 0x000fe200078e0a12 */
[----:B------:R-:W-:Y:S01]  /*59f0*/  ISETP.GT.U32.AND P1, PT, R8, R2, PT ;  /* 0x000000020800720c */ /* 0x000fe20003f24070 */
[----:B------:R-:W-:Y:S01]  /*5a00*/  @!P5 IMAD.IADD R4, R4, 0x1, -R8 ;  /* 0x000000010404d824 */ /* 0x000fe200078e0a08 */
[----:B------:R-:W-:Y:S01]  /*5a10*/  IABS R13, R3 ;  /* 0x00000003000d7213 */ /* 0x000fe20000000000 */
[C---:B------:R-:W-:Y:S01]  /*5a20*/  VIADD R5, R15.reuse, 0x97 ;  /* 0x000000970f057836 */ /* 0x040fe20000000000 */
[----:B------:R0:W-:Y:S01]  /*5a30*/  STL [R1+0x3b4], R18 ;  /* 0x0003b41201007387 */ /* 0x0001e20000100800 */
[----:B------:R-:W-:Y:S01]  /*5a40*/  VIADD R7, R15, 0x96 ;  /* 0x000000960f077836 */ /* 0x000fe20000000000 */
[----:B------:R-:W-:Y:S01]  /*5a50*/  ISETP.GT.U32.AND P5, PT, R8, R4, PT ;  /* 0x000000040800720c */ /* 0x000fe20003fa4070 */
[----:B------:R-:W-:Y:S01]  /*5a60*/  IMAD.HI.U32 R6, R12, R13, RZ ;  /* 0x0000000d0c067227 */ /* 0x000fe200078e00ff */
[----:B------:R-:W-:-:S02]  /*5a70*/  IABS R17, R5 ;  /* 0x0000000500117213 */ /* 0x000fc40000000000 */
[----:B------:R-:W-:Y:S01]  /*5a80*/  IABS R11, R7 ;  /* 0x00000007000b7213 */ /* 0x000fe20000000000 */
[----:B------:R-:W-:Y:S02]  /*5a90*/  @!P3 IMAD.IADD R0, R0, 0x1, -R8 ;  /* 0x000000010000b824 */ /* 0x000fe400078e0a08 */
[----:B------:R-:W-:Y:S02]  /*5aa0*/  VIADD R10, R15, 0x98 ;  /* 0x000000980f0a7836 */ /* 0x000fe40000000000 */
[----:B0-----:R-:W-:Y:S01]  /*5ab0*/  IMAD.MOV.U32 R18, RZ, RZ, R9 ;  /* 0x000000ffff127224 */ /* 0x001fe200078e0009 */
[----:B------:R-:W-:Y:S01]  /*5ac0*/  ISETP.GT.U32.AND P3, PT, R8, R0, PT ;  /* 0x000000000800720c */ /* 0x000fe20003f64070 */
[----:B------:R-:W-:Y:S01]  /*5ad0*/  IMAD.MOV R9, RZ, RZ, -R6 ;  /* 0x000000ffff097224 */ /* 0x000fe200078e0a06 */
[----:B------:R-:W-:Y:S01]  /*5ae0*/  IABS R16, R10 ;  /* 0x0000000a00107213 */ /* 0x000fe20000000000 */
[----:B------:R-:W-:Y:S02]  /*5af0*/  @!P1 IMAD.IADD R2, R2, 0x1, -R8 ;  /* 0x0000000102029824 */ /* 0x000fe400078e0a08 */
[----:B------:R-:W-:Y:S01]  /*5b00*/  @!P4 IMAD.MOV R18, RZ, RZ, -R18 ;  /* 0x000000ffff12c224 */ /* 0x000fe200078e0a12 */
[----:B------:R-:W-:Y:S01]  /*5b10*/  ISETP.GE.AND P4, PT, R3, RZ, PT ;  /* 0x000000ff0300720c */ /* 0x000fe20003f86270 */
[C---:B------:R-:W-:Y:S01]  /*5b20*/  IMAD R3, R8.reuse, R9, R13 ;  /* 0x0000000908037224 */ /* 0x040fe200078e020d */
[----:B------:R-:W-:Y:S01]  /*5b30*/  ISETP.GT.U32.AND P1, PT, R8, R2, PT ;  /* 0x000000020800720c */ /* 0x000fe20003f24070 */
[----:B------:R-:W-:Y:S01]  /*5b40*/  IMAD.MOV.U32 R6, RZ, RZ, R17 ;  /* 0x000000ffff067224 */ /* 0x000fe200078e0011 */
[----:B------:R0:W-:Y:S01]  /*5b50*/  STL [R1+0x3b0], R18 ;  /* 0x0003b01201007387 */ /* 0x0001e20000100800 */
[----:B------:R-:W-:Y:S01]  /*5b60*/  @!P5 IMAD.IADD R4, R4, 0x1, -R8 ;  /* 0x000000010404d824 */ /* 0x000fe200078e0a08 */
[----:B------:R-:W-:Y:S01]  /*5b70*/  ISETP.GT.U32.AND P5, PT, R8, R3, PT ;  /* 0x000000030800720c */ /* 0x000fe20003fa4070 */
[----:B------:R-:W-:-:S02]  /*5b80*/  IMAD.MOV.U32 R9, RZ, RZ, R11 ;  /* 0x000000ffff097224 */ /* 0x000fc400078e000b */
[----:B------:R-:W-:-:S04]  /*5b90*/  IMAD.HI.U32 R17, R12, R16, RZ ;  /* 0x000000100c117227 */ /* 0x000fc800078e00ff */
[----:B------:R-:W-:-:S04]  /*5ba0*/  IMAD.HI.U32 R13, R12, R6, RZ ;  /* 0x000000060c0d7227 */ /* 0x000fc800078e00ff */
[----:B------:R-:W-:-:S04]  /*5bb0*/  IMAD.HI.U32 R11, R12, R9, RZ ;  /* 0x000000090c0b7227 */ /* 0x000fc800078e00ff */
[----:B------:R-:W-:Y:S02]  /*5bc0*/  IMAD.MOV R17, RZ, RZ, -R17 ;  /* 0x000000ffff117224 */ /* 0x000fe400078e0a11 */
[----:B------:R-:W-:Y:S02]  /*5bd0*/  IMAD.MOV R13, RZ, RZ, -R13 ;  /* 0x000000ffff0d7224 */ /* 0x000fe400078e0a0d */
[----:B------:R-:W-:Y:S01]  /*5be0*/  @!P3 IMAD.IADD R0, R0, 0x1, -R8 ;  /* 0x000000010000b824 */ /* 0x000fe200078e0a08 */
[----:B------:R-:W-:Y:S01]  /*5bf0*/  ISETP.GE.AND P3, PT, R10, RZ, PT ;  /* 0x000000ff0a00720c */ /* 0x000fe20003f66270 */
[----:B------:R-:W-:Y:S02]  /*5c00*/  IMAD.MOV R11, RZ, RZ, -R11 ;  /* 0x000000ffff0b7224 */ /* 0x000fe400078e0a0b */
[C---:B------:R-:W-:Y:S02]  /*5c10*/  IMAD R10, R8.reuse, R17, R16 ;  /* 0x00000011080a7224 */ /* 0x040fe400078e0210 */
[----:B------:R-:W-:-:S02]  /*5c20*/  IMAD R6, R8, R13, R6 ;  /* 0x0000000d08067224 */ /* 0x000fc400078e0206 */
[----:B0-----:R-:W-:Y:S02]  /*5c30*/  IMAD.MOV.U32 R18, RZ, RZ, R4 ;  /* 0x000000ffff127224 */ /* 0x001fe400078e0004 */
[--C-:B------:R-:W-:Y:S01]  /*5c40*/  @!P1 IMAD.IADD R2, R2, 0x1, -R8.reuse ;  /* 0x0000000102029824 */ /* 0x100fe200078e0a08 */
[C---:B------:R-:W-:Y:S01]  /*5c50*/  ISETP.GT.U32.AND P1, PT, R8.reuse, R6, PT ;  /* 0x000000060800720c */ /* 0x040fe20003f24070 */
[C---:B------:R-:W-:Y:S02]  /*5c60*/  IMAD R4, R8.reuse, R11, R9 ;  /* 0x0000000b08047224 */ /* 0x040fe400078e0209 */
[----:B------:R-:W-:Y:S02]  /*5c70*/  @!P5 IMAD.IADD R3, R3, 0x1, -R8 ;  /* 0x000000010303d824 */ /* 0x000fe400078e0a08 */
[----:B------:R-:W-:Y:S01]  /*5c80*/  @!P0 IMAD.MOV R18, RZ, RZ, -R18 ;  /* 0x000000ffff128224 */ /* 0x000fe200078e0a12 */
[C---:B------:R-:W-:Y:S01]  /*5c90*/  ISETP.GT.U32.AND P0, PT, R8.reuse, R10, PT ;  /* 0x0000000a0800720c */ /* 0x040fe20003f04070 */
[----:B------:R-:W-:Y:S01]  /*5ca0*/  IMAD.MOV.U32 R11, RZ, RZ, R2 ;  /* 0x000000ffff0b7224 */ /* 0x000fe200078e0002 */
[C---:B------:R-:W-:Y:S01]  /*5cb0*/  ISETP.GT.U32.AND P5, PT, R8.reuse, R3, PT ;  /* 0x000000030800720c */ /* 0x040fe20003fa4070 */
[----:B------:R-:W-:Y:S01]  /*5cc0*/  IMAD.MOV.U32 R16, RZ, RZ, R0 ;  /* 0x000000ffff107224 */ /* 0x000fe200078e0000 */
[----:B------:R-:W-:Y:S01]  /*5cd0*/  STL [R1+0x3ac], R18 ;  /* 0x0003ac1201007387 */ /* 0x000fe20000100800 */
[----:B------:R-:W-:Y:S01]  /*5ce0*/  @!P6 IMAD.MOV R11, RZ, RZ, -R11 ;  /* 0x000000ffff0be224 */ /* 0x000fe200078e0a0b */
[----:B------:R-:W-:Y:S01]  /*5cf0*/  ISETP.GT.U32.AND P6, PT, R8, R4, PT ;  /* 0x000000040800720c */ /* 0x000fe20003fc4070 */
[----:B------:R-:W-:-:S02]  /*5d00*/  VIADD R13, R15, 0x95 ;  /* 0x000000950f0d7836 */ /* 0x000fc40000000000 */
[----:B------:R-:W-:Y:S01]  /*5d10*/  @!P2 IMAD.MOV R16, RZ, RZ, -R16 ;  /* 0x000000ffff10a224 */ /* 0x000fe200078e0a10 */
[----:B------:R-:W-:Y:S01]  /*5d20*/  ISETP.GE.AND P2, PT, R5, RZ, PT ;  /* 0x000000ff0500720c */ /* 0x000fe20003f46270 */
[----:B------:R-:W-:Y:S01]  /*5d30*/  VIADD R5, R15, 0x94 ;  /* 0x000000940f057836 */ /* 0x000fe20000000000 */
[----:B------:R-:W-:Y:S01]  /*5d40*/  IABS R9, R13 ;  /* 0x0000000d00097213 */ /* 0x000fe20000000000 */
[--C-:B------:R-:W-:Y:S01]  /*5d50*/  @!P0 IMAD.IADD R10, R10, 0x1, -R8.reuse ;  /* 0x000000010a0a8824 */ /* 0x100fe200078e0a08 */
[----:B------:R-:W-:Y:S01]  /*5d60*/  STL [R1+0x3a8], R16 ;  /* 0x0003a81001007387 */ /* 0x000fe20000100800 */
[--C-:B------:R-:W-:Y:S01]  /*5d70*/  @!P1 IMAD.IADD R6, R6, 0x1, -R8.reuse ;  /* 0x0000000106069824 */ /* 0x100fe200078e0a08 */
[----:B------:R-:W-:Y:S01]  /*5d80*/  ISETP.GE.AND P0, PT, R13, RZ, PT ;  /* 0x000000ff0d00720c */ /* 0x000fe20003f06270 */
[----:B------:R-:W-:Y:S01]  /*5d90*/  IMAD.MOV.U32 R0, RZ, RZ, R9 ;  /* 0x000000ffff007224 */ /* 0x000fe200078e0009 */
[----:B------:R0:W-:Y:S01]  /*5da0*/  STL [R1+0x3a4], R11 ;  /* 0x0003a40b01007387 */ /* 0x0001e20000100800 */
[--C-:B------:R-:W-:Y:S01]  /*5db0*/  @!P5 IMAD.IADD R3, R3, 0x1, -R8.reuse ;  /* 0x000000010303d824 */ /* 0x100fe200078e0a08 */
[----:B------:R-:W-:Y:S01]  /*5dc0*/  ISETP.GE.AND P5, PT, R7, RZ, PT ;  /* 0x000000ff0700720c */ /* 0x000fe20003fa6270 */
[----:B------:R-:W-:Y:S01]  /*5dd0*/  @!P6 IMAD.IADD R4, R4, 0x1, -R8 ;  /* 0x000000010404e824 */ /* 0x000fe200078e0a08 */
[----:B------:R-:W-:Y:S01]  /*5de0*/  ISETP.GT.U32.AND P1, PT, R8, R10, PT ;  /* 0x0000000a0800720c */ /* 0x000fe20003f24070 */
[----:B------:R-:W-:Y:S01]  /*5df0*/  IMAD.HI.U32 R2, R12, R0, RZ ;  /* 0x000000000c027227 */ /* 0x000fe200078e00ff */
[----:B------:R-:W-:-:S03]  /*5e00*/  ISETP.GT.U32.AND P6, PT, R8, R6, PT ;  /* 0x000000060800720c */ /* 0x000fc60003fc4070 */
[----:B------:R-:W-:Y:S01]  /*5e10*/  IMAD.MOV.U32 R9, RZ, RZ, R3 ;  /* 0x000000ffff097224 */ /* 0x000fe200078e0003 */
[----:B0-----:R-:W-:Y:S01]  /*5e20*/  IABS R11, R5 ;  /* 0x00000005000b7213 */ /* 0x001fe20000000000 */
[----:B------:R-:W-:Y:S02]  /*5e30*/  IMAD.MOV R2, RZ, RZ, -R2 ;  /* 0x000000ffff027224 */ /* 0x000fe400078e0a02 */
[----:B------:R-:W-:Y:S01]  /*5e40*/  @!P4 IMAD.MOV R9, RZ, RZ, -R9 ;  /* 0x000000ffff09c224 */ /* 0x000fe200078e0a09 */
[----:B------:R-:W-:Y:S01]  /*5e50*/  ISETP.GT.U32.AND P4, PT, R8, R4, PT ;  /* 0x000000040800720c */ /* 0x000fe20003f84070 */
[----:B------:R-:W-:-:S03]  /*5e60*/  IMAD.HI.U32 R7, R12, R11, RZ ;  /* 0x0000000b0c077227 */ /* 0x000fc600078e00ff */
[----:B------:R0:W-:Y:S01]  /*5e70*/  STL [R1+0x3a0], R9 ;  /* 0x0003a00901007387 */ /* 0x0001e20000100800 */
[----:B------:R-:W-:Y:S02]  /*5e80*/  IMAD.MOV R7, RZ, RZ, -R7 ;  /* 0x000000ffff077224 */ /* 0x000fe400078e0a07 */
[C---:B------:R-:W-:Y:S02]  /*5e90*/  IMAD R0, R8.reuse, R2, R0 ;  /* 0x0000000208007224 */ /* 0x040fe400078e0200 */
[----:B------:R-:W-:Y:S02]  /*5ea0*/  IMAD R11, R8, R7, R11 ;  /* 0x00000007080b7224 */ /* 0x000fe400078e020b */
[--C-:B------:R-:W-:Y:S01]  /*5eb0*/  @!P1 IMAD.IADD R10, R10, 0x1, -R8.reuse ;  /* 0x000000010a0a9824 */ /* 0x100fe200078e0a08 */
[----:B------:R-:W-:Y:S01]  /*5ec0*/  ISETP.GT.U32.AND P1, PT, R8, R0, PT ;  /* 0x000000000800720c */ /* 0x000fe20003f24070 */
[----:B------:R-:W-:Y:S01]  /*5ed0*/  @!P6 IMAD.IADD R6, R6, 0x1, -R8 ;  /* 0x000000010606e824 */ /* 0x000fe200078e0a08 */
[----:B------:R-:W-:Y:S01]  /*5ee0*/  ISETP.GT.U32.AND P6, PT, R8, R11, PT ;  /* 0x0000000b0800720c */ /* 0x000fe20003fc4070 */
[----:B------:R-:W-:-:S02]  /*5ef0*/  VIADD R2, R15, 0x91 ;  /* 0x000000910f027836 */ /* 0x000fc40000000000 */
[C---:B0-----:R-:W-:Y:S02]  /*5f00*/  VIADD R9, R15.reuse, 0x93 ;  /* 0x000000930f097836 */ /* 0x041fe40000000000 */
[----:B------:R-:W-:Y:S01]  /*5f10*/  VIADD R3, R15, 0x92 ;  /* 0x000000920f037836 */ /* 0x000fe20000000000 */
[----:B------:R-:W-:Y:S01]  /*5f20*/  IABS R16, R2 ;  /* 0x0000000200107213 */ /* 0x000fe20000000000 */
[----:B------:R-:W-:Y:S01]  /*5f30*/  @!P4 IMAD.IADD R4, R4, 0x1, -R8 ;  /* 0x000000010404c824 */ /* 0x000fe200078e0a08 */
[----:B------:R-:W-:Y:S01]  /*5f40*/  IABS R13, R9 ;  /* 0x00000009000d7213 */ /* 0x000fe20000000000 */
[----:B------:R-:W-:Y:S01]  /*5f50*/  IMAD.MOV.U32 R18, RZ, RZ, R10 ;  /* 0x000000ffff127224 */ /* 0x000fe200078e000a */
[----:B------:R-:W-:Y:S01]  /*5f60*/  ISETP.GE.AND P4, PT, R5, RZ, PT ;  /* 0x000000ff0500720c */ /* 0x000fe20003f86270 */
[----:B------:R-:W-:Y:S01]  /*5f70*/  IMAD.MOV.U32 R5, RZ, RZ, R16 ;  /* 0x000000ffff057224 */ /* 0x000fe200078e0010 */
[----:B------:R-:W-:Y:S01]  /*5f80*/  IABS R7, R3 ;  /* 0x0000000300077213 */ /* 0x000fe20000000000 */
[----:B------:R-:W-:-:S04]  /*5f90*/  IMAD.HI.U32 R16, R12, R13, RZ ;  /* 0x0000000d0c107227 */ /* 0x000fc800078e00ff */
[--C-:B------:R-:W-:Y:S01]  /*5fa0*/  @!P1 IMAD.IADD R0, R0, 0x1, -R8.reuse ;  /* 0x0000000100009824 */ /* 0x100fe200078e0a08 */
[----:B------:R-:W-:Y:S01]  /*5fb0*/  ISETP.GE.AND P1, PT, R9, RZ, PT ;  /* 0x000000ff0900720c */ /* 0x000fe20003f26270 */
[----:B------:R-:W-:Y:S02]  /*5fc0*/  @!P6 IMAD.IADD R11, R11, 0x1, -R8 ;  /* 0x000000010b0be824 */ /* 0x000fe400078e0a08 */
[----:B------:R-:W-:-:S03]  /*5fd0*/  IMAD.HI.U32 R17, R12, R7, RZ ;  /* 0x000000070c117227 */ /* 0x000fc600078e00ff */
[C---:B------:R-:W-:Y:S01]  /*5fe0*/  ISETP.GT.U32.AND P6, PT, R8.reuse, R11, PT ;  /* 0x0000000b0800720c */ /* 0x040fe20003fc4070 */
[----:B------:R-:W-:Y:S02]  /*5ff0*/  IMAD.MOV R16, RZ, RZ, -R16 ;  /* 0x000000ffff107224 */ /* 0x000fe400078e0a10 */
[----:B------:R-:W-:Y:S01]  /*6000*/  @!P3 IMAD.MOV R18, RZ, RZ, -R18 ;  /* 0x000000ffff12b224 */ /* 0x000fe200078e0a12 */
[----:B------:R-:W-:Y:S01]  /*6010*/  ISETP.GT.U32.AND P3, PT, R8, R0, PT ;  /* 0x000000000800720c */ /* 0x000fe20003f64070 */
[----:B------:R-:W-:-:S03]  /*6020*/  IMAD.HI.U32 R9, R12, R5, RZ ;  /* 0x000000050c097227 */ /* 0x000fc600078e00ff */
[----:B------:R-:W-:Y:S01]  /*6030*/  STL [R1+0x39c], R18 ;  /* 0x00039c1201007387 */ /* 0x000fe20000100800 */
[----:B------:R-:W-:Y:S02]  /*6040*/  IMAD.MOV R17, RZ, RZ, -R17 ;  /* 0x000000ffff117224 */ /* 0x000fe400078e0a11 */
[C---:B------:R-:W-:Y:S02]  /*6050*/  IMAD R13, R8.reuse, R16, R13 ;  /* 0x00000010080d7224 */ /* 0x040fe400078e020d */
[----:B------:R-:W-:Y:S02]  /*6060*/  IMAD.MOV R9, RZ, RZ, -R9 ;  /* 0x000000ffff097224 */ /* 0x000fe400078e0a09 */
[C---:B------:R-:W-:Y:S02]  /*6070*/  IMAD R7, R8.reuse, R17, R7 ;  /* 0x0000001108077224 */ /* 0x040fe400078e0207 */
[----:B------:R-:W-:Y:S01]  /*6080*/  @!P2 IMAD.MOV R6, RZ, RZ, -R6 ;  /* 0x000000ffff06a224 */ /* 0x000fe200078e0a06 */
[C---:B------:R-:W-:Y:S01]  /*6090*/  ISETP.GT.U32.AND P2, PT, R8.reuse, R13, PT ;  /* 0x0000000d0800720c */ /* 0x040fe20003f44070 */
[----:B------:R-:W-:-:S02]  /*60a0*/  IMAD R5, R8, R9, R5 ;  /* 0x0000000908057224 */ /* 0x000fc400078e0205 */
[----:B------:R-:W-:Y:S01]  /*60b0*/  @!P5 IMAD.MOV R4, RZ, RZ, -R4 ;  /* 0x000000ffff04d224 */ /* 0x000fe200078e0a04 */
[----:B------:R-:W-:Y:S01]  /*60c0*/  ISETP.GT.U32.AND P5, PT, R8, R7, PT ;  /* 0x000000070800720c */ /* 0x000fe20003fa4070 */
[--C-:B------:R-:W-:Y:S01]  /*60d0*/  @!P3 IMAD.IADD R0, R0, 0x1, -R8.reuse ;  /* 0x000000010000b824 */ /* 0x100fe200078e0a08 */
[----:B------:R-:W-:Y:S01]  /*60e0*/  ISETP.GE.AND P3, PT, R3, RZ, PT ;  /* 0x000000ff0300720c */ /* 0x000fe20003f66270 */
[--C-:B------:R-:W-:Y:S01]  /*60f0*/  @!P6 IMAD.IADD R11, R11, 0x1, -R8.reuse ;  /* 0x000000010b0be824 */ /* 0x100fe200078e0a08 */
[----:B------:R-:W-:Y:S01]  /*6100*/  ISETP.GT.U32.AND P6, PT, R8, R5, PT ;  /* 0x000000050800720c */ /* 0x000fe20003fc4070 */
[C---:B------:R-:W-:Y:S01]  /*6110*/  VIADD R16, R15.reuse, 0x90 ;  /* 0x000000900f107836 */ /* 0x040fe20000000000 */
[----:B------:R0:W-:Y:S01]  /*6120*/  STL [R1+0x398], R6 ;  /* 0x0003980601007387 */ /* 0x0001e20000100800 */
[----:B------:R-:W-:Y:S02]  /*6130*/  VIADD R3, R15, 0x8f ;  /* 0x0000008f0f037836 */ /* 0x000fe40000000000 */
[----:B------:R-:W-:Y:S01]  /*6140*/  @!P2 IMAD.IADD R13, R13, 0x1, -R8 ;  /* 0x000000010d0da824 */ /* 0x000fe200078e0a08 */
[----:B------:R1:W-:Y:S01]  /*6150*/  STL [R1+0x394], R4 ;  /* 0x0003940401007387 */ /* 0x0003e20000100800 */
[----:B------:R-:W-:Y:S01]  /*6160*/  ISETP.GE.AND P2, PT, R2, RZ, PT ;  /* 0x000000ff0200720c */ /* 0x000fe20003f46270 */
[----:B------:R-:W-:-:S02]  /*6170*/  IMAD.MOV.U32 R17, RZ, RZ, R0 ;  /* 0x000000ffff117224 */ /* 0x000fc400078e0000 */
[--C-:B------:R-:W-:Y:S01]  /*6180*/  @!P5 IMAD.IADD R7, R7, 0x1, -R8.reuse ;  /* 0x000000010707d824 */ /* 0x100fe200078e0a08 */
[C---:B------:R-:W-:Y:S01]  /*6190*/  ISETP.GT.U32.AND P5, PT, R8.reuse, R13, PT ;  /* 0x0000000d0800720c */ /* 0x040fe20003fa4070 */
[----:B------:R-:W-:Y:S01]  /*61a0*/  VIADD R9, R15, 0x8e ;  /* 0x0000008e0f097836 */ /* 0x000fe20000000000 */
[----:B0-----:R-:W-:Y:S01]  /*61b0*/  IABS R6, R3 ;  /* 0x0000000300067213 */ /* 0x001fe20000000000 */
[----:B------:R-:W-:Y:S01]  /*61c0*/  @!P6 IMAD.IADD R5, R5, 0x1, -R8 ;  /* 0x000000010505e824 */ /* 0x000fe200078e0a08 */
[C---:B------:R-:W-:Y:S01]  /*61d0*/  ISETP.GT.U32.AND P6, PT, R8.reuse, R7, PT ;  /* 0x000000070800720c */ /* 0x040fe20003fc4070 */
[----:B------:R-:W-:Y:S01]  /*61e0*/  @!P0 IMAD.MOV R17, RZ, RZ, -R17 ;  /* 0x000000ffff118224 */ /* 0x000fe200078e0a11 */
[----:B-1----:R-:W-:Y:S01]  /*61f0*/  IABS R4, R16 ;  /* 0x0000001000047213 */ /* 0x002fe20000000000 */
[----:B------:R-:W-:Y:S01]  /*6200*/  IMAD.MOV.U32 R2, RZ, RZ, R6 ;  /* 0x000000ffff027224 */ /* 0x000fe200078e0006 */
[----:B------:R-:W-:Y:S01]  /*6210*/  IABS R18, R9 ;  /* 0x0000000900127213 */ /* 0x000fe20000000000 */
[----:B------:R-:W-:Y:S01]  /*6220*/  @!P4 IMAD.MOV R11, RZ, RZ, -R11 ;  /* 0x000000ffff0bc224 */ /* 0x000fe200078e0a0b */
[----:B------:R-:W-:Y:S01]  /*6230*/  ISETP.GT.U32.AND P0, PT, R8, R5, PT ;  /* 0x000000050800720c */ /* 0x000fe20003f04070 */
[C---:B------:R-:W-:Y:S01]  /*6240*/  IMAD.HI.U32 R10, R12.reuse, R4, RZ ;  /* 0x000000040c0a7227 */ /* 0x040fe200078e00ff */
[----:B------:R0:W-:Y:S03]  /*6250*/  STL [R1+0x390], R17 ;  /* 0x0003901101007387 */ /* 0x0001e60000100800 */
[----:B------:R-:W-:Y:S01]  /*6260*/  IMAD.MOV R10, RZ, RZ, -R10 ;  /* 0x000000ffff0a7224 */ /* 0x000fe200078e0a0a */
[----:B------:R1:W-:Y:S01]  /*6270*/  STL [R1+0x38c], R11 ;  /* 0x00038c0b01007387 */ /* 0x0003e20000100800 */
[----:B------:R-:W-:-:S04]  /*6280*/  IMAD.HI.U32 R6, R12, R2, RZ ;  /* 0x000000020c067227 */ /* 0x000fc800078e00ff */
[C---:B------:R-:W-:Y:S02]  /*6290*/  IMAD R0, R8.reuse, R10, R4 ;  /* 0x0000000a08007224 */ /* 0x040fe400078e0204 */
[----:B------:R-:W-:Y:S02]  /*62a0*/  IMAD.MOV R6, RZ, RZ, -R6 ;  /* 0x000000ffff067224 */ /* 0x000fe400078e0a06 */
[----:B------:R-:W-:Y:S01]  /*62b0*/  @!P5 IMAD.IADD R13, R13, 0x1, -R8 ;  /* 0x000000010d0dd824 */ /* 0x000fe200078e0a08 */
[C---:B------:R-:W-:Y:S01]  /*62c0*/  ISETP.GT.U32.AND P5, PT, R8.reuse, R0, PT ;  /* 0x000000000800720c */ /* 0x040fe20003fa4070 */
[C---:B------:R-:W-:Y:S02]  /*62d0*/  IMAD R2, R8.reuse, R6, R2 ;  /* 0x0000000608027224 */ /* 0x040fe400078e0202 */
[----:B------:R-:W-:Y:S02]  /*62e0*/  @!P6 IMAD.IADD R7, R7, 0x1, -R8 ;  /* 0x000000010707e824 */ /* 0x000fe400078e0a08 */
[----:B------:R-:W-:Y:S01]  /*62f0*/  VIADD R4, R15, 0x8d ;  /* 0x0000008d0f047836 */ /* 0x000fe20000000000 */
[----:B------:R-:W-:Y:S01]  /*6300*/  ISETP.GT.U32.AND P6, PT, R8, R2, PT ;  /* 0x000000020800720c */ /* 0x000fe20003fc4070 */
[----:B------:R-:W-:-:S03]  /*6310*/  IMAD.HI.U32 R19, R12, R18, RZ ;  /* 0x000000120c137227 */ /* 0x000fc600078e00ff */
[----:B------:R-:W-:Y:S01]  /*6320*/  IABS R6, R4 ;  /* 0x0000000400067213 */ /* 0x000fe20000000000 */
[----:B------:R-:W-:Y:S02]  /*6330*/  IMAD.MOV R19, RZ, RZ, -R19 ;  /* 0x000000ffff137224 */ /* 0x000fe400078e0a13 */
[----:B------:R-:W-:Y:S01]  /*6340*/  @!P5 IMAD.IADD R0, R0, 0x1, -R8 ;  /* 0x000000010000d824 */ /* 0x000fe200078e0a08 */
[----:B------:R-:W-:Y:S01]  /*6350*/  ISETP.GE.AND P5, PT, R3, RZ, PT ;  /* 0x000000ff0300720c */ /* 0x000fe20003fa6270 */
[----:B0-----:R-:W-:-:S04]  /*6360*/  IMAD.HI.U32 R17, R12, R6, RZ ;  /* 0x000000060c117227 */ /* 0x001fc800078e00ff */
[----:B------:R-:W-:Y:S01]  /*6370*/  @!P6 IMAD.IADD R2, R2, 0x1, -R8 ;  /* 0x000000010202e824 */ /* 0x000fe200078e0a08 */
[C---:B------:R-:W-:Y:S01]  /*6380*/  ISETP.GT.U32.AND P6, PT, R8.reuse, R0, PT ;  /* 0x000000000800720c */ /* 0x040fe20003fc4070 */
[C---:B------:R-:W-:Y:S02]  /*6390*/  IMAD R3, R8.reuse, R19, R18 ;  /* 0x0000001308037224 */ /* 0x040fe400078e0212 */
[----:B------:R-:W-:Y:S02]  /*63a0*/  IMAD.MOV R17, RZ, RZ, -R17 ;  /* 0x000000ffff117224 */ /* 0x000fe400078e0a11 */
[----:B------:R-:W-:Y:S01]  /*63b0*/  @!P0 IMAD.IADD R5, R5, 0x1, -R8 ;  /* 0x0000000105058824 */ /* 0x000fe200078e0a08 */
[----:B------:R-:W-:Y:S01]  /*63c0*/  ISETP.GT.U32.AND P4, PT, R8, R3, PT ;  /* 0x000000030800720c */ /* 0x000fe20003f84070 */
[----:B------:R-:W-:Y:S01]  /*63d0*/  IMAD.MOV.U32 R20, RZ, RZ, R13 ;  /* 0x000000ffff147224 */ /* 0x000fe200078e000d */
[----:B------:R-:W-:Y:S01]  /*63e0*/  ISETP.GE.AND P0, PT, R16, RZ, PT ;  /* 0x000000ff1000720c */ /* 0x000fe20003f06270 */
[----:B------:R-:W-:-:S02]  /*63f0*/  IMAD R6, R8, R17, R6 ;  /* 0x0000001108067224 */ /* 0x000fc400078e0206 */
[----:B-1----:R-:W-:Y:S02]  /*6400*/  IMAD.MOV.U32 R11, RZ, RZ, R7 ;  /* 0x000000ffff0b7224 */ /* 0x002fe400078e0007 */
[----:B------:R-:W-:Y:S01]  /*6410*/  @!P1 IMAD.MOV R20, RZ, RZ, -R20 ;  /* 0x000000ffff149224 */ /* 0x000fe200078e0a14 */
[----:B------:R-:W-:Y:S01]  /*6420*/  ISETP.GT.U32.AND P1, PT, R8, R2, PT ;  /* 0x000000020800720c */ /* 0x000fe20003f24070 */
[----:B------:R-:W-:Y:S02]  /*6430*/  IMAD.MOV.U32 R7, RZ, RZ, R5 ;  /* 0x000000ffff077224 */ /* 0x000fe400078e0005 */
[--C-:B------:R-:W-:Y:S01]  /*6440*/  @!P6 IMAD.IADD R0, R0, 0x1, -R8.reuse ;  /* 0x000000010000e824 */ /* 0x100fe200078e0a08 */
[----:B------:R-:W-:Y:S01]  /*6450*/  ISETP.GT.U32.AND P6, PT, R8, R6, PT ;  /* 0x000000060800720c */ /* 0x000fe20003fc4070 */
[----:B------:R-:W-:Y:S01]  /*6460*/  VIADD R10, R15, 0x8c ;  /* 0x0000008c0f0a7836 */ /* 0x000fe20000000000 */
[----:B------:R-:W-:Y:S01]  /*6470*/  STL [R1+0x388], R20 ;  /* 0x0003881401007387 */ /* 0x000fe20000100800 */
[----:B------:R-:W-:Y:S01]  /*6480*/  @!P3 IMAD.MOV R11, RZ, RZ, -R11 ;  /* 0x000000ffff0bb224 */ /* 0x000fe200078e0a0b */
[----:B------:R-:W-:Y:S01]  /*6490*/  ISETP.GE.AND P3, PT, R9, RZ, PT ;  /* 0x000000ff0900720c */ /* 0x000fe20003f66270 */
[----:B------:R-:W-:Y:S01]  /*64a0*/  @!P2 IMAD.MOV R7, RZ, RZ, -R7 ;  /* 0x000000ffff07a224 */ /* 0x000fe200078e0a07 */
[----:B------:R-:W-:Y:S01]  /*64b0*/  ISETP.GE.AND P2, PT, R4, RZ, PT ;  /* 0x000000ff0400720c */ /* 0x000fe20003f46270 */
[----:B------:R-:W-:Y:S01]  /*64c0*/  VIADD R4, R15, 0x8b ;  /* 0x0000008b0f047836 */ /* 0x000fe20000000000 */
[----:B------:R-:W-:Y:S01]  /*64d0*/  IABS R16, R10 ;  /* 0x0000000a00107213 */ /* 0x000fe20000000000 */
[----:B------:R-:W-:Y:S01]  /*64e0*/  STL [R1+0x384], R11 ;  /* 0x0003840b01007387 */ /* 0x000fe20000100800 */
[----:B------:R-:W-:-:S02]  /*64f0*/  @!P4 IMAD.IADD R3, R3, 0x1, -R8 ;  /* 0x000000010303c824 */ /* 0x000fc400078e0a08 */
[--C-:B------:R-:W-:Y:S01]  /*6500*/  @!P1 IMAD.IADD R2, R2, 0x1, -R8.reuse ;  /* 0x0000000102029824 */ /* 0x100fe200078e0a08 */
[----:B------:R0:W-:Y:S01]  /*6510*/  STL [R1+0x380], R7 ;  /* 0x0003800701007387 */ /* 0x0001e20000100800 */
[----:B------:R-:W-:Y:S01]  /*6520*/  IMAD.HI.U32 R5, R12, R16, RZ ;  /* 0x000000100c057227 */ /* 0x000fe200078e00ff */
[----:B------:R-:W-:Y:S02]  /*6530*/  ISETP.GE.AND P1, PT, R10, RZ, PT ;  /* 0x000000ff0a00720c */ /* 0x000fe40003f26270 */
[----:B------:R-:W-:Y:S01]  /*6540*/  ISETP.GE.AND P4, PT, R4, RZ, PT ;  /* 0x000000ff0400720c */ /* 0x000fe20003f86270 */
[----:B------:R-:W-:Y:S01]  /*6550*/  @!P6 IMAD.IADD R6, R6, 0x1, -R8 ;  /* 0x000000010606e824 */ /* 0x000fe200078e0a08 */
[C---:B------:R-:W-:Y:S01]  /*6560*/  ISETP.GT.U32.AND P6, PT, R8.reuse, R3, PT ;  /* 0x000000030800720c */ /* 0x040fe20003fc4070 */
[----:B------:R-:W-:Y:S02]  /*6570*/  IMAD.MOV R5, RZ, RZ, -R5 ;  /* 0x000000ffff057224 */ /* 0x000fe400078e0a05 */
[----:B------:R-:W-:Y:S01]  /*6580*/  IMAD.MOV.U32 R13, RZ, RZ, R2 ;  /* 0x000000ffff0d7224 */ /* 0x000fe200078e0002 */
[----:B0-----:R-:W-:Y:S01]  /*6590*/  IABS R7, R4 ;  /* 0x0000000400077213 */ /* 0x001fe20000000000 */
[----:B------:R-:W-:-:S02]  /*65a0*/  IMAD R11, R8, R5, R16 ;  /* 0x00000005080b7224 */ /* 0x000fc400078e0210 */
[----:B------:R-:W-:Y:S02]  /*65b0*/  @!P5 IMAD.MOV R13, RZ, RZ, -R13 ;  /* 0x000000ffff0dd224 */ /* 0x000fe400078e0a0d */
[----:B------:R-:W-:Y:S01]  /*65c0*/  IMAD.HI.U32 R10, R12, R7, RZ ;  /* 0x000000070c0a7227 */ /* 0x000fe200078e00ff */
[----:B------:R-:W-:-:S03]  /*65d0*/  ISETP.GT.U32.AND P5, PT, R8, R11, PT ;  /* 0x0000000b0800720c */ /* 0x000fc60003fa4070 */
[----:B------:R-:W-:Y:S02]  /*65e0*/  IMAD.MOV R2, RZ, RZ, -R10 ;  /* 0x000000ffff027224 */ /* 0x000fe400078e0a0a */
[----:B------:R-:W-:Y:S02]  /*65f0*/  IMAD.MOV.U32 R9, RZ, RZ, R0 ;  /* 0x000000ffff097224 */ /* 0x000fe400078e0000 */
[C---:B------:R-:W-:Y:S02]  /*6600*/  IMAD R2, R8.reuse, R2, R7 ;  /* 0x0000000208027224 */ /* 0x040fe400078e0207 */
[--C-:B------:R-:W-:Y:S02]  /*6610*/  @!P6 IMAD.IADD R3, R3, 0x1, -R8.reuse ;  /* 0x000000010303e824 */ /* 0x100fe400078e0a08 */
[----:B------:R-:W-:Y:S01]  /*6620*/  @!P0 IMAD.MOV R9, RZ, RZ, -R9 ;  /* 0x000000ffff098224 */ /* 0x000fe200078e0a09 */
[C---:B------:R-:W-:Y:S01]  /*6630*/  ISETP.GT.U32.AND P6, PT, R8.reuse, R2, PT ;  /* 0x000000020800720c */ /* 0x040fe20003fc4070 */
[C---:B------:R-:W-:Y:S01]  /*6640*/  VIADD R17, R15.reuse, 0x88 ;  /* 0x000000880f117836 */ /* 0x040fe20000000000 */
[----:B------:R-:W-:Y:S01]  /*6650*/  ISETP.GT.U32.AND P0, PT, R8, R6, PT ;  /* 0x000000060800720c */ /* 0x000fe20003f04070 */
[C---:B------:R-:W-:Y:S01]  /*6660*/  VIADD R5, R15.reuse, 0x8a ;  /* 0x0000008a0f057836 */ /* 0x040fe20000000000 */
[----:B------:R0:W-:Y:S01]  /*6670*/  STL [R1+0x354], R9 ;  /* 0x0003540901007387 */ /* 0x0001e20000100800 */
[----:B------:R-:W-:Y:S01]  /*6680*/  VIADD R4, R15, 0x89 ;  /* 0x000000890f047836 */ /* 0x000fe20000000000 */
[----:B------:R-:W-:Y:S01]  /*6690*/  IABS R10, R17 ;  /* 0x00000011000a7213 */ /* 0x000fe20000000000 */
[----:B------:R-:W-:Y:S01]  /*66a0*/  @!P5 IMAD.IADD R11, R11, 0x1, -R8 ;  /* 0x000000010b0bd824 */ /* 0x000fe200078e0a08 */
[----:B------:R-:W-:Y:S01]  /*66b0*/  IABS R0, R5 ;  /* 0x0000000500007213 */ /* 0x000fe20000000000 */
[----:B------:R-:W-:Y:S01]  /*66c0*/  IMAD.MOV.U32 R16, RZ, RZ, R3 ;  /* 0x000000ffff107224 */ /* 0x000fe200078e0003 */
[----:B------:R1:W-:Y:S01]  /*66d0*/  STL [R1+0x350], R13 ;  /* 0x0003500d01007387 */ /* 0x0003e20000100800 */
[----:B------:R-:W-:Y:S01]  /*66e0*/  IMAD.MOV.U32 R7, RZ, RZ, R10 ;  /* 0x000000ffff077224 */ /* 0x000fe200078e000a */
[----:B------:R-:W-:Y:S01]  /*66f0*/  ISETP.GE.AND P5, PT, R4, RZ, PT ;  /* 0x000000ff0400720c */ /* 0x000fe20003fa6270 */
[--C-:B------:R-:W-:Y:S01]  /*6700*/  @!P6 IMAD.IADD R2, R2, 0x1, -R8.reuse ;  /* 0x000000010202e824 */ /* 0x100fe200078e0a08 */
[----:B0-----:R-:W-:Y:S01]  /*6710*/  IABS R9, R4 ;  /* 0x0000000400097213 */ /* 0x001fe20000000000 */
[----:B------:R-:W-:Y:S01]  /*6720*/  @!P0 IMAD.IADD R6, R6, 0x1, -R8 ;  /* 0x0000000106068824 */ /* 0x000fe200078e0a08 */
[----:B------:R-:W-:Y:S01]  /*6730*/  ISETP.GT.U32.AND P6, PT, R8, R11, PT ;  /* 0x0000000b0800720c */ /* 0x000fe20003fc4070 */
[----:B------:R-:W-:Y:S01]  /*6740*/  @!P3 IMAD.MOV R16, RZ, RZ, -R16 ;  /* 0x000000ffff10b224 */ /* 0x000fe200078e0a10 */
[----:B------:R-:W-:Y:S01]  /*6750*/  ISETP.GE.AND P0, PT, R5, RZ, PT ;  /* 0x000000ff0500720c */ /* 0x000fe20003f06270 */
[----:B------:R-:W-:Y:S01]  /*6760*/  IMAD.HI.U32 R10, R12, R9, RZ ;  /* 0x000000090c0a7227 */ /* 0x000fe200078e00ff */
[----:B------:R-:W-:-:S02]  /*6770*/  ISETP.GT.U32.AND P3, PT, R8, R2, PT ;  /* 0x000000020800720c */ /* 0x000fc40003f64070 */
[----:B------:R-:W-:Y:S01]  /*6780*/  STL [R1+0x348], R16 ;  /* 0x0003481001007387 */ /* 0x000fe20000100800 */
[----:B-1----:R-:W-:-:S04]  /*6790*/  IMAD.HI.U32 R13, R12, R0, RZ ;  /* 0x000000000c0d7227 */ /* 0x002fc800078e00ff */
[----:B------:R-:W-:Y:S02]  /*67a0*/  IMAD.MOV R13, RZ, RZ, -R13 ;  /* 0x000000ffff0d7224 */ /* 0x000fe400078e0a0d */
[----:B------:R-:W-:-:S04]  /*67b0*/  IMAD.HI.U32 R5, R12, R7, RZ ;  /* 0x000000070c057227 */ /* 0x000fc800078e00ff */
[----:B------:R-:W-:Y:S02]  /*67c0*/  IMAD.MOV R10, RZ, RZ, -R10 ;  /* 0x000000ffff0a7224 */ /* 0x000fe400078e0a0a */
[C---:B------:R-:W-:Y:S02]  /*67d0*/  IMAD R0, R8.reuse, R13, R0 ;  /* 0x0000000d08007224 */ /* 0x040fe400078e0200 */
[----:B------:R-:W-:Y:S02]  /*67e0*/  IMAD.MOV R5, RZ, RZ, -R5 ;  /* 0x000000ffff057224 */ /* 0x000fe400078e0a05 */
[C---:B------:R-:W-:Y:S02]  /*67f0*/  IMAD R9, R8.reuse, R10, R9 ;  /* 0x0000000a08097224 */ /* 0x040fe400078e0209 */
[C---:B------:R-:W-:Y:S02]  /*6800*/  IMAD R7, R8.reuse, R5, R7 ;  /* 0x0000000508077224 */ /* 0x040fe400078e0207 */
[----:B------:R-:W-:Y:S01]  /*6810*/  @!P2 IMAD.MOV R6, RZ, RZ, -R6 ;  /* 0x000000ffff06a224 */ /* 0x000fe200078e0a06 */
[C---:B------:R-:W-:Y:S01]  /*6820*/  ISETP.GT.U32.AND P2, PT, R8.reuse, R0, PT ;  /* 0x000000000800720c */ /* 0x040fe20003f44070 */
[--C-:B------:R-:W-:Y:S01]  /*6830*/  @!P6 IMAD.IADD R11, R11, 0x1, -R8.reuse ;  /* 0x000000010b0be824 */ /* 0x100fe200078e0a08 */
[----:B------:R-:W-:Y:S01]  /*6840*/  ISETP.GT.U32.AND P6, PT, R8, R9, PT ;  /* 0x000000090800720c */ /* 0x000fe20003fc4070 */
[----:B------:R-:W-:Y:S01]  /*6850*/  @!P3 IMAD.IADD R2, R2, 0x1, -R8 ;  /* 0x000000010202b824 */ /* 0x000fe200078e0a08 */
[----:B------:R-:W-:Y:S01]  /*6860*/  ISETP.GT.U32.AND P3, PT, R8, R7, PT ;  /* 0x000000070800720c */ /* 0x000fe20003f64070 */
[C---:B------:R-:W-:Y:S01]  /*6870*/  VIADD R4, R15.reuse, 0x85 ;  /* 0x000000850f047836 */ /* 0x040fe20000000000 */
[----:B------:R0:W-:Y:S01]  /*6880*/  STL [R1+0x344], R6 ;  /* 0x0003440601007387 */ /* 0x0001e20000100800 */
[----:B------:R-:W-:-:S02]  /*6890*/  VIADD R3, R15, 0x87 ;  /* 0x000000870f037836 */ /* 0x000fc40000000000 */
[C---:B------:R-:W-:Y:S01]  /*68a0*/  VIADD R10, R15.reuse, 0x86 ;  /* 0x000000860f0a7836 */ /* 0x040fe20000000000 */
[----:B------:R-:W-:Y:S01]  /*68b0*/  IABS R18, R4 ;  /* 0x0000000400127213 */ /* 0x000fe20000000000 */
[----:B------:R-:W-:Y:S02]  /*68c0*/  VIADD R5, R15, 0x84 ;  /* 0x000000840f057836 */ /* 0x000fe40000000000 */
[--C-:B------:R-:W-:Y:S01]  /*68d0*/  @!P2 IMAD.IADD R0, R0, 0x1, -R8.reuse ;  /* 0x000000010000a824 */ /* 0x100fe200078e0a08 */
[----:B------:R-:W-:Y:S01]  /*68e0*/  IABS R13, R10 ;  /* 0x0000000a000d7213 */ /* 0x000fe20000000000 */
[--C-:B------:R-:W-:Y:S01]  /*68f0*/  @!P6 IMAD.IADD R9, R9, 0x1, -R8.reuse ;  /* 0x000000010909e824 */ /* 0x100fe200078e0a08 */
[----:B0-----:R-:W-:Y:S01]  /*6900*/  IABS R6, R3 ;  /* 0x0000000300067213 */ /* 0x001fe20000000000 */
[----:B------:R-:W-:Y:S01]  /*6910*/  @!P3 IMAD.IADD R7, R7, 0x1, -R8 ;  /* 0x000000010707b824 */ /* 0x000fe200078e0a08 */
[----:B------:R-:W-:Y:S01]  /*6920*/  ISETP.GE.AND P2, PT, R17, RZ, PT ;  /* 0x000000ff1100720c */ /* 0x000fe20003f46270 */
[----:B------:R-:W-:Y:S01]  /*6930*/  IMAD.MOV.U32 R17, RZ, RZ, R18 ;  /* 0x000000ffff117224 */ /* 0x000fe200078e0012 */
[----:B------:R-:W-:Y:S01]  /*6940*/  ISETP.GT.U32.AND P6, PT, R8, R0, PT ;  /* 0x000000000800720c */ /* 0x000fe20003fc4070 */
[----:B------:R-:W-:Y:S01]  /*6950*/  IMAD.HI.U32 R16, R12, R6, RZ ;  /* 0x000000060c107227 */ /* 0x000fe200078e00ff */
[----:B------:R-:W-:-:S02]  /*6960*/  ISETP.GT.U32.AND P3, PT, R8, R9, PT ;  /* 0x000000090800720c */ /* 0x000fc40003f64070 */
[----:B------:R-:W-:Y:S01]  /*6970*/  IABS R19, R5 ;  /* 0x0000000500137213 */ /* 0x000fe20000000000 */
[----:B------:R-:W-:-:S04]  /*6980*/  IMAD.HI.U32 R18, R12, R13, RZ ;  /* 0x0000000d0c127227 */ /* 0x000fc800078e00ff */
[----:B------:R-:W-:Y:S02]  /*6990*/  IMAD.MOV R16, RZ, RZ, -R16 ;  /* 0x000000ffff107224 */ /* 0x000fe400078e0a10 */
[----:B------:R-:W-:Y:S02]  /*69a0*/  IMAD.MOV R18, RZ, RZ, -R18 ;  /* 0x000000ffff127224 */ /* 0x000fe400078e0a12 */
[----:B------:R-:W-:Y:S02]  /*69b0*/  IMAD.MOV.U32 R21, RZ, RZ, R11 ;  /* 0x000000ffff157224 */ /* 0x000fe400078e000b */
[C---:B------:R-:W-:Y:S02]  /*69c0*/  IMAD R6, R8.reuse, R16, R6 ;  /* 0x0000001008067224 */ /* 0x040fe400078e0206 */
[----:B------:R-:W-:Y:S02]  /*69d0*/  IMAD R13, R8, R18, R13 ;  /* 0x00000012080d7224 */ /* 0x000fe400078e020d */
[----:B------:R-:W-:-:S04]  /*69e0*/  IMAD.HI.U32 R11, R12, R19, RZ ;  /* 0x000000130c0b7227 */ /* 0x000fc800078e00ff */
[----:B------:R-:W-:Y:S01]  /*69f0*/  @!P1 IMAD.MOV R21, RZ, RZ, -R21 ;  /* 0x000000ffff159224 */ /* 0x000fe200078e0a15 */
[----:B------:R-:W-:Y:S01]  /*6a00*/  ISETP.GT.U32.AND P1, PT, R8, R7, PT ;  /* 0x000000070800720c */ /* 0x000fe20003f24070 */
[--C-:B------:R-:W-:Y:S01]  /*6a10*/  @!P6 IMAD.IADD R0, R0, 0x1, -R8.reuse ;  /* 0x000000010000e824 */ /* 0x100fe200078e0a08 */
[C---:B------:R-:W-:Y:S01]  /*6a20*/  ISETP.GT.U32.AND P6, PT, R8.reuse, R6, PT ;  /* 0x000000060800720c */ /* 0x040fe20003fc4070 */
[----:B------:R-:W-:Y:S01]  /*6a30*/  @!P3 IMAD.IADD R9, R9, 0x1, -R8 ;  /* 0x000000010909b824 */ /* 0x000fe200078e0a08 */
[C---:B------:R-:W-:Y:S01]  /*6a40*/  ISETP.GT.U32.AND P3, PT, R8.reuse, R13, PT ;  /* 0x0000000d0800720c */ /* 0x040fe20003f64070 */
[----:B------:R-:W-:Y:S01]  /*6a50*/  IMAD.MOV.U32 R20, RZ, RZ, R2 ;  /* 0x000000ffff147224 */ /* 0x000fe200078e0002 */
[----:B------:R-:W-:Y:S01]  /*6a60*/  STL [R1+0x340], R21 ;  /* 0x0003401501007387 */ /* 0x000fe20000100800 */
[----:B------:R-:W-:Y:S02]  /*6a70*/  IMAD.MOV R11, RZ, RZ, -R11 ;  /* 0x000000ffff0b7224 */ /* 0x000fe400078e0a0b */
[----:B------:R-:W-:Y:S01]  /*6a80*/  @!P4 IMAD.MOV R20, RZ, RZ, -R20 ;  /* 0x000000ffff14c224 */ /* 0x000fe200078e0a14 */
[----:B------:R-:W-:Y:S01]  /*6a90*/  ISETP.GE.AND P4, PT, R3, RZ, PT ;  /* 0x000000ff0300720c */ /* 0x000fe20003f86270 */
[----:B------:R-:W-:-:S02]  /*6aa0*/  IMAD R11, R8, R11, R19 ;  /* 0x0000000b080b7224 */ /* 0x000fc400078e0213 */
[----:B------:R-:W-:Y:S01]  /*6ab0*/  IMAD.HI.U32 R3, R12, R17, RZ ;  /* 0x000000110c037227 */ /* 0x000fe200078e00ff */
[----:B------:R0:W-:Y:S03]  /*6ac0*/  STL [R1+0x33c], R20 ;  /* 0x00033c1401007387 */ /* 0x0001e60000100800 */
[----:B------:R-:W-:Y:S02]  /*6ad0*/  VIADD R2, R15, 0x83 ;  /* 0x000000830f027836 */ /* 0x000fe40000000000 */
[----:B------:R-:W-:Y:S01]  /*6ae0*/  @!P5 IMAD.MOV R9, RZ, RZ, -R9 ;  /* 0x000000ffff09d224 */ /* 0x000fe200078e0a09 */
[----:B------:R-:W-:Y:S01]  /*6af0*/  ISETP.GT.U32.AND P5, PT, R8, R11, PT ;  /* 0x0000000b0800720c */ /* 0x000fe20003fa4070 */
[----:B------:R-:W-:Y:S02]  /*6b00*/  IMAD.MOV R3, RZ, RZ, -R3 ;  /* 0x000000ffff037224 */ /* 0x000fe400078e0a03 */
[--C-:B------:R-:W-:Y:S01]  /*6b10*/  @!P1 IMAD.IADD R7, R7, 0x1, -R8.reuse ;  /* 0x0000000107079824 */ /* 0x100fe200078e0a08 */
[----:B------:R-:W-:Y:S01]  /*6b20*/  ISETP.GE.AND P1, PT, R10, RZ, PT ;  /* 0x000000ff0a00720c */ /* 0x000fe20003f26270 */
[----:B------:R-:W-:Y:S01]  /*6b30*/  @!P6 IMAD.IADD R6, R6, 0x1, -R8 ;  /* 0x000000010606e824 */ /* 0x000fe200078e0a08 */
[----:B------:R-:W-:Y:S01]  /*6b40*/  IABS R10, R2 ;  /* 0x00000002000a7213 */ /* 0x000fe20000000000 */
[----:B0-----:R-:W-:-:S02]  /*6b50*/  IMAD.MOV.U32 R20, RZ, RZ, R0 ;  /* 0x000000ffff147224 */ /* 0x001fc400078e0000 */
[----:B------:R-:W-:Y:S02]  /*6b60*/  @!P3 IMAD.IADD R13, R13, 0x1, -R8 ;  /* 0x000000010d0db824 */ /* 0x000fe400078e0a08 */
[C---:B------:R-:W-:Y:S02]  /*6b70*/  IMAD R3, R8.reuse, R3, R17 ;  /* 0x0000000308037224 */ /* 0x040fe400078e0211 */
[----:B------:R-:W-:Y:S01]  /*6b80*/  @!P0 IMAD.MOV R20, RZ, RZ, -R20 ;  /* 0x000000ffff148224 */ /* 0x000fe200078e0a14 */
[C---:B------:R-:W-:Y:S01]  /*6b90*/  ISETP.GT.U32.AND P0, PT, R8.reuse, R6, PT ;  /* 0x000000060800720c */ /* 0x040fe20003f04070 */
[----:B------:R-:W-:Y:S01]  /*6ba0*/  VIADD R16, R15, 0x82 ;  /* 0x000000820f107836 */ /* 0x000fe20000000000 */
[----:B------:R-:W-:Y:S01]  /*6bb0*/  ISETP.GT.U32.AND P3, PT, R8, R13, PT ;  /* 0x0000000d0800720c */ /* 0x000fe20003f64070 */
[----:B------:R-:W-:Y:S01]  /*6bc0*/  IMAD.HI.U32 R17, R12, R10, RZ ;  /* 0x0000000a0c117227 */ /* 0x000fe200078e00ff */
[----:B------:R-:W-:Y:S01]  /*6bd0*/  ISETP.GT.U32.AND P6, PT, R8, R3, PT ;  /* 0x000000030800720c */ /* 0x000fe20003fc4070 */
[----:B------:R-:W-:Y:S01]  /*6be0*/  STL [R1+0x338], R20 ;  /* 0x0003381401007387 */ /* 0x000fe20000100800 */
[----:B------:R-:W-:Y:S01]  /*6bf0*/  IABS R0, R16 ;  /* 0x0000001000007213 */ /* 0x000fe20000000000 */
[----:B------:R-:W-:-:S02]  /*6c00*/  IMAD.MOV R17, RZ, RZ, -R17 ;  /* 0x000000ffff117224 */ /* 0x000fc400078e0a11 */
[----:B------:R-:W-:Y:S01]  /*6c10*/  @!P5 IMAD.IADD R11, R11, 0x1, -R8 ;  /* 0x000000010b0bd824 */ /* 0x000fe200078e0a08 */
[----:B------:R-:W-:Y:S01]  /*6c20*/  STL [R1+0x334], R9 ;  /* 0x0003340901007387 */ /* 0x000fe20000100800 */
[----:B------:R-:W-:Y:S01]  /*6c30*/  @!P2 IMAD.MOV R7, RZ, RZ, -R7 ;  /* 0x000000ffff07a224 */ /* 0x000fe200078e0a07 */
[----:B------:R-:W-:Y:S01]  /*6c40*/  ISETP.GE.AND P2, PT, R4, RZ, PT ;  /* 0x000000ff0400720c */ /* 0x000fe20003f46270 */
[C---:B------:R-:W-:Y:S01]  /*6c50*/  IMAD R10, R8.reuse, R17, R10 ;  /* 0x00000011080a7224 */ /* 0x040fe200078e020a */
[----:B------:R-:W-:Y:S01]  /*6c60*/  ISETP.GT.U32.AND P5, PT, R8, R11, PT ;  /* 0x0000000b0800720c */ /* 0x000fe20003fa4070 */
[----:B------:R-:W-:Y:S01]  /*6c70*/  IMAD.HI.U32 R4, R12, R0, RZ ;  /* 0x000000000c047227 */ /* 0x000fe200078e00ff */
[----:B------:R0:W-:Y:S03]  /*6c80*/  STL [R1+0x330], R7 ;  /* 0x0003300701007387 */ /* 0x0001e60000100800 */
[--C-:B------:R-:W-:Y:S01]  /*6c90*/  @!P0 IMAD.IADD R6, R6, 0x1, -R8.reuse ;  /* 0x0000000106068824 */ /* 0x100fe200078e0a08 */
[----:B------:R-:W-:Y:S01]  /*6ca0*/  ISETP.GE.AND P0, PT, R5, RZ, PT ;  /* 0x000000ff0500720c */ /* 0x000fe20003f06270 */
[--C-:B------:R-:W-:Y:S01]  /*6cb0*/  @!P3 IMAD.IADD R13, R13, 0x1, -R8.reuse ;  /* 0x000000010d0db824 */ /* 0x100fe200078e0a08 */
[----:B------:R-:W-:Y:S01]  /*6cc0*/  ISETP.GT.U32.AND P3, PT, R8, R10, PT ;  /* 0x0000000a0800720c */ /* 0x000fe20003f64070 */
[----:B------:R-:W-:-:S02]  /*6cd0*/  @!P6 IMAD.IADD R3, R3, 0x1, -R8 ;  /* 0x000000010303e824 */ /* 0x000fc400078e0a08 */
[----:B------:R-:W-:Y:S02]  /*6ce0*/  IMAD.MOV R4, RZ, RZ, -R4 ;  /* 0x000000ffff047224 */ /* 0x000fe400078e0a04 */
[----:B0-----:R-:W-:Y:S01]  /*6cf0*/  IMAD.MOV.U32 R7, RZ, RZ, R6 ;  /* 0x000000ffff077224 */ /* 0x001fe200078e0006 */
[C---:B------:R-:W-:Y:S01]  /*6d00*/  ISETP.GT.U32.AND P6, PT, R8.reuse, R3, PT ;  /* 0x000000030800720c */ /* 0x040fe20003fc4070 */
[----:B------:R-:W-:Y:S02]  /*6d10*/  IMAD R0, R8, R4, R0 ;  /* 0x0000000408007224 */ /* 0x000fe400078e0200 */
[----:B------:R-:W-:Y:S01]  /*6d20*/  @!P4 IMAD.MOV R7, RZ, RZ, -R7 ;  /* 0x000000ffff07c224 */ /* 0x000fe200078e0a07 */
[----:B------:R-:W-:Y:S01]  /*6d30*/  ISETP.GE.AND P4, PT, R2, RZ, PT ;  /* 0x000000ff0200720c */ /* 0x000fe20003f86270 */
[--C-:B------:R-:W-:Y:S01]  /*6d40*/  @!P5 IMAD.IADD R11, R11, 0x1, -R8.reuse ;  /* 0x000000010b0bd824 */ /* 0x100fe200078e0a08 */
[----:B------:R-:W-:Y:S01]  /*6d50*/  ISETP.GT.U32.AND P5, PT, R8, R0, PT ;  /* 0x000000000800720c */ /* 0x000fe20003fa4070 */
[----:B------:R-:W-:Y:S01]  /*6d60*/  @!P3 IMAD.IADD R10, R10, 0x1, -R8 ;  /* 0x000000010a0ab824 */ /* 0x000fe200078e0a08 */
[----:B------:R0:W-:Y:S01]  /*6d70*/  STL [R1+0x32c], R7 ;  /* 0x00032c0701007387 */ /* 0x0001e20000100800 */
[----:B------:R-:W-:-:S02]  /*6d80*/  VIADD R6, R15, 0x81 ;  /* 0x000000810f067836 */ /* 0x000fc40000000000 */
[----:B------:R-:W-:Y:S02]  /*6d90*/  VIADD R4, R15, 0x7f ;  /* 0x0000007f0f047836 */ /* 0x000fe40000000000 */
[--C-:B------:R-:W-:Y:S01]  /*6da0*/  @!P6 IMAD.IADD R3, R3, 0x1, -R8.reuse ;  /* 0x000000010303e824 */ /* 0x100fe200078e0a08 */
[----:B------:R-:W-:Y:S01]  /*6db0*/  IABS R18, R6 ;  /* 0x0000000600127213 */ /* 0x000fe20000000000 */
[----:B------:R-:W-:Y:S01]  /*6dc0*/  VIADD R2, R15, 0x7e ;  /* 0x0000007e0f027836 */ /* 0x000fe20000000000 */
[----:B------:R-:W-:Y:S01]  /*6dd0*/  ISETP.GE.AND P6, PT, R16, RZ, PT ;  /* 0x000000ff1000720c */ /* 0x000fe20003fc6270 */
[----:B------:R-:W-:Y:S01]  /*6de0*/  @!P2 IMAD.MOV R3, RZ, RZ, -R3 ;  /* 0x000000ffff03a224 */ /* 0x000fe200078e0a03 */
[----:B------:R-:W-:Y:S01]  /*6df0*/  ISETP.GE.AND P3, PT, R6, RZ, PT ;  /* 0x000000ff0600720c */ /* 0x000fe20003f66270 */
[----:B0-----:R-:W-:Y:S02]  /*6e00*/  IMAD.MOV.U32 R7, RZ, RZ, R13 ;  /* 0x000000ffff077224 */ /* 0x001fe400078e000d */
[----:B------:R-:W-:-:S02]  /*6e10*/  @!P5 IMAD.IADD R0, R0, 0x1, -R8 ;  /* 0x000000010000d824 */ /* 0x000fc400078e0a08 */
[----:B------:R-:W-:Y:S01]  /*6e20*/  @!P1 IMAD.MOV R7, RZ, RZ, -R7 ;  /* 0x000000ffff079224 */ /* 0x000fe200078e0a07 */
[C---:B------:R-:W-:Y:S01]  /*6e30*/  ISETP.GT.U32.AND P1, PT, R8.reuse, R10, PT ;  /* 0x0000000a0800720c */ /* 0x040fe20003f24070 */
[C---:B------:R-:W-:Y:S01]  /*6e40*/  VIADD R5, R15.reuse, 0x80 ;  /* 0x000000800f057836 */ /* 0x040fe20000000000 */
[----:B------:R-:W-:Y:S01]  /*6e50*/  ISETP.GT.U32.AND P5, PT, R8, R0, PT ;  /* 0x000000000800720c */ /* 0x000fe20003fa4070 */
[C---:B------:R-:W-:Y:S01]  /*6e60*/  VIADD R13, R15.reuse, 0x7c ;  /* 0x0000007c0f0d7836 */ /* 0x040fe20000000000 */
[----:B------:R0:W-:Y:S01]  /*6e70*/  STL [R1+0x328], R7 ;  /* 0x0003280701007387 */ /* 0x0001e20000100800 */
[----:B------:R-:W-:Y:S01]  /*6e80*/  VIADD R19, R15, 0x7d ;  /* 0x0000007d0f137836 */ /* 0x000fe20000000000 */
[----:B------:R-:W-:Y:S02]  /*6e90*/  ISETP.GE.AND P2, PT, R5, RZ, PT ;  /* 0x000000ff0500720c */ /* 0x000fe40003f46270 */
[----:B------:R1:W-:Y:S01]  /*6ea0*/  STL [R1+0x324], R3 ;  /* 0x0003240301007387 */ /* 0x0003e20000100800 */
[----:B------:R-:W-:-:S04]  /*6eb0*/  IABS R5, R5 ;  /* 0x0000000500057213 */ /* 0x000fc80000000000 */
[--C-:B------:R-:W-:Y:S01]  /*6ec0*/  @!P1 IMAD.IADD R10, R10, 0x1, -R8.reuse ;  /* 0x000000010a0a9824 */ /* 0x100fe200078e0a08 */
[----:B------:R-:W-:Y:S01]  /*6ed0*/  ISETP.GE.AND P1, PT, R2, RZ, PT ;  /* 0x000000ff0200720c */ /* 0x000fe20003f26270 */
[----:B0-----:R-:W-:Y:S01]  /*6ee0*/  IMAD.MOV.U32 R7, RZ, RZ, R11 ;  /* 0x000000ffff077224 */ /* 0x001fe200078e000b */
[----:B------:R-:W-:Y:S01]  /*6ef0*/  IABS R11, R2 ;  /* 0x00000002000b7213 */ /* 0x000fe20000000000 */
[----:B------:R-:W-:Y:S02]  /*6f00*/  @!P5 IMAD.IADD R0, R0, 0x1, -R8 ;  /* 0x000000010000d824 */ /* 0x000fe400078e0a08 */
[----:B------:R-:W-:Y:S01]  /*6f10*/  @!P0 IMAD.MOV R7, RZ, RZ, -R7 ;  /* 0x000000ffff078224 */ /* 0x000fe200078e0a07 */
[----:B------:R-:W-:Y:S01]  /*6f20*/  ISETP.GE.AND P0, PT, R4, RZ, PT ;  /* 0x000000ff0400720c */ /* 0x000fe20003f06270 */
[----:B-1----:R-:W-:Y:S01]  /*6f30*/  IMAD.HI.U32 R3, R12, R18, RZ ;  /* 0x000000120c037227 */ /* 0x002fe200078e00ff */
[----:B------:R-:W-:Y:S02]  /*6f40*/  IABS R4, R4 ;  /* 0x0000000400047213 */ /* 0x000fe40000000000 */
[----:B------:R0:W-:Y:S01]  /*6f50*/  STL [R1+0x318], R7 ;  /* 0x0003180701007387 */ /* 0x0001e20000100800 */
[----:B------:R-:W-:-:S02]  /*6f60*/  IMAD.MOV R2, RZ, RZ, -R3 ;  /* 0x000000ffff027224 */ /* 0x000fc400078e0a03 */
[----:B------:R-:W-:-:S04]  /*6f70*/  IMAD.HI.U32 R3, R12, R4, RZ ;  /* 0x000000040c037227 */ /* 0x000fc800078e00ff */
[C---:B------:R-:W-:Y:S02]  /*6f80*/  IMAD R18, R8.reuse, R2, R18 ;  /* 0x0000000208127224 */ /* 0x040fe400078e0212 */
[----:B------:R-:W-:Y:S02]  /*6f90*/  IMAD.MOV R3, RZ, RZ, -R3 ;  /* 0x000000ffff037224 */ /* 0x000fe400078e0a03 */
[----:B0-----:R-:W-:Y:S02]  /*6fa0*/  IMAD.MOV.U32 R7, RZ, RZ, R10 ;  /* 0x000000ffff077224 */ /* 0x001fe400078e000a */
[C---:B------:R-:W-:Y:S02]  /*6fb0*/  IMAD R4, R8.reuse, R3, R4 ;  /* 0x0000000308047224 */ /* 0x040fe400078e0204 */
[----:B------:R-:W-:Y:S01]  /*6fc0*/  @!P4 IMAD.MOV R7, RZ, RZ, -R7 ;  /* 0x000000ffff07c224 */ /* 0x000fe200078e0a07 */
[----:B------:R-:W-:Y:S01]  /*6fd0*/  ISETP.GT.U32.AND P4, PT, R8, R18, PT ;  /* 0x000000120800720c */ /* 0x000fe20003f84070 */
[----:B------:R-:W-:-:S03]  /*6fe0*/  IMAD.HI.U32 R6, R12, R5, RZ ;  /* 0x000000050c067227 */ /* 0x000fc600078e00ff */
[----:B------:R0:W-:Y:S01]  /*6ff0*/  STL [R1+0x310], R7 ;  /* 0x0003100701007387 */ /* 0x0001e20000100800 */
[----:B------:R-:W-:Y:S02]  /*7000*/  IMAD.MOV R6, RZ, RZ, -R6 ;  /* 0x000000ffff067224 */ /* 0x000fe400078e0a06 */
[----:B------:R-:W-:-:S04]  /*7010*/  IMAD.HI.U32 R2, R12, R11, RZ ;  /* 0x0000000b0c027227 */ /* 0x000fc800078e00ff */
[----:B------:R-:W-:Y:S02]  /*7020*/  IMAD R5, R8, R6, R5 ;  /* 0x0000000608057224 */ /* 0x000fe400078e0205 */
[----:B------:R-:W-:Y:S02]  /*7030*/  @!P4 IMAD.IADD R18, R18, 0x1, -R8 ;  /* 0x000000011212c824 */ /* 0x000fe400078e0a08 */
[----:B0-----:R-:W-:Y:S01]  /*7040*/  IMAD.MOV.U32 R7, RZ, RZ, R0 ;  /* 0x000000ffff077224 */ /* 0x001fe200078e0000 */
[C---:B------:R-:W-:Y:S01]  /*7050*/  ISETP.GT.U32.AND P5, PT, R8.reuse, R5, PT ;  /* 0x000000050800720c */ /* 0x040fe20003fa4070 */
[----:B------:R-:W-:Y:S01]  /*7060*/  IMAD.MOV R2, RZ, RZ, -R2 ;  /* 0x000000ffff027224 */ /* 0x000fe200078e0a02 */
[C---:B------:R-:W-:Y:S01]  /*7070*/  ISETP.GT.U32.AND P4, PT, R8.reuse, R18, PT ;  /* 0x000000120800720c */ /* 0x040fe20003f84070 */
[----:B------:R-:W-:Y:S01]  /*7080*/  @!P6 IMAD.MOV R7, RZ, RZ, -R7 ;  /* 0x000000ffff07e224 */ /* 0x000fe200078e0a07 */
[C---:B------:R-:W-:Y:S01]  /*7090*/  ISETP.GT.U32.AND P6, PT, R8.reuse, R4, PT ;  /* 0x000000040800720c */ /* 0x040fe20003fc4070 */
[----:B------:R-:W-:Y:S01]  /*70a0*/  IMAD R11, R8, R2, R11 ;  /* 0x00000002080b7224 */ /* 0x000fe200078e020b */
[----:B------:R-:W-:Y:S01]  /*70b0*/  IABS R0, R13 ;  /* 0x0000000d00007213 */ /* 0x000fe20000000000 */
[C---:B------:R-:W-:Y:S01]  /*70c0*/  VIADD R3, R15.reuse, 0x7b ;  /* 0x0000007b0f037836 */ /* 0x040fe20000000000 */
[----:B------:R-:W-:Y:S01]  /*70d0*/  IABS R2, R19 ;  /* 0x0000001300027213 */ /* 0x000fe20000000000 */
[----:B------:R0:W-:Y:S01]  /*70e0*/  STL [R1+0x314], R7 ;  /* 0x0003140701007387 */ /* 0x0001e20000100800 */
[----:B------:R-:W-:-:S02]  /*70f0*/  VIADD R6, R15, 0x7a ;  /* 0x0000007a0f067836 */ /* 0x000fc40000000000 */
[----:B------:R-:W-:-:S03]  /*7100*/  IMAD.HI.U32 R9, R12, R0, RZ ;  /* 0x000000000c097227 */ /* 0x000fc600078e00ff */
[----:B------:R-:W-:Y:S01]  /*7110*/  IABS R10, R6 ;  /* 0x00000006000a7213 */ /* 0x000fe20000000000 */
[--C-:B------:R-:W-:Y:S02]  /*7120*/  @!P5 IMAD.IADD R5, R5, 0x1, -R8.reuse ;  /* 0x000000010505d824 */ /* 0x100fe400078e0a08 */
[--C-:B------:R-:W-:Y:S01]  /*7130*/  @!P6 IMAD.IADD R4, R4, 0x1, -R8.reuse ;  /* 0x000000010404e824 */ /* 0x100fe200078e0a08 */
[----:B0-----:R-:W-:Y:S01]  /*7140*/  IABS R7, R3 ;  /* 0x0000000300077213 */ /* 0x001fe20000000000 */
[----:B------:R-:W-:Y:S01]  /*7150*/  IMAD.MOV R9, RZ, RZ, -R9 ;  /* 0x000000ffff097224 */ /* 0x000fe200078e0a09 */
[----:B------:R-:W-:Y:S01]  /*7160*/  ISETP.GT.U32.AND P5, PT, R8, R5, PT ;  /* 0x000000050800720c */ /* 0x000fe20003fa4070 */
[----:B------:R-:W-:Y:S01]  /*7170*/  @!P4 IMAD.IADD R18, R18, 0x1, -R8 ;  /* 0x000000011212c824 */ /* 0x000fe200078e0a08 */
[C---:B------:R-:W-:Y:S01]  /*7180*/  ISETP.GT.U32.AND P6, PT, R8.reuse, R4, PT ;  /* 0x000000040800720c */ /* 0x040fe20003fc4070 */
[C---:B------:R-:W-:Y:S01]  /*7190*/  IMAD R0, R8.reuse, R9, R0 ;  /* 0x0000000908007224 */ /* 0x040fe200078e0200 */
[----:B------:R-:W-:Y:S01]  /*71a0*/  ISETP.GT.U32.AND P4, PT, R8, R11, PT ;  /* 0x0000000b0800720c */ /* 0x000fe20003f84070 */
[----:B------:R-:W-:-:S04]  /*71b0*/  IMAD.HI.U32 R16, R12, R2, RZ ;  /* 0x000000020c107227 */ /* 0x000fc800078e00ff */
[----:B------:R-:W-:Y:S02]  /*71c0*/  IMAD.MOV R16, RZ, RZ, -R16 ;  /* 0x000000ffff107224 */ /* 0x000fe400078e0a10 */
[----:B------:R-:W-:Y:S02]  /*71d0*/  IMAD.MOV.U32 R20, RZ, RZ, R18 ;  /* 0x000000ffff147224 */ /* 0x000fe400078e0012 */
[----:B------:R-:W-:Y:S02]  /*71e0*/  IMAD R2, R8, R16, R2 ;  /* 0x0000001008027224 */ /* 0x000fe400078e0202 */
[--C-:B------:R-:W-:Y:S01]  /*71f0*/  @!P6 IMAD.IADD R4, R4, 0x1, -R8.reuse ;  /* 0x000000010404e824 */ /* 0x100fe200078e0a08 */
[----:B------:R-:W-:Y:S01]  /*7200*/  ISETP.GT.U32.AND P6, PT, R8, R0, PT ;  /* 0x000000000800720c */ /* 0x000fe20003fc4070 */
[----:B------:R-:W-:Y:S01]  /*7210*/  @!P4 IMAD.IADD R11, R11, 0x1, -R8 ;  /* 0x000000010b0bc824 */ /* 0x000fe200078e0a08 */
[----:B------:R-:W-:Y:S01]  /*7220*/  ISETP.GE.AND P4, PT, R19, RZ, PT ;  /* 0x000000ff1300720c */ /* 0x000fe20003f86270 */
[----:B------:R-:W-:-:S02]  /*7230*/  @!P3 IMAD.MOV R20, RZ, RZ, -R20 ;  /* 0x000000ffff14b224 */ /* 0x000fc400078e0a14 */
[----:B------:R-:W-:Y:S01]  /*7240*/  VIADD R9, R15, 0x79 ;  /* 0x000000790f097836 */ /* 0x000fe20000000000 */
[C---:B------:R-:W-:Y:S01]  /*7250*/  ISETP.GT.U32.AND P3, PT, R8.reuse, R11, PT ;  /* 0x0000000b0800720c */ /* 0x040fe20003f64070 */
[----:B------:R-:W-:Y:S01]  /*7260*/  @!P5 IMAD.IADD R5, R5, 0x1, -R8 ;  /* 0x000000010505d824 */ /* 0x000fe200078e0a08 */
[----:B------:R-:W-:Y:S01]  /*7270*/  ISETP.GT.U32.AND P5, PT, R8, R2, PT ;  /* 0x000000020800720c */ /* 0x000fe20003fa4070 */
[----:B------:R0:W-:Y:S01]  /*7280*/  STL [R1+0x30c], R20 ;  /* 0x00030c1401007387 */ /* 0x0001e20000100800 */
[----:B------:R-:W-:Y:S01]  /*7290*/  IABS R18, R9 ;  /* 0x0000000900127213 */ /* 0x000fe20000000000 */
[----:B------:R-:W-:-:S04]  /*72a0*/  IMAD.HI.U32 R17, R12, R7, RZ ;  /* 0x000000070c117227 */ /* 0x000fc800078e00ff */
[----:B------:R-:W-:Y:S02]  /*72b0*/  @!P6 IMAD.IADD R0, R0, 0x1, -R8 ;  /* 0x000000010000e824 */ /* 0x000fe400078e0a08 */
[----:B------:R-:W-:-:S04]  /*72c0*/  IMAD.HI.U32 R16, R12, R10, RZ ;  /* 0x0000000a0c107227 */ /* 0x000fc800078e00ff */
[----:B0-----:R-:W-:Y:S02]  /*72d0*/  IMAD.MOV.U32 R20, RZ, RZ, R5 ;  /* 0x000000ffff147224 */ /* 0x001fe400078e0005 */
[----:B------:R-:W-:Y:S02]  /*72e0*/  IMAD.MOV R17, RZ, RZ, -R17 ;  /* 0x000000ffff117224 */ /* 0x000fe400078e0a11 */
[----:B------:R-:W-:Y:S01]  /*72f0*/  @!P2 IMAD.MOV R20, RZ, RZ, -R20 ;  /* 0x000000ffff14a224 */ /* 0x000fe200078e0a14 */
[----:B------:R-:W-:Y:S01]  /*7300*/  ISETP.GT.U32.AND P2, PT, R8, R0, PT ;  /* 0x000000000800720c */ /* 0x000fe20003f44070 */
[----:B------:R-:W-:-:S03]  /*7310*/  IMAD.HI.U32 R5, R12, R18, RZ ;  /* 0x000000120c057227 */ /* 0x000fc600078e00ff */
[----:B------:R-:W-:Y:S01]  /*7320*/  STL [R1+0x308], R20 ;  /* 0x0003081401007387 */ /* 0x000fe20000100800 */
[----:B------:R-:W-:Y:S02]  /*7330*/  IMAD.MOV R16, RZ, RZ, -R16 ;  /* 0x000000ffff107224 */ /* 0x000fe400078e0a10 */
[C---:B------:R-:W-:Y:S02]  /*7340*/  IMAD R7, R8.reuse, R17, R7 ;  /* 0x0000001108077224 */ /* 0x040fe400078e0207 */
[--C-:B------:R-:W-:Y:S02]  /*7350*/  @!P3 IMAD.IADD R11, R11, 0x1, -R8.reuse ;  /* 0x000000010b0bb824 */ /* 0x100fe400078e0a08 */
[----:B------:R-:W-:Y:S01]  /*7360*/  IMAD.MOV R5, RZ, RZ, -R5 ;  /* 0x000000ffff057224 */ /* 0x000fe200078e0a05 */
[----:B------:R-:W-:Y:S01]  /*7370*/  ISETP.GT.U32.AND P3, PT, R8, R7, PT ;  /* 0x000000070800720c */ /* 0x000fe20003f64070 */
[----:B------:R-:W-:Y:S01]  /*7380*/  @!P5 IMAD.IADD R2, R2, 0x1, -R8 ;  /* 0x000000010202d824 */ /* 0x000fe200078e0a08 */
[----:B------:R-:W-:Y:S01]  /*7390*/  ISETP.GE.AND P5, PT, R13, RZ, PT ;  /* 0x000000ff0d00720c */ /* 0x000fe20003fa6270 */
[----:B------:R-:W-:-:S02]  /*73a0*/  IMAD R10, R8, R16, R10 ;  /* 0x00000010080a7224 */ /* 0x000fc400078e020a */
[----:B------:R-:W-:Y:S01]  /*73b0*/  IMAD.MOV.U32 R13, RZ, RZ, R11 ;  /* 0x000000ffff0d7224 */ /* 0x000fe200078e000b */
[C---:B------:R-:W-:Y:S01]  /*73c0*/  ISETP.GT.U32.AND P6, PT, R8.reuse, R2, PT ;  /* 0x000000020800720c */ /* 0x040fe20003fc4070 */
        /* <DEDUP_REMOVED lines=9> */
[----:B------:R0:W-:Y:S01]  /*7460*/  STL [R1+0x2fc], R4 ;  /* 0x0002fc0401007387 */ /* 0x0001e20000100800 */
[--C-:B------:R-:W-:Y:S01]  /*7470*/  @!P6 IMAD.IADD R2, R2, 0x1, -R8.reuse ;  /* 0x000000010202e824 */ /* 0x100fe200078e0a08 */
[----:B------:R-:W-:Y:S01]  /*7480*/  IABS R5, R11 ;  /* 0x0000000b00057213 */ /* 0x000fe20000000000 */
[----:B------:R-:W-:Y:S01]  /*7490*/  VIADD R3, R15, 0x76 ;  /* 0x000000760f037836 */ /* 0x000fe20000000000 */
[----:B------:R1:W-:Y:S01]  /*74a0*/  STL [R1+0x2f8], R13 ;  /* 0x0002f80d01007387 */ /* 0x0003e20000100800 */
[----:B------:R-:W-:Y:S01]  /*74b0*/  ISETP.GE.AND P6, PT, R6, RZ, PT ;  /* 0x000000ff0600720c */ /* 0x000fe20003fc6270 */
[--C-:B------:R-:W-:Y:S01]  /*74c0*/  @!P1 IMAD.IADD R10, R10, 0x1, -R8.reuse ;  /* 0x000000010a0a9824 */ /* 0x100fe200078e0a08 */
[----:B------:R-:W-:Y:S01]  /*74d0*/  ISETP.GT.U32.AND P1, PT, R8, R7, PT ;  /* 0x000000070800720c */ /* 0x000fe20003f24070 */
[----:B------:R-:W-:Y:S01]  /*74e0*/  @!P2 IMAD.IADD R18, R18, 0x1, -R8 ;  /* 0x000000011212a824 */ /* 0x000fe200078e0a08 */
[----:B------:R-:W-:Y:S01]  /*74f0*/  ISETP.GE.AND P3, PT, R9, RZ, PT ;  /* 0x000000ff0900720c */ /* 0x000fe20003f66270 */
[----:B0-----:R-:W-:-:S03]  /*7500*/  IMAD.HI.U32 R4, R12, R5, RZ ;  /* 0x000000050c047227 */ /* 0x001fc600078e00ff */
[C---:B------:R-:W-:Y:S01]  /*7510*/  ISETP.GT.U32.AND P2, PT, R8.reuse, R18, PT ;  /* 0x000000120800720c */ /* 0x040fe20003f44070 */
[----:B-1----:R-:W-:Y:S02]  /*7520*/  VIADD R13, R15, 0x77 ;  /* 0x000000770f0d7836 */ /* 0x002fe40000000000 */
[----:B------:R-:W-:Y:S02]  /*7530*/  IMAD.MOV.U32 R16, RZ, RZ, R2 ;  /* 0x000000ffff107224 */ /* 0x000fe400078e0002 */
[----:B------:R-:W-:Y:S01]  /*7540*/  IMAD.MOV R2, RZ, RZ, -R4 ;  /* 0x000000ffff027224 */ /* 0x000fe200078e0a04 */
[----:B------:R-:W-:Y:S01]  /*7550*/  IABS R6, R13 ;  /* 0x0000000d00067213 */ /* 0x000fe20000000000 */
[----:B------:R-:W-:Y:S02]  /*7560*/  @!P1 IMAD.IADD R7, R7, 0x1, -R8 ;  /* 0x0000000107079824 */ /* 0x000fe400078e0a08 */
[----:B------:R-:W-:Y:S01]  /*7570*/  IMAD R5, R8, R2, R5 ;  /* 0x0000000208057224 */ /* 0x000fe200078e0205 */
[----:B------:R-:W-:Y:S01]  /*7580*/  IABS R2, R3 ;  /* 0x0000000300027213 */ /* 0x000fe20000000000 */
[----:B------:R-:W-:-:S03]  /*7590*/  IMAD.HI.U32 R9, R12, R6, RZ ;  /* 0x000000060c097227 */ /* 0x000fc600078e00ff */
[C---:B------:R-:W-:Y:S01]  /*75a0*/  ISETP.GT.U32.AND P1, PT, R8.reuse, R5, PT ;  /* 0x000000050800720c */ /* 0x040fe20003f24070 */
[----:B------:R-:W-:Y:S02]  /*75b0*/  IMAD.MOV R9, RZ, RZ, -R9 ;  /* 0x000000ffff097224 */ /* 0x000fe400078e0a09 */
[----:B------:R-:W-:Y:S01]  /*75c0*/  @!P4 IMAD.MOV R16, RZ, RZ, -R16 ;  /* 0x000000ffff10c224 */ /* 0x000fe200078e0a10 */
[C---:B------:R-:W-:Y:S01]  /*75d0*/  ISETP.GT.U32.AND P4, PT, R8.reuse, R10, PT ;  /* 0x0000000a0800720c */ /* 0x040fe20003f84070 */
[----:B------:R-:W-:Y:S02]  /*75e0*/  IMAD R6, R8, R9, R6 ;  /* 0x0000000908067224 */ /* 0x000fe400078e0206 */
[----:B------:R-:W-:Y:S01]  /*75f0*/  @!P2 IMAD.IADD R18, R18, 0x1, -R8 ;  /* 0x000000011212a824 */ /* 0x000fe200078e0a08 */
[----:B------:R0:W-:Y:S01]  /*7600*/  STL [R1+0x2f4], R16 ;  /* 0x0002f41001007387 */ /* 0x0001e20000100800 */
[----:B------:R-:W-:Y:S01]  /*7610*/  VIADD R4, R15, 0x75 ;  /* 0x000000750f047836 */ /* 0x000fe20000000000 */
[----:B------:R-:W-:Y:S01]  /*7620*/  ISETP.GT.U32.AND P2, PT, R8, R6, PT ;  /* 0x000000060800720c */ /* 0x000fe20003f44070 */
[----:B------:R-:W-:-:S03]  /*7630*/  IMAD.HI.U32 R17, R12, R2, RZ ;  /* 0x000000020c117227 */ /* 0x000fc600078e00ff */
[----:B------:R-:W-:Y:S01]  /*7640*/  IABS R19, R4 ;  /* 0x0000000400137213 */ /* 0x000fe20000000000 */
[----:B------:R-:W-:Y:S02]  /*7650*/  IMAD.MOV R17, RZ, RZ, -R17 ;  /* 0x000000ffff117224 */ /* 0x000fe400078e0a11 */
[--C-:B------:R-:W-:Y:S01]  /*7660*/  @!P1 IMAD.IADD R5, R5, 0x1, -R8.reuse ;  /* 0x0000000105059824 */ /* 0x100fe200078e0a08 */
[----:B------:R-:W-:Y:S01]  /*7670*/  ISETP.GE.AND P1, PT, R13, RZ, PT ;  /* 0x000000ff0d00720c */ /* 0x000fe20003f26270 */
[----:B------:R-:W-:Y:S01]  /*7680*/  @!P4 IMAD.IADD R10, R10, 0x1, -R8 ;  /* 0x000000010a0ac824 */ /* 0x000fe200078e0a08 */
[----:B------:R-:W-:Y:S01]  /*7690*/  ISETP.GE.AND P4, PT, R11, RZ, PT ;  /* 0x000000ff0b00720c */ /* 0x000fe20003f86270 */
[----:B0-----:R-:W-:-:S04]  /*76a0*/  IMAD.HI.U32 R16, R12, R19, RZ ;  /* 0x000000130c107227 */ /* 0x001fc800078e00ff */
[C---:B------:R-:W-:Y:S02]  /*76b0*/  VIADD R11, R15.reuse, 0x74 ;  /* 0x000000740f0b7836 */ /* 0x040fe40000000000 */
[----:B------:R-:W-:Y:S02]  /*76c0*/  IMAD R2, R8, R17, R2 ;  /* 0x0000001108027224 */ /* 0x000fe400078e0202 */
[----:B------:R-:W-:Y:S01]  /*76d0*/  @!P2 IMAD.IADD R6, R6, 0x1, -R8 ;  /* 0x000000010606a824 */ /* 0x000fe200078e0a08 */
[----:B------:R-:W-:Y:S01]  /*76e0*/  ISETP.GT.U32.AND P2, PT, R8, R5, PT ;  /* 0x000000050800720c */ /* 0x000fe20003f44070 */
[----:B------:R-:W-:Y:S01]  /*76f0*/  IMAD.MOV.U32 R20, RZ, RZ, R7 ;  /* 0x000000ffff147224 */ /* 0x000fe200078e0007 */
[----:B------:R-:W-:Y:S01]  /*7700*/  IABS R13, R11 ;  /* 0x0000000b000d7213 */ /* 0x000fe20000000000 */
[----:B------:R-:W-:Y:S02]  /*7710*/  IMAD.MOV R16, RZ, RZ, -R16 ;  /* 0x000000ffff107224 */ /* 0x000fe400078e0a10 */
[----:B------:R-:W-:-:S02]  /*7720*/  VIADD R9, R15, 0x73 ;  /* 0x000000730f097836 */ /* 0x000fc40000000000 */
[----:B------:R-:W-:Y:S01]  /*7730*/  @!P5 IMAD.MOV R0, RZ, RZ, -R0 ;  /* 0x000000ffff00d224 */ /* 0x000fe200078e0a00 */
[C---:B------:R-:W-:Y:S01]  /*7740*/  ISETP.GT.U32.AND P5, PT, R8.reuse, R6, PT ;  /* 0x000000060800720c */ /* 0x040fe20003fa4070 */
[----:B------:R-:W-:Y:S01]  /*7750*/  @!P0 IMAD.MOV R20, RZ, RZ, -R20 ;  /* 0x000000ffff148224 */ /* 0x000fe200078e0a14 */
[C---:B------:R-:W-:Y:S01]  /*7760*/  ISETP.GT.U32.AND P0, PT, R8.reuse, R2, PT ;  /* 0x000000020800720c */ /* 0x040fe20003f04070 */
[C---:B------:R-:W-:Y:S01]  /*7770*/  IMAD R19, R8.reuse, R16, R19 ;  /* 0x0000001008137224 */ /* 0x040fe200078e0213 */
[----:B------:R-:W-:Y:S01]  /*7780*/  IABS R16, R9 ;  /* 0x0000000900107213 */ /* 0x000fe20000000000 */
[----:B------:R0:W-:Y:S01]  /*7790*/  STL [R1+0x2ec], R0 ;  /* 0x0002ec0001007387 */ /* 0x0001e20000100800 */
[----:B------:R-:W-:Y:S02]  /*77a0*/  @!P6 IMAD.MOV R10, RZ, RZ, -R10 ;  /* 0x000000ffff0ae224 */ /* 0x000fe400078e0a0a */
[----:B------:R-:W-:Y:S01]  /*77b0*/  IMAD.MOV.U32 R17, RZ, RZ, R18 ;  /* 0x000000ffff117224 */ /* 0x000fe200078e0012 */
[----:B------:R-:W-:Y:S01]  /*77c0*/  ISETP.GT.U32.AND P6, PT, R8, R19, PT ;  /* 0x000000130800720c */ /* 0x000fe20003fc4070 */
[C---:B------:R-:W-:Y:S01]  /*77d0*/  IMAD.HI.U32 R7, R12.reuse, R16, RZ ;  /* 0x000000100c077227 */ /* 0x040fe200078e00ff */
[----:B------:R-:W-:Y:S03]  /*77e0*/  STL [R1+0x2e8], R20 ;  /* 0x0002e81401007387 */ /* 0x000fe60000100800 */
[----:B------:R-:W-:Y:S01]  /*77f0*/  @!P2 IMAD.IADD R5, R5, 0x1, -R8 ;  /* 0x000000010505a824 */ /* 0x000fe200078e0a08 */
[----:B------:R-:W-:Y:S01]  /*7800*/  STL [R1+0x2e4], R10 ;  /* 0x0002e40a01007387 */ /* 0x000fe20000100800 */
[----:B0-----:R-:W-:Y:S01]  /*7810*/  IMAD.HI.U32 R0, R12, R13, RZ ;  /* 0x0000000d0c007227 */ /* 0x001fe200078e00ff */
[----:B------:R-:W-:-:S03]  /*7820*/  ISETP.GE.AND P2, PT, R4, RZ, PT ;  /* 0x000000ff0400720c */ /* 0x000fc60003f46270 */
[----:B------:R-:W-:Y:S02]  /*7830*/  IMAD.MOV R0, RZ, RZ, -R0 ;  /* 0x000000ffff007224 */ /* 0x000fe400078e0a00 */
[----:B------:R-:W-:Y:S01]  /*7840*/  @!P3 IMAD.MOV R17, RZ, RZ, -R17 ;  /* 0x000000ffff11b224 */ /* 0x000fe200078e0a11 */
[----:B------:R-:W-:Y:S01]  /*7850*/  ISETP.GE.AND P3, PT, R3, RZ, PT ;  /* 0x000000ff0300720c */ /* 0x000fe20003f66270 */
[----:B------:R-:W-:Y:S02]  /*7860*/  IMAD.MOV R7, RZ, RZ, -R7 ;  /* 0x000000ffff077224 */ /* 0x000fe400078e0a07 */
[--C-:B------:R-:W-:Y:S01]  /*7870*/  @!P5 IMAD.IADD R6, R6, 0x1, -R8.reuse ;  /* 0x000000010606d824 */ /* 0x100fe200078e0a08 */
[----:B------:R0:W-:Y:S01]  /*7880*/  STL [R1+0x2e0], R17 ;  /* 0x0002e01101007387 */ /* 0x0001e20000100800 */
[----:B------:R-:W-:Y:S01]  /*7890*/  @!P0 IMAD.IADD R2, R2, 0x1, -R8 ;  /* 0x0000000102028824 */ /* 0x000fe200078e0a08 */
[----:B------:R-:W-:Y:S01]  /*78a0*/  ISETP.GE.AND P5, PT, R11, RZ, PT ;  /* 0x000000ff0b00720c */ /* 0x000fe20003fa6270 */
[----:B------:R-:W-:-:S02]  /*78b0*/  IMAD R3, R8, R0, R13 ;  /* 0x0000000008037224 */ /* 0x000fc400078e020d */
[----:B------:R-:W-:Y:S01]  /*78c0*/  IMAD.MOV.U32 R18, RZ, RZ, R5 ;  /* 0x000000ffff127224 */ /* 0x000fe200078e0005 */
[C---:B------:R-:W-:Y:S01]  /*78d0*/  ISETP.GT.U32.AND P0, PT, R8.reuse, R2, PT ;  /* 0x000000020800720c */ /* 0x040fe20003f04070 */
[C---:B------:R-:W-:Y:S02]  /*78e0*/  IMAD R4, R8.reuse, R7, R16 ;  /* 0x0000000708047224 */ /* 0x040fe400078e0210 */
[----:B------:R-:W-:Y:S01]  /*78f0*/  @!P4 IMAD.MOV R18, RZ, RZ, -R18 ;  /* 0x000000ffff12c224 */ /* 0x000fe200078e0a12 */
[C---:B------:R-:W-:Y:S01]  /*7900*/  ISETP.GT.U32.AND P4, PT, R8.reuse, R3, PT ;  /* 0x000000030800720c */ /* 0x040fe20003f84070 */
[----:B0-----:R-:W-:Y:S02]  /*7910*/  IMAD.MOV.U32 R17, RZ, RZ, R6 ;  /* 0x000000ffff117224 */ /* 0x001fe400078e0006 */
[--C-:B------:R-:W-:Y:S01]  /*7920*/  @!P6 IMAD.IADD R19, R19, 0x1, -R8.reuse ;  /* 0x000000011313e824 */ /* 0x100fe200078e0a08 */
[----:B------:R-:W-:Y:S01]  /*7930*/  STL [R1+0x2dc], R18 ;  /* 0x0002dc1201007387 */ /* 0x000fe20000100800 */
[----:B------:R-:W-:Y:S01]  /*7940*/  @!P1 IMAD.MOV R17, RZ, RZ, -R17 ;  /* 0x000000ffff119224 */ /* 0x000fe200078e0a11 */
[C---:B------:R-:W-:Y:S01]  /*7950*/  ISETP.GT.U32.AND P1, PT, R8.reuse, R4, PT ;  /* 0x000000040800720c */ /* 0x040fe20003f24070 */
[C---:B------:R-:W-:Y:S01]  /*7960*/  VIADD R7, R15.reuse, 0x72 ;  /* 0x000000720f077836 */ /* 0x040fe20000000000 */
[----:B------:R-:W-:Y:S01]  /*7970*/  ISETP.GT.U32.AND P6, PT, R8, R19, PT ;  /* 0x000000130800720c */ /* 0x000fe20003fc4070 */
[----:B------:R-:W-:Y:S01]  /*7980*/  VIADD R0, R15, 0x71 ;  /* 0x000000710f007836 */ /* 0x000fe20000000000 */
[----:B------:R-:W-:Y:S01]  /*7990*/  STL [R1+0x2d8], R17 ;  /* 0x0002d81101007387 */ /* 0x000fe20000100800 */
[--C-:B------:R-:W-:Y:S01]  /*79a0*/  @!P0 IMAD.IADD R2, R2, 0x1, -R8.reuse ;  /* 0x0000000102028824 */ /* 0x100fe200078e0a08 */
[----:B------:R-:W-:Y:S01]  /*79b0*/  IABS R10, R7 ;  /* 0x00000007000a7213 */ /* 0x000fe20000000000 */
[----:B------:R-:W-:Y:S01]  /*79c0*/  @!P4 IMAD.IADD R3, R3, 0x1, -R8 ;  /* 0x000000010303c824 */ /* 0x000fe200078e0a08 */
[----:B------:R-:W-:Y:S01]  /*79d0*/  IABS R6, R0 ;  /* 0x0000000000067213 */ /* 0x000fe20000000000 */
[----:B------:R-:W-:Y:S01]  /*79e0*/  IMAD.MOV.U32 R13, RZ, RZ, R2 ;  /* 0x000000ffff0d7224 */ /* 0x000fe200078e0002 */
[----:B------:R-:W-:Y:S01]  /*79f0*/  ISETP.GE.AND P0, PT, R9, RZ, PT ;  /* 0x000000ff0900720c */ /* 0x000fe20003f06270 */
[----:B------:R-:W-:Y:S01]  /*7a00*/  IMAD.HI.U32 R11, R12, R10, RZ ;  /* 0x0000000a0c0b7227 */ /* 0x000fe200078e00ff */
[----:B------:R-:W-:-:S03]  /*7a10*/  ISETP.GT.U32.AND P4, PT, R8, R3, PT ;  /* 0x000000030800720c */ /* 0x000fc60003f84070 */
[--C-:B------:R-:W-:Y:S01]  /*7a20*/  @!P1 IMAD.IADD R4, R4, 0x1, -R8.reuse ;  /* 0x0000000104049824 */ /* 0x100fe200078e0a08 */
[----:B------:R-:W-:Y:S01]  /*7a30*/  ISETP.GE.AND P1, PT, R0, RZ, PT ;  /* 0x000000ff0000720c */ /* 0x000fe20003f26270 */
[----:B------:R-:W-:Y:S01]  /*7a40*/  @!P6 IMAD.IADD R19, R19, 0x1, -R8 ;  /* 0x000000011313e824 */ /* 0x000fe200078e0a08 */
[----:B------:R-:W-:Y:S01]  /*7a50*/  ISETP.GE.AND P6, PT, R7, RZ, PT ;  /* 0x000000ff0700720c */ /* 0x000fe20003fc6270 */
[----:B------:R-:W-:Y:S01]  /*7a60*/  @!P3 IMAD.MOV R13, RZ, RZ, -R13 ;  /* 0x000000ffff0db224 */ /* 0x000fe200078e0a0d */
[----:B------:R-:W-:Y:S01]  /*7a70*/  ISETP.GT.U32.AND P3, PT, R8, R4, PT ;  /* 0x000000040800720c */ /* 0x000fe20003f64070 */
[----:B------:R-:W-:-:S03]  /*7a80*/  IMAD.HI.U32 R7, R12, R6, RZ ;  /* 0x000000060c077227 */ /* 0x000fc600078e00ff */
[----:B------:R0:W-:Y:S01]  /*7a90*/  STL [R1+0x2d0], R13 ;  /* 0x0002d00d01007387 */ /* 0x0001e20000100800 */
[----:B------:R-:W-:Y:S02]  /*7aa0*/  IMAD.MOV R11, RZ, RZ, -R11 ;  /* 0x000000ffff0b7224 */ /* 0x000fe400078e0a0b */
[----:B------:R-:W-:Y:S02]  /*7ab0*/  IMAD.MOV R2, RZ, RZ, -R7 ;  /* 0x000000ffff027224 */ /* 0x000fe400078e0a07 */
[C---:B------:R-:W-:Y:S02]  /*7ac0*/  IMAD R7, R8.reuse, R11, R10 ;  /* 0x0000000b08077224 */ /* 0x040fe400078e020a */
[C---:B------:R-:W-:Y:S02]  /*7ad0*/  IMAD R2, R8.reuse, R2, R6 ;  /* 0x0000000208027224 */ /* 0x040fe400078e0206 */
[----:B------:R-:W-:Y:S01]  /*7ae0*/  @!P4 IMAD.IADD R3, R3, 0x1, -R8 ;  /* 0x000000010303c824 */ /* 0x000fe200078e0a08 */
[----:B------:R-:W-:Y:S01]  /*7af0*/  ISETP.GT.U32.AND P4, PT, R8, R7, PT ;  /* 0x000000070800720c */ /* 0x000fe20003f84070 */
[----:B------:R-:W-:-:S02]  /*7b00*/  VIADD R5, R15, 0x70 ;  /* 0x000000700f057836 */ /* 0x000fc40000000000 */
[--C-:B------:R-:W-:Y:S01]  /*7b10*/  @!P3 IMAD.IADD R4, R4, 0x1, -R8.reuse ;  /* 0x000000010404b824 */ /* 0x100fe200078e0a08 */
[----:B------:R-:W-:Y:S01]  /*7b20*/  ISETP.GT.U32.AND P3, PT, R8, R2, PT ;  /* 0x000000020800720c */ /* 0x000fe20003f64070 */
[C---:B------:R-:W-:Y:S01]  /*7b30*/  VIADD R11, R15.reuse, 0x6f ;  /* 0x0000006f0f0b7836 */ /* 0x040fe20000000000 */
[----:B------:R-:W-:Y:S01]  /*7b40*/  IABS R9, R5 ;  /* 0x0000000500097213 */ /* 0x000fe20000000000 */
[C---:B0-----:R-:W-:Y:S02]  /*7b50*/  VIADD R13, R15.reuse, 0x6e ;  /* 0x0000006e0f0d7836 */ /* 0x041fe40000000000 */
[----:B------:R-:W-:Y:S01]  /*7b60*/  VIADD R0, R15, 0x6d ;  /* 0x0000006d0f007836 */ /* 0x000fe20000000000 */
[----:B------:R-:W-:Y:S01]  /*7b70*/  IABS R17, R11 ;  /* 0x0000000b00117213 */ /* 0x000fe20000000000 */
[----:B------:R-:W-:Y:S01]  /*7b80*/  IMAD.MOV.U32 R10, RZ, RZ, R9 ;  /* 0x000000ffff0a7224 */ /* 0x000fe200078e0009 */
[----:B------:R-:W-:Y:S01]  /*7b90*/  IABS R16, R13 ;  /* 0x0000000d00107213 */ /* 0x000fe20000000000 */
[----:B------:R-:W-:-:S02]  /*7ba0*/  @!P4 IMAD.IADD R7, R7, 0x1, -R8 ;  /* 0x000000010707c824 */ /* 0x000fc400078e0a08 */
[----:B------:R-:W-:-:S04]  /*7bb0*/  IMAD.HI.U32 R6, R12, R10, RZ ;  /* 0x0000000a0c067227 */ /* 0x000fc800078e00ff */
[----:B------:R-:W-:Y:S01]  /*7bc0*/  @!P3 IMAD.IADD R2, R2, 0x1, -R8 ;  /* 0x000000010202b824 */ /* 0x000fe200078e0a08 */
[----:B------:R-:W-:Y:S01]  /*7bd0*/  ISETP.GT.U32.AND P3, PT, R8, R7, PT ;  /* 0x000000070800720c */ /* 0x000fe20003f64070 */
[----:B------:R-:W-:Y:S02]  /*7be0*/  IMAD.MOV R6, RZ, RZ, -R6 ;  /* 0x000000ffff067224 */ /* 0x000fe400078e0a06 */
[----:B------:R-:W-:-:S04]  /*7bf0*/  IMAD.HI.U32 R20, R12, R17, RZ ;  /* 0x000000110c147227 */ /* 0x000fc800078e00ff */
[----:B------:R-:W-:Y:S01]  /*7c00*/  IMAD R10, R8, R6, R10 ;  /* 0x00000006080a7224 */ /* 0x000fe200078e020a */
[----:B------:R-:W-:Y:S01]  /*7c10*/  IABS R6, R0 ;  /* 0x0000000000067213 */ /* 0x000fe20000000000 */
[----:B------:R-:W-:-:S03]  /*7c20*/  IMAD.HI.U32 R18, R12, R16, RZ ;  /* 0x000000100c127227 */ /* 0x000fc600078e00ff */
[C---:B------:R-:W-:Y:S01]  /*7c30*/  ISETP.GT.U32.AND P4, PT, R8.reuse, R10, PT ;  /* 0x0000000a0800720c */ /* 0x040fe20003f84070 */
[----:B------:R-:W-:Y:S02]  /*7c40*/  IMAD.MOV R20, RZ, RZ, -R20 ;  /* 0x000000ffff147224 */ /* 0x000fe400078e0a14 */
[----:B------:R-:W-:Y:S01]  /*7c50*/  @!P2 IMAD.MOV R19, RZ, RZ, -R19 ;  /* 0x000000ffff13a224 */ /* 0x000fe200078e0a13 */
[----:B------:R-:W-:Y:S01]  /*7c60*/  ISETP.GE.AND P2, PT, R5, RZ, PT ;  /* 0x000000ff0500720c */ /* 0x000fe20003f46270 */
[----:B------:R-:W-:Y:S02]  /*7c70*/  VIADD R9, R15, 0x6c ;  /* 0x0000006c0f097836 */ /* 0x000fe40000000000 */
[----:B------:R-:W-:Y:S01]  /*7c80*/  IMAD.MOV R18, RZ, RZ, -R18 ;  /* 0x000000ffff127224 */ /* 0x000fe200078e0a12 */
[----:B------:R0:W-:Y:S01]  /*7c90*/  STL [R1+0x2c8], R19 ;  /* 0x0002c81301007387 */ /* 0x0001e20000100800 */
[----:B------:R-:W-:Y:S01]  /*7ca0*/  IMAD R5, R8, R20, R17 ;  /* 0x0000001408057224 */ /* 0x000fe200078e0211 */
[----:B------:R-:W-:Y:S01]  /*7cb0*/  IABS R17, R9 ;  /* 0x0000000900117213 */ /* 0x000fe20000000000 */
[----:B------:R-:W-:-:S02]  /*7cc0*/  @!P3 IMAD.IADD R7, R7, 0x1, -R8 ;  /* 0x000000010707b824 */ /* 0x000fc400078e0a08 */
[----:B------:R-:W-:Y:S01]  /*7cd0*/  IMAD.MOV.U32 R21, RZ, RZ, R3 ;  /* 0x000000ffff157224 */ /* 0x000fe200078e0003 */
[----:B------:R-:W-:Y:S01]  /*7ce0*/  ISETP.GT.U32.AND P3, PT, R8, R5, PT ;  /* 0x000000050800720c */ /* 0x000fe20003f64070 */
[----:B------:R-:W-:Y:S02]  /*7cf0*/  @!P4 IMAD.IADD R10, R10, 0x1, -R8 ;  /* 0x000000010a0ac824 */ /* 0x000fe400078e0a08 */
[----:B------:R-:W-:Y:S01]  /*7d00*/  @!P5 IMAD.MOV R21, RZ, RZ, -R21 ;  /* 0x000000ffff15d224 */ /* 0x000fe200078e0a15 */
[C---:B------:R-:W-:Y:S01]  /*7d10*/  ISETP.GT.U32.AND P5, PT, R8.reuse, R2, PT ;  /* 0x000000020800720c */ /* 0x040fe20003fa4070 */
[----:B0-----:R-:W-:Y:S01]  /*7d20*/  IMAD.MOV.U32 R19, RZ, RZ, R6 ;  /* 0x000000ffff137224 */ /* 0x001fe200078e0006 */
[C---:B------:R-:W-:Y:S01]  /*7d30*/  ISETP.GT.U32.AND P4, PT, R8.reuse, R10, PT ;  /* 0x0000000a0800720c */ /* 0x040fe20003f84070 */
[----:B------:R-:W-:Y:S01]  /*7d40*/  IMAD R6, R8, R18, R16 ;  /* 0x0000001208067224 */ /* 0x000fe200078e0210 */
[----:B------:R-:W-:Y:S01]  /*7d50*/  STL [R1+0x2c4], R21 ;  /* 0x0002c41501007387 */ /* 0x000fe20000100800 */
[----:B------:R-:W-:-:S02]  /*7d60*/  IMAD.MOV.U32 R16, RZ, RZ, R7 ;  /* 0x000000ffff107224 */ /* 0x000fc400078e0007 */
[----:B------:R-:W-:-:S04]  /*7d70*/  IMAD.HI.U32 R3, R12, R19, RZ ;  /* 0x000000130c037227 */ /* 0x000fc800078e00ff */
[----:B------:R-:W-:Y:S02]  /*7d80*/  IMAD.MOV.U32 R18, RZ, RZ, R4 ;  /* 0x000000ffff127224 */ /* 0x000fe400078e0004 */
[----:B------:R-:W-:Y:S01]  /*7d90*/  @!P6 IMAD.MOV R16, RZ, RZ, -R16 ;  /* 0x000000ffff10e224 */ /* 0x000fe200078e0a10 */
[----:B------:R-:W-:Y:S01]  /*7da0*/  ISETP.GT.U32.AND P6, PT, R8, R6, PT ;  /* 0x000000060800720c */ /* 0x000fe20003fc4070 */
[----:B------:R-:W-:-:S04]  /*7db0*/  IMAD.HI.U32 R4, R12, R17, RZ ;  /* 0x000000110c047227 */ /* 0x000fc800078e00ff */
[----:B------:R-:W-:Y:S02]  /*7dc0*/  IMAD.MOV R3, RZ, RZ, -R3 ;  /* 0x000000ffff037224 */ /* 0x000fe400078e0a03 */
[----:B------:R-:W-:Y:S02]  /*7dd0*/  IMAD.MOV R7, RZ, RZ, -R4 ;  /* 0x000000ffff077224 */ /* 0x000fe400078e0a04 */
[C---:B------:R-:W-:Y:S02]  /*7de0*/  IMAD R4, R8.reuse, R3, R19 ;  /* 0x0000000308047224 */ /* 0x040fe400078e0213 */
[----:B------:R-:W-:Y:S02]  /*7df0*/  @!P3 IMAD.IADD R5, R5, 0x1, -R8 ;  /* 0x000000010505b824 */ /* 0x000fe400078e0a08 */
[----:B------:R-:W-:Y:S01]  /*7e00*/  @!P0 IMAD.MOV R18, RZ, RZ, -R18 ;  /* 0x000000ffff128224 */ /* 0x000fe200078e0a12 */
[----:B------:R-:W-:Y:S01]  /*7e10*/  ISETP.GT.U32.AND P3, PT, R8, R4, PT ;  /* 0x000000040800720c */ /* 0x000fe20003f64070 */
[--C-:B------:R-:W-:Y:S01]  /*7e20*/  @!P5 IMAD.IADD R2, R2, 0x1, -R8.reuse ;  /* 0x000000010202d824 */ /* 0x100fe200078e0a08 */
[----:B------:R-:W-:Y:S01]  /*7e30*/  ISETP.GE.AND P0, PT, R11, RZ, PT ;  /* 0x000000ff0b00720c */ /* 0x000fe20003f06270 */
[----:B------:R-:W-:Y:S01]  /*7e40*/  @!P6 IMAD.IADD R6, R6, 0x1, -R8 ;  /* 0x000000010606e824 */ /* 0x000fe200078e0a08 */
[----:B------:R-:W-:Y:S01]  /*7e50*/  ISETP.GT.U32.AND P6, PT, R8, R5, PT ;  /* 0x000000050800720c */ /* 0x000fe20003fc4070 */
[----:B------:R-:W-:Y:S01]  /*7e60*/  STL [R1+0x2c0], R18 ;  /* 0x0002c01201007387 */ /* 0x000fe20000100800 */
[----:B------:R-:W-:Y:S01]  /*7e70*/  IMAD.MOV.U32 R11, RZ, RZ, R2 ;  /* 0x000000ffff0b7224 */ /* 0x000fe200078e0002 */
[----:B------:R-:W-:Y:S01]  /*7e80*/  ISETP.GE.AND P5, PT, R13, RZ, PT ;  /* 0x000000ff0d00720c */ /* 0x000fe20003fa6270 */
[--C-:B------:R-:W-:Y:S01]  /*7e90*/  @!P4 IMAD.IADD R10, R10, 0x1, -R8.reuse ;  /* 0x000000010a0ac824 */ /* 0x100fe200078e0a08 */
[----:B------:R0:W-:Y:S01]  /*7ea0*/  STL [R1+0x2bc], R16 ;  /* 0x0002bc1001007387 */ /* 0x0001e20000100800 */
[----:B------:R-:W-:Y:S01]  /*7eb0*/  @!P1 IMAD.MOV R11, RZ, RZ, -R11 ;  /* 0x000000ffff0b9224 */ /* 0x000fe200078e0a0b */
[----:B------:R-:W-:Y:S01]  /*7ec0*/  ISETP.GE.AND P4, PT, R0, RZ, PT ;  /* 0x000000ff0000720c */ /* 0x000fe20003f86270 */
[C---:B------:R-:W-:Y:S01]  /*7ed0*/  IMAD R0, R8.reuse, R7, R17 ;  /* 0x0000000708007224 */ /* 0x040fe200078e0211 */
[----:B------:R-:W-:Y:S01]  /*7ee0*/  ISETP.GT.U32.AND P1, PT, R8, R6, PT ;  /* 0x000000060800720c */ /* 0x000fe20003f24070 */
[----:B------:R-:W-:Y:S01]  /*7ef0*/  @!P3 IMAD.IADD R4, R4, 0x1, -R8 ;  /* 0x000000010404b824 */ /* 0x000fe200078e0a08 */
[----:B------:R1:W-:Y:S01]  /*7f00*/  STL [R1+0x2b8], R11 ;  /* 0x0002b80b01007387 */ /* 0x0003e20000100800 */
[----:B------:R-:W-:-:S02]  /*7f10*/  VIADD R2, R15, 0x69 ;  /* 0x000000690f027836 */ /* 0x000fc40000000000 */
[----:B------:R-:W-:Y:S01]  /*7f20*/  @!P6 IMAD.IADD R5, R5, 0x1, -R8 ;  /* 0x000000010505e824 */ /* 0x000fe200078e0a08 */
[C---:B------:R-:W-:Y:S01]  /*7f30*/  ISETP.GT.U32.AND P3, PT, R8.reuse, R4, PT ;  /* 0x000000040800720c */ /* 0x040fe20003f64070 */
[C---:B0-----:R-:W-:Y:S01]  /*7f40*/  VIADD R16, R15.reuse, 0x6b ;  /* 0x0000006b0f107836 */ /* 0x041fe20000000000 */
[----:B------:R-:W-:Y:S01]  /*7f50*/  ISETP.GT.U32.AND P6, PT, R8, R0, PT ;  /* 0x000000000800720c */ /* 0x000fe20003fc4070 */
[----:B------:R-:W-:Y:S01]  /*7f60*/  VIADD R3, R15, 0x68 ;  /* 0x000000680f037836 */ /* 0x000fe20000000000 */
[----:B------:R-:W-:Y:S01]  /*7f70*/  IABS R13, R2 ;  /* 0x00000002000d7213 */ /* 0x000fe20000000000 */
[----:B------:R-:W-:Y:S01]  /*7f80*/  IMAD.MOV.U32 R22, RZ, RZ, R10 ;  /* 0x000000ffff167224 */ /* 0x000fe200078e000a */
[----:B------:R-:W-:Y:S01]  /*7f90*/  IABS R17, R16 ;  /* 0x0000001000117213 */ /* 0x000fe20000000000 */
[----:B------:R-:W-:Y:S01]  /*7fa0*/  @!P1 IMAD.IADD R6, R6, 0x1, -R8 ;  /* 0x0000000106069824 */ /* 0x000fe200078e0a08 */
[----:B------:R-:W-:Y:S01]  /*7fb0*/  ISETP.GE.AND P1, PT, R9, RZ, PT ;  /* 0x000000ff0900720c */ /* 0x000fe20003f26270 */
[----:B------:R-:W-:Y:S01]  /*7fc0*/  IMAD.HI.U32 R20, R12, R13, RZ ;  /* 0x0000000d0c147227 */ /* 0x000fe200078e00ff */
[----:B-1----:R-:W-:-:S03]  /*7fd0*/  IABS R11, R3 ;  /* 0x00000003000b7213 */ /* 0x002fc60000000000 */
[----:B------:R-:W-:-:S04]  /*7fe0*/  IMAD.HI.U32 R19, R12, R17, RZ ;  /* 0x000000110c137227 */ /* 0x000fc800078e00ff */
[----:B------:R-:W-:Y:S02]  /*7ff0*/  IMAD.MOV R19, RZ, RZ, -R19 ;  /* 0x000000ffff137224 */ /* 0x000fe400078e0a13 */
[--C-:B------:R-:W-:Y:S02]  /*8000*/  @!P3 IMAD.IADD R4, R4, 0x1, -R8.reuse ;  /* 0x000000010404b824 */ /* 0x100fe400078e0a08 */
[----:B------:R-:W-:Y:S02]  /*8010*/  IMAD R9, R8, R19, R17 ;  /* 0x0000001308097224 */ /* 0x000fe400078e0211 */
[----:B------:R-:W-:Y:S01]  /*8020*/  @!P6 IMAD.IADD R0, R0, 0x1, -R8 ;  /* 0x000000010000e824 */ /* 0x000fe200078e0a08 */
[----:B------:R-:W-:Y:S01]  /*8030*/  ISETP.GE.AND P6, PT, R16, RZ, PT ;  /* 0x000000ff1000720c */ /* 0x000fe20003fc6270 */
[----:B------:R-:W-:Y:S01]  /*8040*/  @!P2 IMAD.MOV R22, RZ, RZ, -R22 ;  /* 0x000000ffff16a224 */ /* 0x000fe200078e0a16 */
[----:B------:R-:W-:Y:S01]  /*8050*/  ISETP.GT.U32.AND P3, PT, R8, R9, PT ;  /* 0x000000090800720c */ /* 0x000fe20003f64070 */
[----:B------:R-:W-:Y:S01]  /*8060*/  IMAD.HI.U32 R19, R12, R11, RZ ;  /* 0x0000000b0c137227 */ /* 0x000fe200078e00ff */
[----:B------:R-:W-:-:S02]  /*8070*/  ISETP.GT.U32.AND P2, PT, R8, R0, PT ;  /* 0x000000000800720c */ /* 0x000fc40003f44070 */
[----:B------:R-:W-:Y:S01]  /*8080*/  STL [R1+0x2b4], R22 ;  /* 0x0002b41601007387 */ /* 0x000fe20000100800 */
[----:B------:R-:W-:Y:S02]  /*8090*/  IMAD.MOV R20, RZ, RZ, -R20 ;  /* 0x000000ffff147224 */ /* 0x000fe400078e0a14 */
[----:B------:R-:W-:Y:S02]  /*80a0*/  VIADD R7, R15, 0x6a ;  /* 0x0000006a0f077836 */ /* 0x000fe40000000000 */
[----:B------:R-:W-:Y:S02]  /*80b0*/  IMAD.MOV R19, RZ, RZ, -R19 ;  /* 0x000000ffff137224 */ /* 0x000fe400078e0a13 */
[C---:B------:R-:W-:Y:S01]  /*80c0*/  IMAD R13, R8.reuse, R20, R13 ;  /* 0x00000014080d7224 */ /* 0x040fe200078e020d */
[----:B------:R-:W-:Y:S01]  /*80d0*/  IABS R18, R7 ;  /* 0x0000000700127213 */ /* 0x000fe20000000000 */
[----:B------:R-:W-:Y:S02]  /*80e0*/  IMAD R19, R8, R19, R11 ;  /* 0x0000001308137224 */ /* 0x000fe400078e020b */
[----:B------:R-:W-:-:S02]  /*80f0*/  @!P3 IMAD.IADD R9, R9, 0x1, -R8 ;  /* 0x000000010909b824 */ /* 0x000fc400078e0a08 */
[----:B------:R-:W-:Y:S01]  /*8100*/  @!P5 IMAD.MOV R6, RZ, RZ, -R6 ;  /* 0x000000ffff06d224 */ /* 0x000fe200078e0a06 */
[C---:B------:R-:W-:Y:S01]  /*8110*/  ISETP.GT.U32.AND P5, PT, R8.reuse, R13, PT ;  /* 0x0000000d0800720c */ /* 0x040fe20003fa4070 */
[----:B------:R-:W-:Y:S01]  /*8120*/  IMAD.MOV.U32 R21, RZ, RZ, R5 ;  /* 0x000000ffff157224 */ /* 0x000fe200078e0005 */
[----:B------:R-:W-:Y:S01]  /*8130*/  ISETP.GT.U32.AND P3, PT, R8, R9, PT ;  /* 0x000000090800720c */ /* 0x000fe20003f64070 */
[----:B------:R-:W-:-:S04]  /*8140*/  IMAD.HI.U32 R17, R12, R18, RZ ;  /* 0x000000120c117227 */ /* 0x000fc800078e00ff */
[----:B------:R-:W-:Y:S01]  /*8150*/  @!P2 IMAD.IADD R0, R0, 0x1, -R8 ;  /* 0x000000010000a824 */ /* 0x000fe200078e0a08 */
[C---:B------:R-:W-:Y:S01]  /*8160*/  ISETP.GT.U32.AND P2, PT, R8.reuse, R19, PT ;  /* 0x000000130800720c */ /* 0x040fe20003f44070 */
[C---:B------:R-:W-:Y:S02]  /*8170*/  VIADD R16, R15.reuse, 0x67 ;  /* 0x000000670f107836 */ /* 0x040fe40000000000 */
[----:B------:R-:W-:Y:S02]  /*8180*/  @!P0 IMAD.MOV R21, RZ, RZ, -R21 ;  /* 0x000000ffff158224 */ /* 0x000fe400078e0a15 */
[----:B------:R-:W-:Y:S01]  /*8190*/  IMAD.MOV R17, RZ, RZ, -R17 ;  /* 0x000000ffff117224 */ /* 0x000fe200078e0a11 */
[----:B------:R-:W-:Y:S01]  /*81a0*/  IABS R10, R16 ;  /* 0x00000010000a7213 */ /* 0x000fe20000000000 */
[----:B------:R-:W-:Y:S01]  /*81b0*/  VIADD R11, R15, 0x66 ;  /* 0x000000660f0b7836 */ /* 0x000fe20000000000 */
[----:B------:R-:W-:Y:S01]  /*81c0*/  STL [R1+0x2b0], R21 ;  /* 0x0002b01501007387 */ /* 0x000fe20000100800 */
[----:B------:R-:W-:-:S02]  /*81d0*/  IMAD R17, R8, R17, R18 ;  /* 0x0000001108117224 */ /* 0x000fc400078e0212 */
[----:B------:R-:W-:Y:S01]  /*81e0*/  IMAD.MOV.U32 R18, RZ, RZ, R4 ;  /* 0x000000ffff127224 */ /* 0x000fe200078e0004 */
[----:B------:R0:W-:Y:S01]  /*81f0*/  STL [R1+0x2ac], R6 ;  /* 0x0002ac0601007387 */ /* 0x0001e20000100800 */
[----:B------:R-:W-:Y:S01]  /*8200*/  @!P5 IMAD.IADD R13, R13, 0x1, -R8 ;  /* 0x000000010d0dd824 */ /* 0x000fe200078e0a08 */
[----:B------:R-:W-:Y:S01]  /*8210*/  IABS R5, R11 ;  /* 0x0000000b00057213 */ /* 0x000fe20000000000 */
[----:B------:R-:W-:Y:S01]  /*8220*/  IMAD.HI.U32 R4, R12, R10, RZ ;  /* 0x0000000a0c047227 */ /* 0x000fe200078e00ff */
[----:B------:R-:W-:-:S03]  /*8230*/  ISETP.GT.U32.AND P0, PT, R8, R17, PT ;  /* 0x000000110800720c */ /* 0x000fc60003f04070 */
[----:B------:R-:W-:Y:S01]  /*8240*/  @!P4 IMAD.MOV R18, RZ, RZ, -R18 ;  /* 0x000000ffff12c224 */ /* 0x000fe200078e0a12 */
[----:B------:R-:W-:Y:S01]  /*8250*/  ISETP.GE.AND P4, PT, R7, RZ, PT ;  /* 0x000000ff0700720c */ /* 0x000fe20003f86270 */
[----:B------:R-:W-:Y:S01]  /*8260*/  @!P3 IMAD.IADD R9, R9, 0x1, -R8 ;  /* 0x000000010909b824 */ /* 0x000fe200078e0a08 */
[----:B------:R-:W-:Y:S01]  /*8270*/  ISETP.GE.AND P3, PT, R2, RZ, PT ;  /* 0x000000ff0200720c */ /* 0x000fe20003f66270 */
[----:B0-----:R-:W-:Y:S01]  /*8280*/  IMAD.MOV.U32 R6, RZ, RZ, R0 ;  /* 0x000000ffff067224 */ /* 0x001fe200078e0000 */
[----:B------:R-:W-:Y:S01]  /*8290*/  STL [R1+0x2a0], R18 ;  /* 0x0002a01201007387 */ /* 0x000fe20000100800 */
[----:B------:R-:W-:Y:S01]  /*82a0*/  @!P2 IMAD.IADD R19, R19, 0x1, -R8 ;  /* 0x000000011313a824 */ /* 0x000fe200078e0a08 */
[C---:B------:R-:W-:Y:S01]  /*82b0*/  ISETP.GT.U32.AND P2, PT, R8.reuse, R13, PT ;  /* 0x0000000d0800720c */ /* 0x040fe20003f44070 */
[----:B------:R-:W-:Y:S02]  /*82c0*/  @!P1 IMAD.MOV R6, RZ, RZ, -R6 ;  /* 0x000000ffff069224 */ /* 0x000fe400078e0a06 */
[----:B------:R-:W-:Y:S01]  /*82d0*/  IMAD.MOV R4, RZ, RZ, -R4 ;  /* 0x000000ffff047224 */ /* 0x000fe200078e0a04 */
[----:B------:R-:W-:Y:S01]  /*82e0*/  ISETP.GT.U32.AND P1, PT, R8, R19, PT ;  /* 0x000000130800720c */ /* 0x000fe20003f24070 */
[----:B------:R-:W-:Y:S01]  /*82f0*/  IMAD.HI.U32 R2, R12, R5, RZ ;  /* 0x000000050c027227 */ /* 0x000fe200078e00ff */
[----:B------:R0:W-:Y:S03]  /*8300*/  STL [R1+0x29c], R6 ;  /* 0x00029c0601007387 */ /* 0x0001e60000100800 */
[----:B------:R-:W-:-:S02]  /*8310*/  IMAD R10, R8, R4, R10 ;  /* 0x00000004080a7224 */ /* 0x000fc400078e020a */
[----:B------:R-:W-:Y:S02]  /*8320*/  IMAD.MOV R2, RZ, RZ, -R2 ;  /* 0x000000ffff027224 */ /* 0x000fe400078e0a02 */
[----:B------:R-:W-:Y:S02]  /*8330*/  VIADD R0, R15, 0x65 ;  /* 0x000000650f007836 */ /* 0x000fe40000000000 */
[C---:B------:R-:W-:Y:S02]  /*8340*/  IMAD R2, R8.reuse, R2, R5 ;  /* 0x0000000208027224 */ /* 0x040fe400078e0205 */
[----:B0-----:R-:W-:Y:S01]  /*8350*/  IMAD.MOV.U32 R6, RZ, RZ, R9 ;  /* 0x000000ffff067224 */ /* 0x001fe200078e0009 */
[----:B------:R-:W-:Y:S01]  /*8360*/  IABS R4, R0 ;  /* 0x0000000000047213 */ /* 0x000fe20000000000 */
[----:B------:R-:W-:Y:S01]  /*8370*/  @!P0 IMAD.IADD R17, R17, 0x1, -R8 ;  /* 0x0000000111118824 */ /* 0x000fe200078e0a08 */
[----:B------:R-:W-:Y:S01]  /*8380*/  ISETP.GE.AND P0, PT, R3, RZ, PT ;  /* 0x000000ff0300720c */ /* 0x000fe20003f06270 */
[----:B------:R-:W-:Y:S01]  /*8390*/  @!P6 IMAD.MOV R6, RZ, RZ, -R6 ;  /* 0x000000ffff06e224 */ /* 0x000fe200078e0a06 */
[C---:B------:R-:W-:Y:S01]  /*83a0*/  ISETP.GT.U32.AND P6, PT, R8.reuse, R10, PT ;  /* 0x0000000a0800720c */ /* 0x040fe20003fc4070 */
[----:B------:R-:W-:Y:S01]  /*83b0*/  @!P2 IMAD.IADD R13, R13, 0x1, -R8 ;  /* 0x000000010d0da824 */ /* 0x000fe200078e0a08 */
[C---:B------:R-:W-:Y:S01]  /*83c0*/  ISETP.GT.U32.AND P2, PT, R8.reuse, R2, PT ;  /* 0x000000020800720c */ /* 0x040fe20003f44070 */
[----:B------:R-:W-:Y:S01]  /*83d0*/  VIADD R3, R15, 0x64 ;  /* 0x000000640f037836 */ /* 0x000fe20000000000 */
[----:B------:R-:W-:Y:S01]  /*83e0*/  ISETP.GT.U32.AND P5, PT, R8, R17, PT ;  /* 0x000000110800720c */ /* 0x000fe20003fa4070 */
[----:B------:R-:W-:Y:S01]  /*83f0*/  IMAD.HI.U32 R9, R12, R4, RZ ;  /* 0x000000040c097227 */ /* 0x000fe200078e00ff */
[----:B------:R0:W-:Y:S02]  /*8400*/  STL [R1+0x298], R6 ;  /* 0x0002980601007387 */ /* 0x0001e40000100800 */
[----:B------:R-:W-:Y:S01]  /*8410*/  IABS R5, R3 ;  /* 0x0000000300057213 */ /* 0x000fe20000000000 */
[----:B------:R-:W-:-:S02]  /*8420*/  IMAD.MOV R9, RZ, RZ, -R9 ;  /* 0x000000ffff097224 */ /* 0x000fc400078e0a09 */
[----:B------:R-:W-:Y:S02]  /*8430*/  @!P3 IMAD.MOV R13, RZ, RZ, -R13 ;  /* 0x000000ffff0db224 */ /* 0x000fe400078e0a0d */
[--C-:B------:R-:W-:Y:S01]  /*8440*/  @!P6 IMAD.IADD R10, R10, 0x1, -R8.reuse ;  /* 0x000000010a0ae824 */ /* 0x100fe200078e0a08 */
[----:B------:R-:W-:Y:S01]  /*8450*/  ISETP.GE.AND P6, PT, R0, RZ, PT ;  /* 0x000000ff0000720c */ /* 0x000fe20003fc6270 */
[----:B------:R-:W-:Y:S02]  /*8460*/  @!P2 IMAD.IADD R2, R2, 0x1, -R8 ;  /* 0x000000010202a824 */ /* 0x000fe400078e0a08 */
[----:B0-----:R-:W-:Y:S01]  /*8470*/  VIADD R6, R15, 0x63 ;  /* 0x000000630f067836 */ /* 0x001fe20000000000 */
[----:B------:R-:W-:Y:S01]  /*8480*/  ISETP.GT.U32.AND P2, PT, R8, R10, PT ;  /* 0x0000000a0800720c */ /* 0x000fe20003f44070 */
[----:B------:R-:W-:-:S03]  /*8490*/  IMAD.HI.U32 R7, R12, R5, RZ ;  /* 0x000000050c077227 */ /* 0x000fc600078e00ff */
[----:B------:R-:W-:Y:S01]  /*84a0*/  IABS R0, R6 ;  /* 0x0000000600007213 */ /* 0x000fe20000000000 */
[----:B------:R-:W-:Y:S02]  /*84b0*/  IMAD R4, R8, R9, R4 ;  /* 0x0000000908047224 */ /* 0x000fe400078e0204 */
[----:B------:R-:W-:Y:S01]  /*84c0*/  @!P5 IMAD.IADD R17, R17, 0x1, -R8 ;  /* 0x000000011111d824 */ /* 0x000fe200078e0a08 */
[----:B------:R-:W-:Y:S01]  /*84d0*/  ISETP.GE.AND P5, PT, R16, RZ, PT ;  /* 0x000000ff1000720c */ /* 0x000fe20003fa6270 */
[----:B------:R-:W-:Y:S01]  /*84e0*/  IMAD.MOV R7, RZ, RZ, -R7 ;  /* 0x000000ffff077224 */ /* 0x000fe200078e0a07 */
[C---:B------:R-:W-:Y:S01]  /*84f0*/  ISETP.GT.U32.AND P3, PT, R8.reuse, R4, PT ;  /* 0x000000040800720c */ /* 0x040fe20003f64070 */
[----:B------:R-:W-:Y:S02]  /*8500*/  IMAD.MOV.U32 R18, RZ, RZ, R17 ;  /* 0x000000ffff127224 */ /* 0x000fe400078e0011 */
[----:B------:R-:W-:Y:S02]  /*8510*/  IMAD R7, R8, R7, R5 ;  /* 0x0000000708077224 */ /* 0x000fe400078e0205 */
[----:B------:R-:W-:-:S04]  /*8520*/  IMAD.HI.U32 R5, R12, R0, RZ ;  /* 0x000000000c057227 */ /* 0x000fc800078e00ff */
[----:B------:R-:W-:Y:S01]  /*8530*/  @!P4 IMAD.MOV R18, RZ, RZ, -R18 ;  /* 0x000000ffff12c224 */ /* 0x000fe200078e0a12 */
[----:B------:R-:W-:Y:S01]  /*8540*/  ISETP.GT.U32.AND P4, PT, R8, R2, PT ;  /* 0x000000020800720c */ /* 0x000fe20003f84070 */
[----:B------:R-:W-:Y:S02]  /*8550*/  IMAD.MOV R5, RZ, RZ, -R5 ;  /* 0x000000ffff057224 */ /* 0x000fe400078e0a05 */
[--C-:B------:R-:W-:Y:S01]  /*8560*/  @!P2 IMAD.IADD R10, R10, 0x1, -R8.reuse ;  /* 0x000000010a0aa824 */ /* 0x100fe200078e0a08 */
[----:B------:R-:W-:Y:S01]  /*8570*/  STL [R1+0x27c], R18 ;  /* 0x00027c1201007387 */ /* 0x000fe20000100800 */
[----:B------:R-:W-:Y:S01]  /*8580*/  @!P1 IMAD.IADD R19, R19, 0x1, -R8 ;  /* 0x0000000113139824 */ /* 0x000fe200078e0a08 */
[----:B------:R-:W-:Y:S01]  /*8590*/  ISETP.GE.AND P1, PT, R11, RZ, PT ;  /* 0x000000ff0b00720c */ /* 0x000fe20003f26270 */
[C---:B------:R-:W-:Y:S01]  /*85a0*/  IMAD R5, R8.reuse, R5, R0 ;  /* 0x0000000508057224 */ /* 0x040fe200078e0200 */
[----:B------:R0:W-:Y:S01]  /*85b0*/  STL [R1+0x278], R13 ;  /* 0x0002780d01007387 */ /* 0x0001e20000100800 */
[----:B------:R-:W-:Y:S01]  /*85c0*/  IMAD.MOV.U32 R11, RZ, RZ, R19 ;  /* 0x000000ffff0b7224 */ /* 0x000fe200078e0013 */
[----:B------:R-:W-:Y:S01]  /*85d0*/  ISETP.GT.U32.AND P2, PT, R8, R7, PT ;  /* 0x000000070800720c */ /* 0x000fe20003f44070 */
[----:B------:R-:W-:-:S02]  /*85e0*/  @!P3 IMAD.IADD R4, R4, 0x1, -R8 ;  /* 0x000000010404b824 */ /* 0x000fc400078e0a08 */
[----:B------:R-:W-:Y:S01]  /*85f0*/  @!P0 IMAD.MOV R11, RZ, RZ, -R11 ;  /* 0x000000ffff0b8224 */ /* 0x000fe200078e0a0b */
[----:B------:R-:W-:Y:S01]  /*8600*/  ISETP.GE.AND P0, PT, R3, RZ, PT ;  /* 0x000000ff0300720c */ /* 0x000fe20003f06270 */
[C---:B------:R-:W-:Y:S01]  /*8610*/  VIADD R3, R15.reuse, 0x62 ;  /* 0x000000620f037836 */ /* 0x040fe20000000000 */
[----:B------:R-:W-:Y:S01]  /*8620*/  ISETP.GT.U32.AND P3, PT, R8, R4, PT ;  /* 0x000000040800720c */ /* 0x000fe20003f64070 */
[----:B------:R-:W-:Y:S01]  /*8630*/  @!P4 IMAD.IADD R2, R2, 0x1, -R8 ;  /* 0x000000010202c824 */ /* 0x000fe200078e0a08 */
[----:B------:R-:W-:Y:S01]  /*8640*/  ISETP.GE.AND P4, PT, R6, RZ, PT ;  /* 0x000000ff0600720c */ /* 0x000fe20003f86270 */
[----:B0-----:R-:W-:Y:S01]  /*8650*/  IMAD.MOV.U32 R13, RZ, RZ, R10 ;  /* 0x000000ffff0d7224 */ /* 0x001fe200078e000a */
[----:B------:R-:W-:Y:S01]  /*8660*/  IABS R20, R3 ;  /* 0x0000000300147213 */ /* 0x000fe20000000000 */
[----:B------:R-:W-:Y:S01]  /*8670*/  VIADD R6, R15, 0x61 ;  /* 0x000000610f067836 */ /* 0x000fe20000000000 */
[----:B------:R0:W-:Y:S01]  /*8680*/  STL [R1+0x274], R11 ;  /* 0x0002740b01007387 */ /* 0x0001e20000100800 */
[----:B------:R-:W-:Y:S01]  /*8690*/  @!P5 IMAD.MOV R13, RZ, RZ, -R13 ;  /* 0x000000ffff0dd224 */ /* 0x000fe200078e0a0d */
[----:B------:R-:W-:Y:S01]  /*86a0*/  ISETP.GT.U32.AND P5, PT, R8, R5, PT ;  /* 0x000000050800720c */ /* 0x000fe20003fa4070 */
[----:B------:R-:W-:Y:S01]  /*86b0*/  IMAD.HI.U32 R10, R12, R20, RZ ;  /* 0x000000140c0a7227 */ /* 0x000fe200078e00ff */
[----:B------:R-:W-:-:S02]  /*86c0*/  IABS R21, R6 ;  /* 0x0000000600157213 */ /* 0x000fc40000000000 */
[----:B------:R-:W-:Y:S01]  /*86d0*/  STL [R1+0x26c], R13 ;  /* 0x00026c0d01007387 */ /* 0x000fe20000100800 */
[--C-:B------:R-:W-:Y:S01]  /*86e0*/  @!P3 IMAD.IADD R4, R4, 0x1, -R8.reuse ;  /* 0x000000010404b824 */ /* 0x100fe200078e0a08 */
[----:B------:R-:W-:Y:S01]  /*86f0*/  ISETP.GE.AND P3, PT, R6, RZ, PT ;  /* 0x000000ff0600720c */ /* 0x000fe20003f66270 */
[----:B------:R-:W-:Y:S02]  /*8700*/  @!P2 IMAD.IADD R7, R7, 0x1, -R8 ;  /* 0x000000010707a824 */ /* 0x000fe400078e0a08 */
[----:B0-----:R-:W-:Y:S02]  /*8710*/  IMAD.MOV.U32 R11, RZ, RZ, R2 ;  /* 0x000000ffff0b7224 */ /* 0x001fe400078e0002 */
[----:B------:R-:W-:Y:S01]  /*8720*/  IMAD.MOV R6, RZ, RZ, -R10 ;  /* 0x000000ffff067224 */ /* 0x000fe200078e0a0a */
[----:B------:R-:W-:Y:S01]  /*8730*/  ISETP.GT.U32.AND P2, PT, R8, R7, PT ;  /* 0x000000070800720c */ /* 0x000fe20003f44070 */
[----:B------:R-:W-:Y:S02]  /*8740*/  @!P5 IMAD.IADD R5, R5, 0x1, -R8 ;  /* 0x000000010505d824 */ /* 0x000fe400078e0a08 */
[----:B------:R-:W-:Y:S01]  /*8750*/  @!P1 IMAD.MOV R11, RZ, RZ, -R11 ;  /* 0x000000ffff0b9224 */ /* 0x000fe200078e0a0b */
[----:B------:R-:W-:Y:S01]  /*8760*/  ISETP.GE.AND P1, PT, R3, RZ, PT ;  /* 0x000000ff0300720c */ /* 0x000fe20003f26270 */
[----:B------:R-:W-:Y:S01]  /*8770*/  IMAD.HI.U32 R3, R12, R21, RZ ;  /* 0x000000150c037227 */ /* 0x000fe200078e00ff */
[----:B------:R-:W-:-:S02]  /*8780*/  ISETP.GT.U32.AND P5, PT, R8, R5, PT ;  /* 0x000000050800720c */ /* 0x000fc40003fa4070 */
[----:B------:R0:W-:Y:S01]  /*8790*/  STL [R1+0x268], R11 ;  /* 0x0002680b01007387 */ /* 0x0001e20000100800 */
[----:B------:R-:W-:Y:S02]  /*87a0*/  VIADD R9, R15, 0x60 ;  /* 0x000000600f097836 */ /* 0x000fe40000000000 */
[C---:B------:R-:W-:Y:S02]  /*87b0*/  IMAD R20, R8.reuse, R6, R20 ;  /* 0x0000000608147224 */ /* 0x040fe400078e0214 */
[----:B------:R-:W-:Y:S01]  /*87c0*/  IMAD.MOV R3, RZ, RZ, -R3 ;  /* 0x000000ffff037224 */ /* 0x000fe200078e0a03 */
[----:B------:R-:W-:Y:S01]  /*87d0*/  IABS R0, R9 ;  /* 0x0000000900007213 */ /* 0x000fe20000000000 */
[----:B------:R-:W-:Y:S01]  /*87e0*/  @!P2 IMAD.IADD R7, R7, 0x1, -R8 ;  /* 0x000000010707a824 */ /* 0x000fe200078e0a08 */
[----:B------:R-:W-:Y:S01]  /*87f0*/  ISETP.GE.AND P2, PT, R9, RZ, PT ;  /* 0x000000ff0900720c */ /* 0x000fe20003f46270 */
[----:B------:R-:W-:Y:S02]  /*8800*/  IMAD R21, R8, R3, R21 ;  /* 0x0000000308157224 */ /* 0x000fe400078e0215 */
[----:B0-----:R-:W-:-:S02]  /*8810*/  IMAD.MOV.U32 R11, RZ, RZ, R4 ;  /* 0x000000ffff0b7224 */ /* 0x001fc400078e0004 */
[----:B------:R-:W-:-:S04]  /*8820*/  IMAD.HI.U32 R2, R12, R0, RZ ;  /* 0x000000000c027227 */ /* 0x000fc800078e00ff */
[----:B------:R-:W-:Y:S01]  /*8830*/  @!P6 IMAD.MOV R11, RZ, RZ, -R11 ;  /* 0x000000ffff0be224 */ /* 0x000fe200078e0a0b */
[C---:B------:R-:W-:Y:S01]  /*8840*/  ISETP.GT.U32.AND P6, PT, R8.reuse, R20, PT ;  /* 0x000000140800720c */ /* 0x040fe20003fc4070 */
[----:B------:R-:W-:Y:S01]  /*8850*/  @!P5 IMAD.IADD R5, R5, 0x1, -R8 ;  /* 0x000000010505d824 */ /* 0x000fe200078e0a08 */
[C---:B------:R-:W-:Y:S01]  /*8860*/  ISETP.GT.U32.AND P5, PT, R8.reuse, R21, PT ;  /* 0x000000150800720c */ /* 0x040fe20003fa4070 */
[----:B------:R-:W-:Y:S01]  /*8870*/  IMAD.MOV R2, RZ, RZ, -R2 ;  /* 0x000000ffff027224 */ /* 0x000fe200078e0a02 */
[----:B------:R0:W-:Y:S01]  /*8880*/  STL [R1+0x264], R11 ;  /* 0x0002640b01007387 */ /* 0x0001e20000100800 */
[C---:B------:R-:W-:Y:S02]  /*8890*/  VIADD R3, R15.reuse, 0x5f ;  /* 0x0000005f0f037836 */ /* 0x040fe40000000000 */
[----:B------:R-:W-:Y:S02]  /*88a0*/  IMAD R0, R8, R2, R0 ;  /* 0x0000000208007224 */ /* 0x000fe400078e0200 */
[----:B------:R-:W-:Y:S01]  /*88b0*/  IMAD.MOV.U32 R13, RZ, RZ, R7 ;  /* 0x000000ffff0d7224 */ /* 0x000fe200078e0007 */
[----:B------:R-:W-:Y:S01]  /*88c0*/  IABS R7, R3 ;  /* 0x0000000300077213 */ /* 0x000fe20000000000 */
[----:B------:R-:W-:-:S02]  /*88d0*/  VIADD R2, R15, 0x5e ;  /* 0x0000005e0f027836 */ /* 0x000fc40000000000 */
[--C-:B------:R-:W-:Y:S02]  /*88e0*/  @!P6 IMAD.IADD R20, R20, 0x1, -R8.reuse ;  /* 0x000000011414e824 */ /* 0x100fe400078e0a08 */
[----:B------:R-:W-:Y:S01]  /*88f0*/  @!P0 IMAD.MOV R13, RZ, RZ, -R13 ;  /* 0x000000ffff0d8224 */ /* 0x000fe200078e0a0d */
[----:B------:R-:W-:Y:S01]  /*8900*/  ISETP.GE.AND P0, PT, R3, RZ, PT ;  /* 0x000000ff0300720c */ /* 0x000fe20003f06270 */
[----:B------:R-:W-:Y:S01]  /*8910*/  IMAD.MOV.U32 R18, RZ, RZ, R5 ;  /* 0x000000ffff127224 */ /* 0x000fe200078e0005 */
[C---:B------:R-:W-:Y:S01]  /*8920*/  ISETP.GT.U32.AND P6, PT, R8.reuse, R20, PT ;  /* 0x000000140800720c */ /* 0x040fe20003fc4070 */
[----:B------:R-:W-:Y:S01]  /*8930*/  @!P5 IMAD.IADD R21, R21, 0x1, -R8 ;  /* 0x000000011515d824 */ /* 0x000fe200078e0a08 */
[----:B------:R-:W-:Y:S01]  /*8940*/  IABS R3, R2 ;  /* 0x0000000200037213 */ /* 0x000fe20000000000 */
[----:B------:R-:W-:Y:S01]  /*8950*/  @!P4 IMAD.MOV R18, RZ, RZ, -R18 ;  /* 0x000000ffff12c224 */ /* 0x000fe200078e0a12 */
[----:B------:R-:W-:Y:S01]  /*8960*/  ISETP.GT.U32.AND P4, PT, R8, R0, PT ;  /* 0x000000000800720c */ /* 0x000fe20003f84070 */
[----:B------:R-:W-:Y:S01]  /*8970*/  IMAD.HI.U32 R10, R12, R7, RZ ;  /* 0x000000070c0a7227 */ /* 0x000fe200078e00ff */
[----:B------:R-:W-:Y:S01]  /*8980*/  ISETP.GT.U32.AND P5, PT, R8, R21, PT ;  /* 0x000000150800720c */ /* 0x000fe20003fa4070 */
[----:B------:R-:W-:Y:S02]  /*8990*/  STL [R1+0x260], R13 ;  /* 0x0002600d01007387 */ /* 0x000fe40000100800 */
[----:B------:R-:W-:-:S02]  /*89a0*/  IMAD.HI.U32 R6, R12, R3, RZ ;  /* 0x000000030c067227 */ /* 0x000fc400078e00ff */
[----:B------:R1:W-:Y:S02]  /*89b0*/  STL [R1+0x254], R18 ;  /* 0x0002541201007387 */ /* 0x0003e40000100800 */
[----:B------:R-:W-:Y:S02]  /*89c0*/  IMAD.MOV R6, RZ, RZ, -R6 ;  /* 0x000000ffff067224 */ /* 0x000fe400078e0a06 */
[----:B------:R-:W-:Y:S02]  /*89d0*/  IMAD.MOV R10, RZ, RZ, -R10 ;  /* 0x000000ffff0a7224 */ /* 0x000fe400078e0a0a */
[----:B------:R-:W-:Y:S01]  /*89e0*/  @!P6 IMAD.IADD R20, R20, 0x1, -R8 ;  /* 0x000000011414e824 */ /* 0x000fe200078e0a08 */
[----:B------:R-:W-:Y:S01]  /*89f0*/  ISETP.GE.AND P6, PT, R2, RZ, PT ;  /* 0x000000ff0200720c */ /* 0x000fe20003fc6270 */
[C---:B------:R-:W-:Y:S02]  /*8a00*/  IMAD R3, R8.reuse, R6, R3 ;  /* 0x0000000608037224 */ /* 0x040fe400078e0203 */
[----:B------:R-:W-:-:S02]  /*8a10*/  IMAD R2, R8, R10, R7 ;  /* 0x0000000a08027224 */ /* 0x000fc400078e0207 */
[--C-:B------:R-:W-:Y:S01]  /*8a20*/  @!P4 IMAD.IADD R0, R0, 0x1, -R8.reuse ;  /* 0x000000010000c824 */ /* 0x100fe200078e0a08 */
[C---:B------:R-:W-:Y:S01]  /*8a30*/  ISETP.GT.U32.AND P4, PT, R8.reuse, R3, PT ;  /* 0x000000030800720c */ /* 0x040fe20003f84070 */
[----:B------:R-:W-:Y:S01]  /*8a40*/  @!P5 IMAD.IADD R21, R21, 0x1, -R8 ;  /* 0x000000011515d824 */ /* 0x000fe200078e0a08 */
[----:B------:R-:W-:Y:S01]  /*8a50*/  ISETP.GT.U32.AND P5, PT, R8, R2, PT ;  /* 0x000000020800720c */ /* 0x000fe20003fa4070 */
[C---:B------:R-:W-:Y:S02]  /*8a60*/  VIADD R17, R15.reuse, 0x5d ;  /* 0x0000005d0f117836 */ /* 0x040fe40000000000 */
[C---:B0-----:R-:W-:Y:S02]  /*8a70*/  VIADD R11, R15.reuse, 0x5c ;  /* 0x0000005c0f0b7836 */ /* 0x041fe40000000000 */
[C---:B------:R-:W-:Y:S01]  /*8a80*/  VIADD R7, R15.reuse, 0x5a ;  /* 0x0000005a0f077836 */ /* 0x040fe20000000000 */
[----:B------:R-:W-:Y:S01]  /*8a90*/  IABS R9, R17 ;  /* 0x0000001100097213 */ /* 0x000fe20000000000 */
[----:B------:R-:W-:Y:S01]  /*8aa0*/  VIADD R6, R15, 0x5b ;  /* 0x0000005b0f067836 */ /* 0x000fe20000000000 */
[----:B------:R-:W-:Y:S01]  /*8ab0*/  IABS R16, R11 ;  /* 0x0000000b00107213 */ /* 0x000fe20000000000 */
[----:B------:R-:W-:Y:S01]  /*8ac0*/  IMAD.MOV.U32 R23, RZ, RZ, R20 ;  /* 0x000000ffff177224 */ /* 0x000fe200078e0014 */
[----:B-1----:R-:W-:Y:S01]  /*8ad0*/  IABS R18, R7 ;  /* 0x0000000700127213 */ /* 0x002fe20000000000 */
[--C-:B------:R-:W-:Y:S01]  /*8ae0*/  @!P4 IMAD.IADD R3, R3, 0x1, -R8.reuse ;  /* 0x000000010303c824 */ /* 0x100fe200078e0a08 */
[----:B------:R-:W-:Y:S01]  /*8af0*/  IABS R10, R6 ;  /* 0x00000006000a7213 */ /* 0x000fe20000000000 */
[----:B------:R-:W-:Y:S01]  /*8b00*/  @!P5 IMAD.IADD R2, R2, 0x1, -R8 ;  /* 0x000000010202d824 */ /* 0x000fe200078e0a08 */
[----:B------:R-:W-:Y:S01]  /*8b10*/  ISETP.GT.U32.AND P5, PT, R8, R0, PT ;  /* 0x000000000800720c */ /* 0x000fe20003fa4070 */
[----:B------:R-:W-:-:S03]  /*8b20*/  IMAD.HI.U32 R13, R12, R9, RZ ;  /* 0x000000090c0d7227 */ /* 0x000fc600078e00ff */
[C---:B------:R-:W-:Y:S01]  /*8b30*/  ISETP.GT.U32.AND P4, PT, R8.reuse, R2, PT ;  /* 0x000000020800720c */ /* 0x040fe20003f84070 */
[----:B------:R-:W-:Y:S01]  /*8b40*/  @!P1 IMAD.MOV R23, RZ, RZ, -R23 ;  /* 0x000000ffff179224 */ /* 0x000fe200078e0a17 */
[----:B------:R-:W-:Y:S01]  /*8b50*/  ISETP.GT.U32.AND P1, PT, R8, R3, PT ;  /* 0x000000030800720c */ /* 0x000fe20003f24070 */
[----:B------:R-:W-:-:S03]  /*8b60*/  IMAD.HI.U32 R4, R12, R16, RZ ;  /* 0x000000100c047227 */ /* 0x000fc600078e00ff */
[----:B------:R0:W-:Y:S01]  /*8b70*/  STL [R1+0x244], R23 ;  /* 0x0002441701007387 */ /* 0x0001e20000100800 */
[----:B------:R-:W-:-:S04]  /*8b80*/  IMAD.HI.U32 R20, R12, R18, RZ ;  /* 0x000000120c147227 */ /* 0x000fc800078e00ff */
[----:B------:R-:W-:Y:S02]  /*8b90*/  IMAD.MOV R5, RZ, RZ, -R13 ;  /* 0x000000ffff057224 */ /* 0x000fe400078e0a0d */
[----:B------:R-:W-:-:S04]  /*8ba0*/  IMAD.HI.U32 R22, R12, R10, RZ ;  /* 0x0000000a0c167227 */ /* 0x000fc800078e00ff */
[----:B------:R-:W-:Y:S02]  /*8bb0*/  IMAD.MOV R4, RZ, RZ, -R4 ;  /* 0x000000ffff047224 */ /* 0x000fe400078e0a04 */
[----:B------:R-:W-:Y:S02]  /*8bc0*/  IMAD.MOV R20, RZ, RZ, -R20 ;  /* 0x000000ffff147224 */ /* 0x000fe400078e0a14 */
[C---:B------:R-:W-:Y:S02]  /*8bd0*/  IMAD R9, R8.reuse, R5, R9 ;  /* 0x0000000508097224 */ /* 0x040fe400078e0209 */
[----:B------:R-:W-:Y:S02]  /*8be0*/  IMAD.MOV R22, RZ, RZ, -R22 ;  /* 0x000000ffff167224 */ /* 0x000fe400078e0a16 */
[C---:B------:R-:W-:Y:S02]  /*8bf0*/  IMAD R16, R8.reuse, R4, R16 ;  /* 0x0000000408107224 */ /* 0x040fe400078e0210 */
[----:B------:R-:W-:-:S02]  /*8c00*/  IMAD R18, R8, R20, R18 ;  /* 0x0000001408127224 */ /* 0x000fc400078e0212 */
[----:B------:R-:W-:Y:S01]  /*8c10*/  @!P3 IMAD.MOV R21, RZ, RZ, -R21 ;  /* 0x000000ffff15b224 */ /* 0x000fe200078e0a15 */
[C---:B------:R-:W-:Y:S01]  /*8c20*/  ISETP.GT.U32.AND P3, PT, R8.reuse, R9, PT ;  /* 0x000000090800720c */ /* 0x040fe20003f64070 */
[----:B------:R-:W-:Y:S02]  /*8c30*/  IMAD R10, R8, R22, R10 ;  /* 0x00000016080a7224 */ /* 0x000fe400078e020a */
[--C-:B------:R-:W-:Y:S01]  /*8c40*/  @!P5 IMAD.IADD R0, R0, 0x1, -R8.reuse ;  /* 0x000000010000d824 */ /* 0x100fe200078e0a08 */
[C---:B------:R-:W-:Y:S01]  /*8c50*/  ISETP.GT.U32.AND P5, PT, R8.reuse, R16, PT ;  /* 0x000000100800720c */ /* 0x040fe20003fa4070 */
[----:B------:R-:W-:Y:S01]  /*8c60*/  VIADD R4, R15, 0x59 ;  /* 0x000000590f047836 */ /* 0x000fe20000000000 */
[----:B------:R1:W-:Y:S01]  /*8c70*/  STL [R1+0x240], R21 ;  /* 0x0002401501007387 */ /* 0x0003e20000100800 */
[--C-:B------:R-:W-:Y:S01]  /*8c80*/  @!P1 IMAD.IADD R3, R3, 0x1, -R8.reuse ;  /* 0x0000000103039824 */ /* 0x100fe200078e0a08 */
[----:B------:R-:W-:Y:S01]  /*8c90*/  ISETP.GT.U32.AND P1, PT, R8, R18, PT ;  /* 0x000000120800720c */ /* 0x000fe20003f24070 */
[--C-:B------:R-:W-:Y:S01]  /*8ca0*/  @!P4 IMAD.IADD R2, R2, 0x1, -R8.reuse ;  /* 0x000000010202c824 */ /* 0x100fe200078e0a08 */
[----:B------:R-:W-:Y:S01]  /*8cb0*/  ISETP.GT.U32.AND P4, PT, R8, R10, PT ;  /* 0x0000000a0800720c */ /* 0x000fe20003f84070 */
[----:B------:R-:W-:Y:S01]  /*8cc0*/  VIADD R5, R15, 0x58 ;  /* 0x000000580f057836 */ /* 0x000fe20000000000 */
[----:B------:R-:W-:Y:S01]  /*8cd0*/  IABS R19, R4 ;  /* 0x0000000400137213 */ /* 0x000fe20000000000 */
[----:B------:R-:W-:Y:S01]  /*8ce0*/  @!P3 IMAD.IADD R9, R9, 0x1, -R8 ;  /* 0x000000010909b824 */ /* 0x000fe200078e0a08 */
[----:B------:R-:W-:Y:S01]  /*8cf0*/  ISETP.GE.AND P3, PT, R17, RZ, PT ;  /* 0x000000ff1100720c */ /* 0x000fe20003f66270 */
[----:B0-----:R-:W-:Y:S01]  /*8d00*/  IMAD.MOV.U32 R23, RZ, RZ, R2 ;  /* 0x000000ffff177224 */ /* 0x001fe200078e0002 */
[----:B------:R-:W-:Y:S01]  /*8d10*/  IABS R13, R5 ;  /* 0x00000005000d7213 */ /* 0x000fe20000000000 */
[----:B-1----:R-:W-:-:S04]  /*8d20*/  IMAD.HI.U32 R21, R12, R19, RZ ;  /* 0x000000130c157227 */ /* 0x002fc800078e00ff */
[--C-:B------:R-:W-:Y:S01]  /*8d30*/  @!P5 IMAD.IADD R16, R16, 0x1, -R8.reuse ;  /* 0x000000011010d824 */ /* 0x100fe200078e0a08 */
[----:B------:R-:W-:Y:S01]  /*8d40*/  ISETP.GE.AND P5, PT, R11, RZ, PT ;  /* 0x000000ff0b00720c */ /* 0x000fe20003fa6270 */
[----:B------:R-:W-:Y:S02]  /*8d50*/  IMAD.MOV R21, RZ, RZ, -R21 ;  /* 0x000000ffff157224 */ /* 0x000fe400078e0a15 */
[--C-:B------:R-:W-:Y:S01]  /*8d60*/  @!P1 IMAD.IADD R18, R18, 0x1, -R8.reuse ;  /* 0x0000000112129824 */ /* 0x100fe200078e0a08 */
[----:B------:R-:W-:Y:S01]  /*8d70*/  ISETP.GT.U32.AND P1, PT, R8, R16, PT ;  /* 0x000000100800720c */ /* 0x000fe20003f24070 */
[----:B------:R-:W-:Y:S01]  /*8d80*/  @!P4 IMAD.IADD R10, R10, 0x1, -R8 ;  /* 0x000000010a0ac824 */ /* 0x000fe200078e0a08 */
[C---:B------:R-:W-:Y:S01]  /*8d90*/  ISETP.GT.U32.AND P4, PT, R8.reuse, R9, PT ;  /* 0x000000090800720c */ /* 0x040fe20003f84070 */
[----:B------:R-:W-:Y:S02]  /*8da0*/  IMAD.MOV.U32 R24, RZ, RZ, R0 ;  /* 0x000000ffff187224 */ /* 0x000fe400078e0000 */
[----:B------:R-:W-:-:S02]  /*8db0*/  IMAD R19, R8, R21, R19 ;  /* 0x0000001508137224 */ /* 0x000fc400078e0213 */
[----:B------:R-:W-:Y:S01]  /*8dc0*/  @!P0 IMAD.MOV R23, RZ, RZ, -R23 ;  /* 0x000000ffff178224 */ /* 0x000fe200078e0a17 */
[----:B------:R-:W-:Y:S01]  /*8dd0*/  ISETP.GT.U32.AND P0, PT, R8, R18, PT ;  /* 0x000000120800720c */ /* 0x000fe20003f04070 */
[----:B------:R-:W-:-:S04]  /*8de0*/  IMAD.HI.U32 R22, R12, R13, RZ ;  /* 0x0000000d0c167227 */ /* 0x000fc800078e00ff */
[----:B------:R-:W-:Y:S01]  /*8df0*/  @!P2 IMAD.MOV R24, RZ, RZ, -R24 ;  /* 0x000000ffff18a224 */ /* 0x000fe200078e0a18 */
[C---:B------:R-:W-:Y:S01]  /*8e00*/  ISETP.GT.U32.AND P2, PT, R8.reuse, R10, PT ;  /* 0x0000000a0800720c */ /* 0x040fe20003f44070 */
[C---:B------:R-:W-:Y:S02]  /*8e10*/  VIADD R11, R15.reuse, 0x57 ;  /* 0x000000570f0b7836 */ /* 0x040fe40000000000 */
[----:B------:R-:W-:Y:S01]  /*8e20*/  @!P6 IMAD.MOV R3, RZ, RZ, -R3 ;  /* 0x000000ffff03e224 */ /* 0x000fe200078e0a03 */
[C---:B------:R-:W-:Y:S01]  /*8e30*/  ISETP.GT.U32.AND P6, PT, R8.reuse, R19, PT ;  /* 0x000000130800720c */ /* 0x040fe20003fc4070 */
[----:B------:R-:W-:Y:S01]  /*8e40*/  IMAD.MOV R22, RZ, RZ, -R22 ;  /* 0x000000ffff167224 */ /* 0x000fe200078e0a16 */
[----:B------:R-:W-:Y:S01]  /*8e50*/  IABS R2, R11 ;  /* 0x0000000b00027213 */ /* 0x000fe20000000000 */
[----:B------:R-:W-:Y:S01]  /*8e60*/  VIADD R17, R15, 0x56 ;  /* 0x000000560f117836 */ /* 0x000fe20000000000 */
[----:B------:R-:W-:Y:S01]  /*8e70*/  STL [R1+0x23c], R24 ;  /* 0x00023c1801007387 */ /* 0x000fe20000100800 */
[----:B------:R-:W-:-:S02]  /*8e80*/  IMAD R13, R8, R22, R13 ;  /* 0x00000016080d7224 */ /* 0x000fc400078e020d */
[--C-:B------:R-:W-:Y:S01]  /*8e90*/  @!P4 IMAD.IADD R9, R9, 0x1, -R8.reuse ;  /* 0x000000010909c824 */ /* 0x100fe200078e0a08 */
[----:B------:R-:W-:Y:S01]  /*8ea0*/  STL [R1+0x238], R23 ;  /* 0x0002381701007387 */ /* 0x000fe20000100800 */
[----:B------:R-:W-:Y:S01]  /*8eb0*/  IABS R0, R17 ;  /* 0x0000001100007213 */ /* 0x000fe20000000000 */
[--C-:B------:R-:W-:Y:S01]  /*8ec0*/  @!P1 IMAD.IADD R16, R16, 0x1, -R8.reuse ;  /* 0x0000000110109824 */ /* 0x100fe200078e0a08 */
[----:B------:R-:W-:Y:S01]  /*8ed0*/  ISETP.GE.AND P4, PT, R6, RZ, PT ;  /* 0x000000ff0600720c */ /* 0x000fe20003f86270 */
[----:B------:R0:W-:Y:S01]  /*8ee0*/  STL [R1+0x234], R3 ;  /* 0x0002340301007387 */ /* 0x0001e20000100800 */
[----:B------:R-:W-:Y:S01]  /*8ef0*/  ISETP.GT.U32.AND P1, PT, R8, R13, PT ;  /* 0x0000000d0800720c */ /* 0x000fe20003f24070 */
[--C-:B------:R-:W-:Y:S01]  /*8f00*/  @!P0 IMAD.IADD R18, R18, 0x1, -R8.reuse ;  /* 0x0000000112128824 */ /* 0x100fe200078e0a08 */
[----:B------:R-:W-:Y:S01]  /*8f10*/  ISETP.GE.AND P0, PT, R4, RZ, PT ;  /* 0x000000ff0400720c */ /* 0x000fe20003f06270 */
[----:B------:R-:W-:Y:S01]  /*8f20*/  @!P2 IMAD.IADD R10, R10, 0x1, -R8 ;  /* 0x000000010a0aa824 */ /* 0x000fe200078e0a08 */
[----:B------:R-:W-:Y:S01]  /*8f30*/  ISETP.GE.AND P2, PT, R7, RZ, PT ;  /* 0x000000ff0700720c */ /* 0x000fe20003f46270 */
[----:B------:R-:W-:-:S04]  /*8f40*/  IMAD.HI.U32 R4, R12, R0, RZ ;  /* 0x000000000c047227 */ /* 0x000fc800078e00ff */
[----:B0-----:R-:W-:-:S04]  /*8f50*/  IMAD.HI.U32 R3, R12, R2, RZ ;  /* 0x000000020c037227 */ /* 0x001fc800078e00ff */
[----:B------:R-:W-:Y:S02]  /*8f60*/  IMAD.MOV R3, RZ, RZ, -R3 ;  /* 0x000000ffff037224 */ /* 0x000fe400078e0a03 */
[----:B------:R-:W-:Y:S01]  /*8f70*/  @!P6 IMAD.IADD R19, R19, 0x1, -R8 ;  /* 0x000000011313e824 */ /* 0x000fe200078e0a08 */
[----:B------:R-:W-:Y:S01]  /*8f80*/  ISETP.GE.AND P6, PT, R5, RZ, PT ;  /* 0x000000ff0500720c */ /* 0x000fe20003fc6270 */
[----:B------:R-:W-:Y:S02]  /*8f90*/  IMAD.MOV R5, RZ, RZ, -R4 ;  /* 0x000000ffff057224 */ /* 0x000fe400078e0a04 */
[C---:B------:R-:W-:Y:S02]  /*8fa0*/  IMAD R4, R8.reuse, R3, R2 ;  /* 0x0000000308047224 */ /* 0x040fe400078e0202 */
[----:B------:R-:W-:Y:S02]  /*8fb0*/  IMAD.MOV.U32 R7, RZ, RZ, R10 ;  /* 0x000000ffff077224 */ /* 0x000fe400078e000a */
[----:B------:R-:W-:-:S02]  /*8fc0*/  IMAD R0, R8, R5, R0 ;  /* 0x0000000508007224 */ /* 0x000fc400078e0200 */
[----:B------:R-:W-:Y:S02]  /*8fd0*/  IMAD.MOV.U32 R6, RZ, RZ, R18 ;  /* 0x000000ffff067224 */ /* 0x000fe400078e0012 */
[----:B------:R-:W-:Y:S01]  /*8fe0*/  @!P4 IMAD.MOV R7, RZ, RZ, -R7 ;  /* 0x000000ffff07c224 */ /* 0x000fe200078e0a07 */
[C---:B------:R-:W-:Y:S01]  /*8ff0*/  ISETP.GT.U32.AND P4, PT, R8.reuse, R4, PT ;  /* 0x000000040800720c */ /* 0x040fe20003f84070 */
[----:B------:R-:W-:Y:S02]  /*9000*/  IMAD.MOV.U32 R20, RZ, RZ, R16 ;  /* 0x000000ffff147224 */ /* 0x000fe400078e0010 */
[----:B------:R-:W-:Y:S01]  /*9010*/  @!P1 IMAD.IADD R13, R13, 0x1, -R8 ;  /* 0x000000010d0d9824 */ /* 0x000fe200078e0a08 */
[C---:B------:R-:W-:Y:S01]  /*9020*/  ISETP.GT.U32.AND P1, PT, R8.reuse, R19, PT ;  /* 0x000000130800720c */ /* 0x040fe20003f24070 */
[----:B------:R-:W-:Y:S01]  /*9030*/  @!P2 IMAD.MOV R6, RZ, RZ, -R6 ;  /* 0x000000ffff06a224 */ /* 0x000fe200078e0a06 */
[C---:B------:R-:W-:Y:S01]  /*9040*/  ISETP.GT.U32.AND P2, PT, R8.reuse, R0, PT ;  /* 0x000000000800720c */ /* 0x040fe20003f44070 */
[----:B------:R-:W-:Y:S01]  /*9050*/  @!P5 IMAD.MOV R20, RZ, RZ, -R20 ;  /* 0x000000ffff14d224 */ /* 0x000fe200078e0a14 */
[----:B------:R-:W-:Y:S01]  /*9060*/  ISETP.GT.U32.AND P5, PT, R8, R13, PT ;  /* 0x0000000d0800720c */ /* 0x000fe20003fa4070 */
[----:B------:R-:W-:-:S02]  /*9070*/  IMAD.MOV.U32 R21, RZ, RZ, R9 ;  /* 0x000000ffff157224 */ /* 0x000fc400078e0009 */
[C---:B------:R-:W-:Y:S02]  /*9080*/  VIADD R2, R15.reuse, 0x54 ;  /* 0x000000540f027836 */ /* 0x040fe40000000000 */
[----:B------:R-:W-:Y:S02]  /*9090*/  VIADD R3, R15, 0x55 ;  /* 0x000000550f037836 */ /* 0x000fe40000000000 */
[--C-:B------:R-:W-:Y:S01]  /*90a0*/  @!P4 IMAD.IADD R4, R4, 0x1, -R8.reuse ;  /* 0x000000010404c824 */ /* 0x100fe200078e0a08 */
[----:B------:R-:W-:Y:S01]  /*90b0*/  IABS R5, R2 ;  /* 0x0000000200057213 */ /* 0x000fe20000000000 */
[----:B------:R-:W-:Y:S01]  /*90c0*/  @!P3 IMAD.MOV R21, RZ, RZ, -R21 ;  /* 0x000000ffff15b224 */ /* 0x000fe200078e0a15 */
[----:B------:R-:W-:Y:S01]  /*90d0*/  ISETP.GE.AND P3, PT, R11, RZ, PT ;  /* 0x000000ff0b00720c */ /* 0x000fe20003f66270 */
[--C-:B------:R-:W-:Y:S01]  /*90e0*/  @!P2 IMAD.IADD R0, R0, 0x1, -R8.reuse ;  /* 0x000000010000a824 */ /* 0x100fe200078e0a08 */
[----:B------:R-:W-:Y:S01]  /*90f0*/  IABS R11, R3 ;  /* 0x00000003000b7213 */ /* 0x000fe20000000000 */
[--C-:B------:R-:W-:Y:S01]  /*9100*/  @!P5 IMAD.IADD R13, R13, 0x1, -R8.reuse ;  /* 0x000000010d0dd824 */ /* 0x100fe200078e0a08 */
[----:B------:R-:W-:Y:S01]  /*9110*/  ISETP.GT.U32.AND P2, PT, R8, R4, PT ;  /* 0x000000040800720c */ /* 0x000fe20003f44070 */
[----:B------:R-:W-:Y:S01]  /*9120*/  STL [R1+0x224], R21 ;  /* 0x0002241501007387 */ /* 0x000fe20000100800 */
[----:B------:R-:W-:Y:S01]  /*9130*/  @!P1 IMAD.IADD R19, R19, 0x1, -R8 ;  /* 0x0000000113139824 */ /* 0x000fe200078e0a08 */
[----:B------:R-:W-:Y:S01]  /*9140*/  ISETP.GE.AND P5, PT, R3, RZ, PT ;  /* 0x000000ff0300720c */ /* 0x000fe20003fa6270 */
[----:B------:R-:W-:Y:S01]  /*9150*/  IMAD.MOV.U32 R3, RZ, RZ, R5 ;  /* 0x000000ffff037224 */ /* 0x000fe200078e0005 */
[----:B------:R-:W-:Y:S01]  /*9160*/  STL [R1+0x218], R20 ;  /* 0x0002181401007387 */ /* 0x000fe20000100800 */
[----:B------:R-:W-:Y:S01]  /*9170*/  IMAD.HI.U32 R5, R12, R11, RZ ;  /* 0x0000000b0c057227 */ /* 0x000fe200078e00ff */
[----:B------:R-:W-:-:S02]  /*9180*/  ISETP.GE.AND P4, PT, R2, RZ, PT ;  /* 0x000000ff0200720c */ /* 0x000fc40003f86270 */
[----:B------:R-:W-:Y:S01]  /*9190*/  STL [R1+0x1f8], R7 ;  /* 0x0001f80701007387 */ /* 0x000fe20000100800 */
[----:B------:R-:W-:Y:S01]  /*91a0*/  IMAD.MOV R5, RZ, RZ, -R5 ;  /* 0x000000ffff057224 */ /* 0x000fe200078e0a05 */
[----:B------:R-:W-:Y:S01]  /*91b0*/  ISETP.GE.AND P1, PT, R17, RZ, PT ;  /* 0x000000ff1100720c */ /* 0x000fe20003f26270 */
[----:B------:R-:W-:Y:S01]  /*91c0*/  IMAD.HI.U32 R2, R12, R3, RZ ;  /* 0x000000030c027227 */ /* 0x000fe200078e00ff */
[----:B------:R0:W-:Y:S03]  /*91d0*/  STL [R1+0x1e4], R6 ;  /* 0x0001e40601007387 */ /* 0x0001e60000100800 */
[----:B------:R-:W-:Y:S02]  /*91e0*/  IMAD R11, R8, R5, R11 ;  /* 0x00000005080b7224 */ /* 0x000fe400078e020b */
[----:B------:R-:W-:Y:S02]  /*91f0*/  IMAD.MOV R2, RZ, RZ, -R2 ;  /* 0x000000ffff027224 */ /* 0x000fe400078e0a02 */
[----:B------:R-:W-:Y:S01]  /*9200*/  @!P2 IMAD.IADD R4, R4, 0x1, -R8 ;  /* 0x000000010404a824 */ /* 0x000fe200078e0a08 */
[C---:B------:R-:W-:Y:S01]  /*9210*/  ISETP.GT.U32.AND P2, PT, R8.reuse, R11, PT ;  /* 0x0000000b0800720c */ /* 0x040fe20003f44070 */
[----:B------:R-:W-:-:S02]  /*9220*/  IMAD R3, R8, R2, R3 ;  /* 0x0000000208037224 */ /* 0x000fc400078e0203 */
[----:B0-----:R-:W-:Y:S02]  /*9230*/  IMAD.MOV.U32 R6, RZ, RZ, R19 ;  /* 0x000000ffff067224 */ /* 0x001fe400078e0013 */
[C---:B------:R-:W-:Y:S02]  /*9240*/  VIADD R10, R15.reuse, 0x53 ;  /* 0x000000530f0a7836 */ /* 0x040fe40000000000 */
[----:B------:R-:W-:Y:S01]  /*9250*/  @!P0 IMAD.MOV R6, RZ, RZ, -R6 ;  /* 0x000000ffff068224 */ /* 0x000fe200078e0a06 */
[----:B------:R-:W-:Y:S01]  /*9260*/  ISETP.GT.U32.AND P0, PT, R8, R0, PT ;  /* 0x000000000800720c */ /* 0x000fe20003f04070 */
[C---:B------:R-:W-:Y:S02]  /*9270*/  VIADD R9, R15.reuse, 0x51 ;  /* 0x000000510f097836 */ /* 0x040fe40000000000 */
[----:B------:R-:W-:Y:S01]  /*9280*/  VIADD R2, R15, 0x50 ;  /* 0x000000500f027836 */ /* 0x000fe20000000000 */
[----:B------:R0:W-:Y:S01]  /*9290*/  STL [R1+0x184], R6 ;  /* 0x0001840601007387 */ /* 0x0001e20000100800 */
[----:B------:R-:W-:-:S02]  /*92a0*/  @!P2 IMAD.IADD R11, R11, 0x1, -R8 ;  /* 0x000000010b0ba824 */ /* 0x000fc400078e0a08 */
[----:B------:R-:W-:-:S03]  /*92b0*/  VIADD R19, R15, 0x4f ;  /* 0x0000004f0f137836 */ /* 0x000fc60000000000 */
[----:B------:R-:W-:-:S03]  /*92c0*/  ISETP.GT.U32.AND P2, PT, R8, R11, PT ;  /* 0x0000000b0800720c */ /* 0x000fc60003f44070 */
[----:B------:R-:W-:Y:S02]  /*92d0*/  @!P0 IMAD.IADD R0, R0, 0x1, -R8 ;  /* 0x0000000100008824 */ /* 0x000fe400078e0a08 */
[----:B0-----:R-:W-:Y:S02]  /*92e0*/  IMAD.MOV.U32 R6, RZ, RZ, R13 ;  /* 0x000000ffff067224 */ /* 0x001fe400078e000d */
[----:B------:R-:W-:Y:S02]  /*92f0*/  IMAD.MOV.U32 R13, RZ, RZ, R4 ;  /* 0x000000ffff0d7224 */ /* 0x000fe400078e0004 */
[----:B------:R-:W-:Y:S01]  /*9300*/  @!P6 IMAD.MOV R6, RZ, RZ, -R6 ;  /* 0x000000ffff06e224 */ /* 0x000fe200078e0a06 */
[----:B------:R-:W-:Y:S01]  /*9310*/  ISETP.GE.AND P6, PT, R10, RZ, PT ;  /* 0x000000ff0a00720c */ /* 0x000fe20003fc6270 */
[----:B------:R-:W-:Y:S01]  /*9320*/  @!P3 IMAD.MOV R13, RZ, RZ, -R13 ;  /* 0x000000ffff0db224 */ /* 0x000fe200078e0a0d */
[----:B------:R-:W-:Y:S01]  /*9330*/  ISETP.GT.U32.AND P3, PT, R8, R3, PT ;  /* 0x000000030800720c */ /* 0x000fe20003f64070 */
[----:B------:R-:W-:Y:S01]  /*9340*/  IMAD.MOV.U32 R7, RZ, RZ, R0 ;  /* 0x000000ffff077224 */ /* 0x000fe200078e0000 */
[----:B------:R-:W-:Y:S01]  /*9350*/  IABS R10, R10 ;  /* 0x0000000a000a7213 */ /* 0x000fe20000000000 */
[----:B------:R0:W-:Y:S01]  /*9360*/  STL [R1+0x188], R6 ;  /* 0x0001880601007387 */ /* 0x0001e20000100800 */
[----:B------:R-:W-:-:S02]  /*9370*/  @!P2 IMAD.IADD R11, R11, 0x1, -R8 ;  /* 0x000000010b0ba824 */ /* 0x000fc400078e0a08 */
[----:B------:R-:W-:Y:S01]  /*9380*/  @!P1 IMAD.MOV R7, RZ, RZ, -R7 ;  /* 0x000000ffff079224 */ /* 0x000fe200078e0a07 */
[----:B------:R-:W-:Y:S01]  /*9390*/  ISETP.GE.AND P1, PT, R9, RZ, PT ;  /* 0x000000ff0900720c */ /* 0x000fe20003f26270 */
[----:B------:R-:W-:Y:S01]  /*93a0*/  IMAD.HI.U32 R5, R12, R10, RZ ;  /* 0x0000000a0c057227 */ /* 0x000fe200078e00ff */
[----:B------:R-:W-:Y:S01]  /*93b0*/  IABS R9, R9 ;  /* 0x0000000900097213 */ /* 0x000fe20000000000 */
[----:B------:R-:W-:Y:S02]  /*93c0*/  STL [R1+0x18c], R13 ;  /* 0x00018c0d01007387 */ /* 0x000fe40000100800 */
[----:B------:R-:W-:Y:S02]  /*93d0*/  IMAD.MOV R4, RZ, RZ, -R5 ;  /* 0x000000ffff047224 */ /* 0x000fe400078e0a05 */
[----:B0-----:R-:W-:Y:S01]  /*93e0*/  VIADD R6, R15, 0x52 ;  /* 0x000000520f067836 */ /* 0x001fe20000000000 */
[----:B------:R0:W-:Y:S01]  /*93f0*/  STL [R1+0x194], R7 ;  /* 0x0001940701007387 */ /* 0x0001e20000100800 */
[----:B------:R-:W-:-:S02]  /*9400*/  @!P3 IMAD.IADD R3, R3, 0x1, -R8 ;  /* 0x000000010303b824 */ /* 0x000fc400078e0a08 */
[----:B------:R-:W-:Y:S01]  /*9410*/  IMAD R10, R8, R4, R10 ;  /* 0x00000004080a7224 */ /* 0x000fe200078e020a */
[----:B------:R-:W-:Y:S01]  /*9420*/  ISETP.GE.AND P0, PT, R6, RZ, PT ;  /* 0x000000ff0600720c */ /* 0x000fe20003f06270 */
[----:B------:R-:W-:Y:S01]  /*9430*/  IMAD.HI.U32 R4, R12, R9, RZ ;  /* 0x000000090c047227 */ /* 0x000fe200078e00ff */
[----:B------:R-:W-:Y:S02]  /*9440*/  IABS R6, R6 ;  /* 0x0000000600067213 */ /* 0x000fe40000000000 */
[----:B------:R-:W-:Y:S01]  /*9450*/  ISETP.GT.U32.AND P3, PT, R8, R3, PT ;  /* 0x000000030800720c */ /* 0x000fe20003f64070 */
[----:B------:R-:W-:Y:S01]  /*9460*/  IMAD.MOV R4, RZ, RZ, -R4 ;  /* 0x000000ffff047224 */ /* 0x000fe200078e0a04 */
[----:B0-----:R-:W-:Y:S01]  /*9470*/  IABS R7, R2 ;  /* 0x0000000200077213 */ /* 0x001fe20000000000 */
[----:B------:R-:W-:Y:S01]  /*9480*/  IMAD.HI.U32 R0, R12, R6, RZ ;  /* 0x000000060c007227 */ /* 0x000fe200078e00ff */
[----:B------:R-:W-:-:S03]  /*9490*/  ISETP.GT.U32.AND P2, PT, R8, R10, PT ;  /* 0x0000000a0800720c */ /* 0x000fc60003f44070 */
[----:B------:R-:W-:Y:S02]  /*94a0*/  IMAD.MOV R0, RZ, RZ, -R0 ;  /* 0x000000ffff007224 */ /* 0x000fe400078e0a00 */
[----:B------:R-:W-:Y:S02]  /*94b0*/  IMAD R9, R8, R4, R9 ;  /* 0x0000000408097224 */ /* 0x000fe400078e0209 */
[----:B------:R-:W-:-:S04]  /*94c0*/  IMAD.HI.U32 R5, R12, R7, RZ ;  /* 0x000000070c057227 */ /* 0x000fc800078e00ff */
[C---:B------:R-:W-:Y:S01]  /*94d0*/  IMAD R6, R8.reuse, R0, R6 ;  /* 0x0000000008067224 */ /* 0x040fe200078e0206 */
[----:B------:R-:W-:Y:S01]  /*94e0*/  IABS R0, R19 ;  /* 0x0000001300007213 */ /* 0x000fe20000000000 */
[----:B------:R-:W-:Y:S02]  /*94f0*/  IMAD.MOV.U32 R13, RZ, RZ, R11 ;  /* 0x000000ffff0d7224 */ /* 0x000fe400078e000b */
[----:B------:R-:W-:Y:S01]  /*9500*/  @!P3 IMAD.IADD R3, R3, 0x1, -R8 ;  /* 0x000000010303b824 */ /* 0x000fe200078e0a08 */
[C---:B------:R-:W-:Y:S01]  /*9510*/  ISETP.GT.U32.AND P3, PT, R8.reuse, R9, PT ;  /* 0x000000090800720c */ /* 0x040fe20003f64070 */
[----:B------:R-:W-:Y:S02]  /*9520*/  IMAD.MOV R5, RZ, RZ, -R5 ;  /* 0x000000ffff057224 */ /* 0x000fe400078e0a05 */
[----:B------:R-:W-:Y:S01]  /*9530*/  @!P5 IMAD.MOV R13, RZ, RZ, -R13 ;  /* 0x000000ffff0dd224 */ /* 0x000fe200078e0a0d */
[C---:B------:R-:W-:Y:S01]  /*9540*/  ISETP.GT.U32.AND P5, PT, R8.reuse, R6, PT ;  /* 0x000000060800720c */ /* 0x040fe20003fa4070 */
[----:B------:R-:W-:-:S02]  /*9550*/  IMAD R7, R8, R5, R7 ;  /* 0x0000000508077224 */ /* 0x000fc400078e0207 */
[----:B------:R-:W-:Y:S01]  /*9560*/  @!P2 IMAD.IADD R10, R10, 0x1, -R8 ;  /* 0x000000010a0aa824 */ /* 0x000fe200078e0a08 */
[----:B------:R0:W-:Y:S01]  /*9570*/  STL [R1+0x198], R13 ;  /* 0x0001980d01007387 */ /* 0x0001e20000100800 */
[----:B------:R-:W-:Y:S01]  /*9580*/  IMAD.MOV.U32 R16, RZ, RZ, R3 ;  /* 0x000000ffff107224 */ /* 0x000fe200078e0003 */
[----:B------:R-:W-:Y:S01]  /*9590*/  ISETP.GT.U32.AND P2, PT, R8, R7, PT ;  /* 0x000000070800720c */ /* 0x000fe20003f44070 */
[----:B------:R-:W-:-:S04]  /*95a0*/  IMAD.HI.U32 R4, R12, R0, RZ ;  /* 0x000000000c047227 */ /* 0x000fc800078e00ff */
[--C-:B------:R-:W-:Y:S02]  /*95b0*/  @!P3 IMAD.IADD R9, R9, 0x1, -R8.reuse ;  /* 0x000000010909b824 */ /* 0x100fe400078e0a08 */
[----:B------:R-:W-:Y:S01]  /*95c0*/  @!P5 IMAD.IADD R6, R6, 0x1, -R8 ;  /* 0x000000010606d824 */ /* 0x000fe200078e0a08 */
[C---:B------:R-:W-:Y:S01]  /*95d0*/  ISETP.GT.U32.AND P5, PT, R8.reuse, R10, PT ;  /* 0x0000000a0800720c */ /* 0x040fe20003fa4070 */
[----:B0-----:R-:W-:Y:S02]  /*95e0*/  VIADD R13, R15, 0x4e ;  /* 0x0000004e0f0d7836 */ /* 0x001fe40000000000 */
[----:B------:R-:W-:Y:S01]  /*95f0*/  @!P4 IMAD.MOV R16, RZ, RZ, -R16 ;  /* 0x000000ffff10c224 */ /* 0x000fe200078e0a10 */
[C---:B------:R-:W-:Y:S01]  /*9600*/  ISETP.GT.U32.AND P4, PT, R8.reuse, R9, PT ;  /* 0x000000090800720c */ /* 0x040fe20003f84070 */
[----:B------:R-:W-:Y:S01]  /*9610*/  @!P2 IMAD.IADD R7, R7, 0x1, -R8 ;  /* 0x000000010707a824 */ /* 0x000fe200078e0a08 */
[----:B------:R-:W-:Y:S01]  /*9620*/  IABS R11, R13 ;  /* 0x0000000d000b7213 */ /* 0x000fe20000000000 */
[----:B------:R-:W-:Y:S01]  /*9630*/  IMAD.MOV R4, RZ, RZ, -R4 ;  /* 0x000000ffff047224 */ /* 0x000fe200078e0a04 */
[C---:B------:R-:W-:Y:S01]  /*9640*/  ISETP.GT.U32.AND P3, PT, R8.reuse, R6, PT ;  /* 0x000000060800720c */ /* 0x040fe20003f64070 */
[----:B------:R-:W-:Y:S01]  /*9650*/  VIADD R5, R15, 0x4d ;  /* 0x0000004d0f057836 */ /* 0x000fe20000000000 */
[----:B------:R-:W-:Y:S01]  /*9660*/  ISETP.GT.U32.AND P2, PT, R8, R7, PT ;  /* 0x000000070800720c */ /* 0x000fe20003f44070 */
[----:B------:R-:W-:Y:S01]  /*9670*/  IMAD.HI.U32 R3, R12, R11, RZ ;  /* 0x0000000b0c037227 */ /* 0x000fe200078e00ff */
[----:B------:R0:W-:Y:S02]  /*9680*/  STL [R1+0x190], R16 ;  /* 0x0001901001007387 */ /* 0x0001e40000100800 */
[----:B------:R-:W-:Y:S01]  /*9690*/  IABS R18, R5 ;  /* 0x0000000500127213 */ /* 0x000fe20000000000 */
[----:B------:R-:W-:-:S02]  /*96a0*/  IMAD.MOV R3, RZ, RZ, -R3 ;  /* 0x000000ffff037224 */ /* 0x000fc400078e0a03 */
[C---:B------:R-:W-:Y:S02]  /*96b0*/  IMAD R0, R8.reuse, R4, R0 ;  /* 0x0000000408007224 */ /* 0x040fe400078e0200 */
[----:B------:R-:W-:Y:S02]  /*96c0*/  IMAD R11, R8, R3, R11 ;  /* 0x00000003080b7224 */ /* 0x000fe400078e020b */
[--C-:B------:R-:W-:Y:S01]  /*96d0*/  @!P5 IMAD.IADD R10, R10, 0x1, -R8.reuse ;  /* 0x000000010a0ad824 */ /* 0x100fe200078e0a08 */
[C---:B------:R-:W-:Y:S01]  /*96e0*/  ISETP.GT.U32.AND P5, PT, R8.reuse, R0, PT ;  /* 0x000000000800720c */ /* 0x040fe20003fa4070 */
[--C-:B------:R-:W-:Y:S01]  /*96f0*/  @!P4 IMAD.IADD R9, R9, 0x1, -R8.reuse ;  /* 0x000000010909c824 */ /* 0x100fe200078e0a08 */
[----:B------:R-:W-:Y:S01]  /*9700*/  ISETP.GT.U32.AND P4, PT, R8, R11, PT ;  /* 0x0000000b0800720c */ /* 0x000fe20003f84070 */
[C---:B------:R-:W-:Y:S02]  /*9710*/  VIADD R4, R15.reuse, 0x4c ;  /* 0x0000004c0f047836 */ /* 0x040fe40000000000 */
[--C-:B------:R-:W-:Y:S01]  /*9720*/  @!P3 IMAD.IADD R6, R6, 0x1, -R8.reuse ;  /* 0x000000010606b824 */ /* 0x100fe200078e0a08 */
[----:B------:R-:W-:Y:S01]  /*9730*/  ISETP.GE.AND P3, PT, R2, RZ, PT ;  /* 0x000000ff0200720c */ /* 0x000fe20003f66270 */
[----:B------:R-:W-:Y:S01]  /*9740*/  VIADD R2, R15, 0x4b ;  /* 0x0000004b0f027836 */ /* 0x000fe20000000000 */
[----:B------:R-:W-:Y:S01]  /*9750*/  IABS R17, R4 ;  /* 0x0000000400117213 */ /* 0x000fe20000000000 */
[----:B------:R-:W-:Y:S01]  /*9760*/  @!P2 IMAD.IADD R7, R7, 0x1, -R8 ;  /* 0x000000010707a824 */ /* 0x000fe200078e0a08 */
[----:B------:R-:W-:Y:S01]  /*9770*/  ISETP.GE.AND P2, PT, R19, RZ, PT ;  /* 0x000000ff1300720c */ /* 0x000fe20003f46270 */
[----:B------:R-:W-:Y:S01]  /*9780*/  IMAD.MOV.U32 R21, RZ, RZ, R10 ;  /* 0x000000ffff157224 */ /* 0x000fe200078e000a */
[----:B------:R-:W-:Y:S01]  /*9790*/  IABS R19, R2 ;  /* 0x0000000200137213 */ /* 0x000fe20000000000 */
[----:B------:R-:W-:-:S04]  /*97a0*/  IMAD.HI.U32 R3, R12, R17, RZ ;  /* 0x000000110c037227 */ /* 0x000fc800078e00ff */
[--C-:B------:R-:W-:Y:S01]  /*97b0*/  @!P5 IMAD.IADD R0, R0, 0x1, -R8.reuse ;  /* 0x000000010000d824 */ /* 0x100fe200078e0a08 */
[----:B------:R-:W-:Y:S01]  /*97c0*/  ISETP.GE.AND P5, PT, R13, RZ, PT ;  /* 0x000000ff0d00720c */ /* 0x000fe20003fa6270 */
[----:B------:R-:W-:Y:S02]  /*97d0*/  @!P4 IMAD.IADD R11, R11, 0x1, -R8 ;  /* 0x000000010b0bc824 */ /* 0x000fe400078e0a08 */
[----:B------:R-:W-:Y:S01]  /*97e0*/  IMAD.MOV.U32 R13, RZ, RZ, R19 ;  /* 0x000000ffff0d7224 */ /* 0x000fe200078e0013 */
[C---:B------:R-:W-:Y:S01]  /*97f0*/  ISETP.GT.U32.AND P4, PT, R8.reuse, R0, PT ;  /* 0x000000000800720c */ /* 0x040fe20003f84070 */
[----:B------:R-:W-:Y:S02]  /*9800*/  IMAD.MOV R3, RZ, RZ, -R3 ;  /* 0x000000ffff037224 */ /* 0x000fe400078e0a03 */
[----:B------:R-:W-:Y:S01]  /*9810*/  @!P6 IMAD.MOV R21, RZ, RZ, -R21 ;  /* 0x000000ffff15e224 */ /* 0x000fe200078e0a15 */
[----:B------:R-:W-:Y:S01]  /*9820*/  ISETP.GT.U32.AND P6, PT, R8, R11, PT ;  /* 0x0000000b0800720c */ /* 0x000fe20003fc4070 */
[----:B------:R-:W-:-:S03]  /*9830*/  IMAD.HI.U32 R10, R12, R13, RZ ;  /* 0x0000000d0c0a7227 */ /* 0x000fc600078e00ff */
[----:B------:R1:W-:Y:S01]  /*9840*/  STL [R1+0x7c], R21 ;  /* 0x00007c1501007387 */ /* 0x0003e20000100800 */
[----:B------:R-:W-:Y:S02]  /*9850*/  IMAD R17, R8, R3, R17 ;  /* 0x0000000308117224 */ /* 0x000fe400078e0211 */
[----:B------:R-:W-:Y:S02]  /*9860*/  IMAD.MOV.U32 R20, RZ, RZ, R6 ;  /* 0x000000ffff147224 */ /* 0x000fe400078e0006 */
[----:B------:R-:W-:Y:S02]  /*9870*/  IMAD.MOV R6, RZ, RZ, -R10 ;  /* 0x000000ffff067224 */ /* 0x000fe400078e0a0a */
[----:B0-----:R-:W-:-:S04]  /*9880*/  IMAD.HI.U32 R16, R12, R18, RZ ;  /* 0x000000120c107227 */ /* 0x001fc800078e00ff */
[----:B------:R-:W-:Y:S01]  /*9890*/  @!P3 IMAD.MOV R7, RZ, RZ, -R7 ;  /* 0x000000ffff07b224 */ /* 0x000fe200078e0a07 */
[C---:B------:R-:W-:Y:S01]  /*98a0*/  ISETP.GT.U32.AND P3, PT, R8.reuse, R17, PT ;  /* 0x000000110800720c */ /* 0x040fe20003f64070 */
[C---:B------:R-:W-:Y:S02]  /*98b0*/  IMAD R13, R8.reuse, R6, R13 ;  /* 0x00000006080d7224 */ /* 0x040fe400078e020d */
[----:B------:R-:W-:Y:S02]  /*98c0*/  IMAD.MOV R16, RZ, RZ, -R16 ;  /* 0x000000ffff107224 */ /* 0x000fe400078e0a10 */
[----:B------:R-:W-:Y:S02]  /*98d0*/  @!P0 IMAD.MOV R20, RZ, RZ, -R20 ;  /* 0x000000ffff148224 */ /* 0x000fe400078e0a14 */
[----:B------:R-:W-:Y:S01]  /*98e0*/  @!P6 IMAD.IADD R11, R11, 0x1, -R8 ;  /* 0x000000010b0be824 */ /* 0x000fe200078e0a08 */
[C---:B------:R-:W-:Y:S01]  /*98f0*/  ISETP.GT.U32.AND P6, PT, R8.reuse, R13, PT ;  /* 0x0000000d0800720c */ /* 0x040fe20003fc4070 */
[----:B------:R-:W-:Y:S01]  /*9900*/  IMAD R18, R8, R16, R18 ;  /* 0x0000001008127224 */ /* 0x000fe200078e0212 */
[----:B------:R-:W-:Y:S01]  /*9910*/  STL [R1+0x174], R20 ;  /* 0x0001741401007387 */ /* 0x000fe20000100800 */
[----:B------:R-:W-:Y:S01]  /*9920*/  @!P1 IMAD.MOV R9, RZ, RZ, -R9 ;  /* 0x000000ffff099224 */ /* 0x000fe200078e0a09 */
[----:B------:R-:W-:Y:S01]  /*9930*/  ISETP.GE.AND P1, PT, R5, RZ, PT ;  /* 0x000000ff0500720c */ /* 0x000fe20003f26270 */
[--C-:B------:R-:W-:Y:S01]  /*9940*/  @!P4 IMAD.IADD R0, R0, 0x1, -R8.reuse ;  /* 0x000000010000c824 */ /* 0x100fe200078e0a08 */
[----:B------:R-:W-:Y:S01]  /*9950*/  ISETP.GT.U32.AND P0, PT, R8, R18, PT ;  /* 0x000000120800720c */ /* 0x000fe20003f04070 */
[----:B------:R-:W-:Y:S01]  /*9960*/  @!P3 IMAD.IADD R17, R17, 0x1, -R8 ;  /* 0x000000011111b824 */ /* 0x000fe200078e0a08 */
[----:B------:R-:W-:Y:S01]  /*9970*/  STL [R1+0x178], R9 ;  /* 0x0001780901007387 */ /* 0x000fe20000100800 */
[----:B------:R-:W-:Y:S01]  /*9980*/  ISETP.GE.AND P4, PT, R4, RZ, PT ;  /* 0x000000ff0400720c */ /* 0x000fe20003f86270 */
[----:B------:R-:W-:-:S02]  /*9990*/  VIADD R4, R15, 0x49 ;  /* 0x000000490f047836 */ /* 0x000fc40000000000 */
[----:B------:R0:W-:Y:S01]  /*99a0*/  STL [R1+0x17c], R7 ;  /* 0x00017c0701007387 */ /* 0x0001e20000100800 */
[--C-:B------:R-:W-:Y:S02]  /*99b0*/  @!P6 IMAD.IADD R13, R13, 0x1, -R8.reuse ;  /* 0x000000010d0de824 */ /* 0x100fe400078e0a08 */
[C---:B------:R-:W-:Y:S01]  /*99c0*/  VIADD R3, R15.reuse, 0x4a ;  /* 0x0000004a0f037836 */ /* 0x040fe20000000000 */
[----:B------:R-:W-:Y:S01]  /*99d0*/  IABS R6, R4 ;  /* 0x0000000400067213 */ /* 0x000fe20000000000 */
[----:B------:R-:W-:Y:S01]  /*99e0*/  VIADD R5, R15, 0x48 ;  /* 0x000000480f057836 */ /* 0x000fe20000000000 */
[----:B------:R-:W-:Y:S01]  /*99f0*/  ISETP.GT.U32.AND P6, PT, R8, R13, PT ;  /* 0x0000000d0800720c */ /* 0x000fe20003fc4070 */
[----:B------:R-:W-:Y:S01]  /*9a00*/  @!P0 IMAD.IADD R18, R18, 0x1, -R8 ;  /* 0x0000000112128824 */ /* 0x000fe200078e0a08 */
[----:B------:R-:W-:Y:S01]  /*9a10*/  IABS R10, R3 ;  /* 0x00000003000a7213 */ /* 0x000fe20000000000 */
[----:B-1----:R-:W-:Y:S01]  /*9a20*/  IMAD.MOV.U32 R21, RZ, RZ, R11 ;  /* 0x000000ffff157224 */ /* 0x002fe200078e000b */
[----:B------:R-:W-:Y:S01]  /*9a30*/  ISETP.GE.AND P0, PT, R2, RZ, PT ;  /* 0x000000ff0200720c */ /* 0x000fe20003f06270 */
[----:B0-----:R-:W-:Y:S01]  /*9a40*/  IMAD.MOV.U32 R7, RZ, RZ, R0 ;  /* 0x000000ffff077224 */ /* 0x001fe200078e0000 */
[----:B------:R-:W-:Y:S01]  /*9a50*/  ISETP.GT.U32.AND P3, PT, R8, R18, PT ;  /* 0x000000120800720c */ /* 0x000fe20003f64070 */
[----:B------:R-:W-:Y:S01]  /*9a60*/  IMAD.HI.U32 R2, R12, R10, RZ ;  /* 0x0000000a0c027227 */ /* 0x000fe200078e00ff */
[----:B------:R-:W-:-:S03]  /*9a70*/  IABS R16, R5 ;  /* 0x0000000500107213 */ /* 0x000fc60000000000 */
[----:B------:R-:W-:Y:S01]  /*9a80*/  @!P2 IMAD.MOV R7, RZ, RZ, -R7 ;  /* 0x000000ffff07a224 */ /* 0x000fe200078e0a07 */
[C---:B------:R-:W-:Y:S01]  /*9a90*/  ISETP.GT.U32.AND P2, PT, R8.reuse, R17, PT ;  /* 0x000000110800720c */ /* 0x040fe20003f44070 */
[----:B------:R-:W-:Y:S02]  /*9aa0*/  IMAD.MOV R2, RZ, RZ, -R2 ;  /* 0x000000ffff027224 */ /* 0x000fe400078e0a02 */
[----:B------:R-:W-:Y:S01]  /*9ab0*/  @!P6 IMAD.IADD R13, R13, 0x1, -R8 ;  /* 0x000000010d0de824 */ /* 0x000fe200078e0a08 */
[----:B------:R0:W-:Y:S01]  /*9ac0*/  STL [R1+0x180], R7 ;  /* 0x0001800701007387 */ /* 0x0001e20000100800 */
[----:B------:R-:W-:Y:S02]  /*9ad0*/  IMAD R10, R8, R2, R10 ;  /* 0x00000002080a7224 */ /* 0x000fe400078e020a */
[----:B------:R-:W-:Y:S02]  /*9ae0*/  @!P3 IMAD.IADD R18, R18, 0x1, -R8 ;  /* 0x000000011212b824 */ /* 0x000fe400078e0a08 */
[----:B------:R-:W-:Y:S01]  /*9af0*/  VIADD R0, R15, 0x47 ;  /* 0x000000470f007836 */ /* 0x000fe20000000000 */
[----:B------:R-:W-:Y:S01]  /*9b00*/  ISETP.GT.U32.AND P3, PT, R8, R10, PT ;  /* 0x0000000a0800720c */ /* 0x000fe20003f64070 */
[----:B------:R-:W-:-:S02]  /*9b10*/  IMAD.MOV.U32 R20, RZ, RZ, R18 ;  /* 0x000000ffff147224 */ /* 0x000fc400078e0012 */
[----:B------:R-:W-:Y:S01]  /*9b20*/  @!P2 IMAD.IADD R17, R17, 0x1, -R8 ;  /* 0x000000011111a824 */ /* 0x000fe200078e0a08 */
[----:B------:R-:W-:Y:S01]  /*9b30*/  ISETP.GE.AND P2, PT, R3, RZ, PT ;  /* 0x000000ff0300720c */ /* 0x000fe20003f46270 */
[----:B0-----:R-:W-:Y:S01]  /*9b40*/  IMAD.HI.U32 R7, R12, R6, RZ ;  /* 0x000000060c077227 */ /* 0x001fe200078e00ff */
[----:B------:R-:W-:-:S03]  /*9b50*/  IABS R2, R0 ;  /* 0x0000000000027213 */ /* 0x000fc60000000000 */
[----:B------:R-:W-:Y:S02]  /*9b60*/  IMAD.MOV R7, RZ, RZ, -R7 ;  /* 0x000000ffff077224 */ /* 0x000fe400078e0a07 */
[----:B------:R-:W-:-:S04]  /*9b70*/  IMAD.HI.U32 R19, R12, R16, RZ ;  /* 0x000000100c137227 */ /* 0x000fc800078e00ff */
[C---:B------:R-:W-:Y:S02]  /*9b80*/  IMAD R3, R8.reuse, R7, R6 ;  /* 0x0000000708037224 */ /* 0x040fe400078e0206 */
[----:B------:R-:W-:Y:S02]  /*9b90*/  VIADD R7, R15, 0x46 ;  /* 0x000000460f077836 */ /* 0x000fe40000000000 */
[----:B------:R-:W-:Y:S01]  /*9ba0*/  @!P1 IMAD.MOV R20, RZ, RZ, -R20 ;  /* 0x000000ffff149224 */ /* 0x000fe200078e0a14 */
[----:B------:R-:W-:Y:S01]  /*9bb0*/  ISETP.GT.U32.AND P6, PT, R8, R3, PT ;  /* 0x000000030800720c */ /* 0x000fe20003fc4070 */
[----:B------:R-:W-:Y:S01]  /*9bc0*/  @!P3 IMAD.IADD R10, R10, 0x1, -R8 ;  /* 0x000000010a0ab824 */ /* 0x000fe200078e0a08 */
[----:B------:R-:W-:Y:S01]  /*9bd0*/  IABS R9, R7 ;  /* 0x0000000700097213 */ /* 0x000fe20000000000 */
[----:B------:R-:W-:Y:S01]  /*9be0*/  IMAD.HI.U32 R6, R12, R2, RZ ;  /* 0x000000020c067227 */ /* 0x000fe200078e00ff */
[----:B------:R-:W-:-:S03]  /*9bf0*/  ISETP.GE.AND P3, PT, R4, RZ, PT ;  /* 0x000000ff0400720c */ /* 0x000fc60003f66270 */
[----:B------:R-:W-:-:S04]  /*9c00*/  IMAD.HI.U32 R11, R12, R9, RZ ;  /* 0x000000090c0b7227 */ /* 0x000fc800078e00ff */
[----:B------:R-:W-:Y:S02]  /*9c10*/  IMAD.MOV R19, RZ, RZ, -R19 ;  /* 0x000000ffff137224 */ /* 0x000fe400078e0a13 */
[----:B------:R-:W-:Y:S02]  /*9c20*/  @!P6 IMAD.IADD R3, R3, 0x1, -R8 ;  /* 0x000000010303e824 */ /* 0x000fe400078e0a08 */
[----:B------:R-:W-:Y:S01]  /*9c30*/  @!P5 IMAD.MOV R21, RZ, RZ, -R21 ;  /* 0x000000ffff15d224 */ /* 0x000fe200078e0a15 */
[C---:B------:R-:W-:Y:S01]  /*9c40*/  ISETP.GT.U32.AND P5, PT, R8.reuse, R10, PT ;  /* 0x0000000a0800720c */ /* 0x040fe20003fa4070 */
[----:B------:R-:W-:Y:S01]  /*9c50*/  IMAD.MOV R11, RZ, RZ, -R11 ;  /* 0x000000ffff0b7224 */ /* 0x000fe200078e0a0b */
[C---:B------:R-:W-:Y:S01]  /*9c60*/  ISETP.GT.U32.AND P1, PT, R8.reuse, R3, PT ;  /* 0x000000030800720c */ /* 0x040fe20003f24070 */
[----:B------:R-:W-:Y:S01]  /*9c70*/  IMAD.MOV R6, RZ, RZ, -R6 ;  /* 0x000000ffff067224 */ /* 0x000fe200078e0a06 */
[----:B------:R-:W-:Y:S01]  /*9c80*/  STL [R1+0x58], R21 ;  /* 0x0000581501007387 */ /* 0x000fe20000100800 */
[----:B------:R-:W-:-:S02]  /*9c90*/  IMAD R16, R8, R19, R16 ;  /* 0x0000001308107224 */ /* 0x000fc400078e0210 */
[C---:B------:R-:W-:Y:S01]  /*9ca0*/  IMAD R9, R8.reuse, R11, R9 ;  /* 0x0000000b08097224 */ /* 0x040fe200078e0209 */
[----:B------:R0:W-:Y:S01]  /*9cb0*/  STL [R1+0x54], R20 ;  /* 0x0000541401007387 */ /* 0x0001e20000100800 */
[C---:B------:R-:W-:Y:S01]  /*9cc0*/  IMAD R2, R8.reuse, R6, R2 ;  /* 0x0000000608027224 */ /* 0x040fe200078e0202 */
[C---:B------:R-:W-:Y:S01]  /*9cd0*/  ISETP.GT.U32.AND P6, PT, R8.reuse, R16, PT ;  /* 0x000000100800720c */ /* 0x040fe20003fc4070 */
[----:B------:R-:W-:Y:S01]  /*9ce0*/  @!P4 IMAD.MOV R17, RZ, RZ, -R17 ;  /* 0x000000ffff11c224 */ /* 0x000fe200078e0a11 */
[----:B------:R-:W-:Y:S01]  /*9cf0*/  ISETP.GE.AND P4, PT, R5, RZ, PT ;  /* 0x000000ff0500720c */ /* 0x000fe20003f86270 */
[----:B------:R-:W-:Y:S01]  /*9d00*/  @!P0 IMAD.MOV R13, RZ, RZ, -R13 ;  /* 0x000000ffff0d8224 */ /* 0x000fe200078e0a0d */
[C---:B------:R-:W-:Y:S01]  /*9d10*/  ISETP.GT.U32.AND P0, PT, R8.reuse, R2, PT ;  /* 0x000000020800720c */ /* 0x040fe20003f04070 */
[--C-:B------:R-:W-:Y:S01]  /*9d20*/  @!P1 IMAD.IADD R3, R3, 0x1, -R8.reuse ;  /* 0x0000000103039824 */ /* 0x100fe200078e0a08 */
[----:B------:R-:W-:Y:S01]  /*9d30*/  ISETP.GT.U32.AND P1, PT, R8, R9, PT ;  /* 0x000000090800720c */ /* 0x000fe20003f24070 */
[--C-:B------:R-:W-:Y:S01]  /*9d40*/  @!P5 IMAD.IADD R10, R10, 0x1, -R8.reuse ;  /* 0x000000010a0ad824 */ /* 0x100fe200078e0a08 */
[----:B------:R-:W-:Y:S01]  /*9d50*/  STL [R1+0x50], R17 ;  /* 0x0000501101007387 */ /* 0x000fe20000100800 */
[C---:B------:R-:W-:Y:S01]  /*9d60*/  VIADD R4, R15.reuse, 0x45 ;  /* 0x000000450f047836 */ /* 0x040fe20000000000 */
[----:B------:R-:W-:Y:S01]  /*9d70*/  ISETP.GE.AND P5, PT, R0, RZ, PT ;  /* 0x000000ff0000720c */ /* 0x000fe20003fa6270 */
[C---:B------:R-:W-:Y:S01]  /*9d80*/  VIADD R0, R15.reuse, 0x44 ;  /* 0x000000440f007836 */ /* 0x040fe20000000000 */
[----:B------:R1:W-:Y:S01]  /*9d90*/  STL [R1+0x4c], R13 ;  /* 0x00004c0d01007387 */ /* 0x0003e20000100800 */
[--C-:B------:R-:W-:Y:S01]  /*9da0*/  @!P6 IMAD.IADD R16, R16, 0x1, -R8.reuse ;  /* 0x000000011010e824 */ /* 0x100fe200078e0a08 */
[----:B------:R-:W-:Y:S01]  /*9db0*/  IABS R6, R4 ;  /* 0x0000000400067213 */ /* 0x000fe20000000000 */
[----:B0-----:R-:W-:Y:S01]  /*9dc0*/  VIADD R20, R15, 0x30 ;  /* 0x000000300f147836 */ /* 0x001fe20000000000 */
[----:B------:R-:W-:Y:S01]  /*9dd0*/  IABS R11, R0 ;  /* 0x00000000000b7213 */ /* 0x000fe20000000000 */
[--C-:B------:R-:W-:Y:S01]  /*9de0*/  @!P0 IMAD.IADD R2, R2, 0x1, -R8.reuse ;  /* 0x0000000102028824 */ /* 0x100fe200078e0a08 */
[----:B------:R-:W-:Y:S01]  /*9df0*/  ISETP.GT.U32.AND P0, PT, R8, R16, PT ;  /* 0x000000100800720c */ /* 0x000fe20003f04070 */
[----:B------:R-:W-:Y:S01]  /*9e00*/  @!P1 IMAD.IADD R9, R9, 0x1, -R8 ;  /* 0x0000000109099824 */ /* 0x000fe200078e0a08 */
[----:B------:R-:W-:Y:S01]  /*9e10*/  ISETP.GE.AND P6, PT, R7, RZ, PT ;  /* 0x000000ff0700720c */ /* 0x000fe20003fc6270 */
[----:B------:R-:W-:Y:S01]  /*9e20*/  IMAD.HI.U32 R5, R12, R6, RZ ;  /* 0x000000060c057227 */ /* 0x000fe200078e00ff */
[----:B------:R-:W-:-:S02]  /*9e30*/  IABS R21, R20 ;  /* 0x0000001400157213 */ /* 0x000fc40000000000 */
[C---:B------:R-:W-:Y:S01]  /*9e40*/  ISETP.GT.U32.AND P1, PT, R8.reuse, R9, PT ;  /* 0x000000090800720c */ /* 0x040fe20003f24070 */
[----:B-1----:R-:W-:Y:S02]  /*9e50*/  IMAD.MOV.U32 R13, RZ, RZ, R10 ;  /* 0x000000ffff0d7224 */ /* 0x002fe400078e000a */
[----:B------:R-:W-:Y:S02]  /*9e60*/  IMAD.MOV R5, RZ, RZ, -R5 ;  /* 0x000000ffff057224 */ /* 0x000fe400078e0a05 */
[----:B------:R-:W-:Y:S01]  /*9e70*/  @!P2 IMAD.MOV R13, RZ, RZ, -R13 ;  /* 0x000000ffff0da224 */ /* 0x000fe200078e0a0d */
[C---:B------:R-:W-:Y:S01]  /*9e80*/  ISETP.GT.U32.AND P2, PT, R8.reuse, R2, PT ;  /* 0x000000020800720c */ /* 0x040fe20003f44070 */
[----:B------:R-:W-:Y:S02]  /*9e90*/  IMAD R6, R8, R5, R6 ;  /* 0x0000000508067224 */ /* 0x000fe400078e0206 */
[--C-:B------:R-:W-:Y:S01]  /*9ea0*/  @!P0 IMAD.IADD R16, R16, 0x1, -R8.reuse ;  /* 0x0000000110108824 */ /* 0x100fe200078e0a08 */
[----:B------:R0:W-:Y:S01]  /*9eb0*/  STL [R1+0x48], R13 ;  /* 0x0000480d01007387 */ /* 0x0001e20000100800 */
[----:B------:R-:W-:Y:S01]  /*9ec0*/  VIADD R7, R15, 0x43 ;  /* 0x000000430f077836 */ /* 0x000fe20000000000 */
[----:B------:R-:W-:Y:S01]  /*9ed0*/  ISETP.GT.U32.AND P0, PT, R8, R6, PT ;  /* 0x000000060800720c */ /* 0x000fe20003f04070 */
[----:B------:R-:W-:-:S02]  /*9ee0*/  @!P1 IMAD.IADD R9, R9, 0x1, -R8 ;  /* 0x0000000109099824 */ /* 0x000fc400078e0a08 */
[----:B------:R-:W-:Y:S01]  /*9ef0*/  IMAD.MOV.U32 R17, RZ, RZ, R16 ;  /* 0x000000ffff117224 */ /* 0x000fe200078e0010 */
[----:B------:R-:W-:Y:S01]  /*9f00*/  IABS R10, R7 ;  /* 0x00000007000a7213 */ /* 0x000fe20000000000 */
[----:B------:R-:W-:Y:S02]  /*9f10*/  @!P6 IMAD.MOV R9, RZ, RZ, -R9 ;  /* 0x000000ffff09e224 */ /* 0x000fe400078e0a09 */
[----:B------:R-:W-:Y:S01]  /*9f20*/  @!P2 IMAD.IADD R2, R2, 0x1, -R8 ;  /* 0x000000010202a824 */ /* 0x000fe200078e0a08 */
[----:B------:R-:W-:Y:S01]  /*9f30*/  ISETP.GE.AND P2, PT, R0, RZ, PT ;  /* 0x000000ff0000720c */ /* 0x000fe20003f46270 */
[----:B0-----:R-:W-:Y:S02]  /*9f40*/  IMAD.MOV.U32 R13, RZ, RZ, R3 ;  /* 0x000000ffff0d7224 */ /* 0x001fe400078e0003 */
[----:B------:R-:W-:-:S04]  /*9f50*/  IMAD.HI.U32 R3, R12, R11, RZ ;  /* 0x0000000b0c037227 */ /* 0x000fc800078e00ff */
[----:B------:R-:W-:Y:S02]  /*9f60*/  IMAD.MOV R3, RZ, RZ, -R3 ;  /* 0x000000ffff037224 */ /* 0x000fe400078e0a03 */
[----:B------:R-:W-:Y:S01]  /*9f70*/  @!P3 IMAD.MOV R13, RZ, RZ, -R13 ;  /* 0x000000ffff0db224 */ /* 0x000fe200078e0a0d */
[----:B------:R-:W-:Y:S01]  /*9f80*/  ISETP.GE.AND P3, PT, R4, RZ, PT ;  /* 0x000000ff0400720c */ /* 0x000fe20003f66270 */
[----:B------:R-:W-:Y:S02]  /*9f90*/  IMAD R11, R8, R3, R11 ;  /* 0x00000003080b7224 */ /* 0x000fe400078e020b */
[C---:B------:R-:W-:Y:S01]  /*9fa0*/  VIADD R3, R15.reuse, 0x42 ;  /* 0x000000420f037836 */ /* 0x040fe20000000000 */
[----:B------:R0:W-:Y:S01]  /*9fb0*/  STL [R1+0x170], R13 ;  /* 0x0001700d01007387 */ /* 0x0001e20000100800 */
[----:B------:R-:W-:Y:S01]  /*9fc0*/  @!P0 IMAD.IADD R6, R6, 0x1, -R8 ;  /* 0x0000000106068824 */ /* 0x000fe200078e0a08 */
[C---:B------:R-:W-:Y:S01]  /*9fd0*/  ISETP.GT.U32.AND P1, PT, R8.reuse, R11, PT ;  /* 0x0000000b0800720c */ /* 0x040fe20003f24070 */
[----:B------:R-:W-:Y:S01]  /*9fe0*/  VIADD R4, R15, 0x41 ;  /* 0x000000410f047836 */ /* 0x000fe20000000000 */
[----:B------:R-:W-:Y:S01]  /*9ff0*/  IABS R0, R3 ;  /* 0x0000000300007213 */ /* 0x000fe20000000000 */
[----:B------:R-:W-:Y:S01]  /*a000*/  @!P4 IMAD.MOV R17, RZ, RZ, -R17 ;  /* 0x000000ffff11c224 */ /* 0x000fe200078e0a11 */
[----:B------:R-:W-:Y:S01]  /*a010*/  ISETP.GT.U32.AND P4, PT, R8, R6, PT ;  /* 0x000000060800720c */ /* 0x000fe20003f84070 */
[----:B------:R-:W-:Y:S01]  /*a020*/  IMAD.MOV.U32 R16, RZ, RZ, R2 ;  /* 0x000000ffff107224 */ /* 0x000fe200078e0002 */
[----:B------:R-:W-:Y:S01]  /*a030*/  ISETP.GE.AND P0, PT, R7, RZ, PT ;  /* 0x000000ff0700720c */ /* 0x000fe20003f06270 */
[C---:B------:R-:W-:Y:S01]  /*a040*/  IMAD.HI.U32 R7, R12.reuse, R0, RZ ;  /* 0x000000000c077227 */ /* 0x040fe200078e00ff */
[----:B------:R-:W-:Y:S01]  /*a050*/  IABS R5, R4 ;  /* 0x0000000400057213 */ /* 0x000fe20000000000 */
[----:B------:R-:W-:Y:S01]  /*a060*/  STL [R1+0x80], R17 ;  /* 0x0000801101007387 */ /* 0x000fe20000100800 */
[----:B------:R-:W-:Y:S01]  /*a070*/  ISETP.GE.AND P6, PT, R3, RZ, PT ;  /* 0x000000ff0300720c */ /* 0x000fe20003fc6270 */
[----:B0-----:R-:W-:-:S04]  /*a080*/  IMAD.HI.U32 R13, R12, R10, RZ ;  /* 0x0000000a0c0d7227 */ /* 0x001fc800078e00ff */
[----:B------:R-:W-:Y:S02]  /*a090*/  @!P1 IMAD.IADD R11, R11, 0x1, -R8 ;  /* 0x000000010b0b9824 */ /* 0x000fe400078e0a08 */
[----:B------:R-:W-:Y:S02]  /*a0a0*/  IMAD.MOV R13, RZ, RZ, -R13 ;  /* 0x000000ffff0d7224 */ /* 0x000fe400078e0a0d */
[----:B------:R-:W-:Y:S01]  /*a0b0*/  IMAD.MOV R3, RZ, RZ, -R7 ;  /* 0x000000ffff037224 */ /* 0x000fe200078e0a07 */
[C---:B------:R-:W-:Y:S01]  /*a0c0*/  ISETP.GT.U32.AND P1, PT, R8.reuse, R11, PT ;  /* 0x0000000b0800720c */ /* 0x040fe20003f24070 */
[----:B------:R-:W-:Y:S02]  /*a0d0*/  IMAD R10, R8, R13, R10 ;  /* 0x0000000d080a7224 */ /* 0x000fe400078e020a */
[----:B------:R-:W-:-:S04]  /*a0e0*/  IMAD.HI.U32 R2, R12, R5, RZ ;  /* 0x000000050c027227 */ /* 0x000fc800078e00ff */
[----:B------:R-:W-:Y:S01]  /*a0f0*/  @!P5 IMAD.MOV R16, RZ, RZ, -R16 ;  /* 0x000000ffff10d224 */ /* 0x000fe200078e0a10 */
[C---:B------:R-:W-:Y:S01]  /*a100*/  ISETP.GT.U32.AND P5, PT, R8.reuse, R10, PT ;  /* 0x0000000a0800720c */ /* 0x040fe20003fa4070 */
[----:B------:R-:W-:Y:S02]  /*a110*/  IMAD R0, R8, R3, R0 ;  /* 0x0000000308007224 */ /* 0x000fe400078e0200 */
[----:B------:R-:W-:Y:S01]  /*a120*/  IMAD.MOV R2, RZ, RZ, -R2 ;  /* 0x000000ffff027224 */ /* 0x000fe200078e0a02 */
[----:B------:R0:W-:Y:S01]  /*a130*/  STL [R1+0x84], R16 ;  /* 0x0000841001007387 */ /* 0x0001e20000100800 */
[--C-:B------:R-:W-:Y:S01]  /*a140*/  @!P4 IMAD.IADD R6, R6, 0x1, -R8.reuse ;  /* 0x000000010606c824 */ /* 0x100fe200078e0a08 */
[----:B------:R-:W-:Y:S01]  /*a150*/  ISETP.GE.AND P4, PT, R4, RZ, PT ;  /* 0x000000ff0400720c */ /* 0x000fe20003f86270 */
[----:B------:R-:W-:Y:S01]  /*a160*/  @!P1 IMAD.IADD R11, R11, 0x1, -R8 ;  /* 0x000000010b0b9824 */ /* 0x000fe200078e0a08 */
[C---:B------:R-:W-:Y:S01]  /*a170*/  ISETP.GT.U32.AND P1, PT, R8.reuse, R0, PT ;  /* 0x000000000800720c */ /* 0x040fe20003f24070 */
[----:B------:R-:W-:Y:S01]  /*a180*/  IMAD R5, R8, R2, R5 ;  /* 0x0000000208057224 */ /* 0x000fe200078e0205 */
[----:B------:R1:W-:Y:S01]  /*a190*/  STL [R1+0xa0], R9 ;  /* 0x0000a00901007387 */ /* 0x0003e20000100800 */
[----:B------:R-:W-:-:S02]  /*a1a0*/  VIADD R7, R15, 0x40 ;  /* 0x000000400f077836 */ /* 0x000fc40000000000 */
[----:B------:R-:W-:Y:S02]  /*a1b0*/  @!P5 IMAD.IADD R10, R10, 0x1, -R8 ;  /* 0x000000010a0ad824 */ /* 0x000fe400078e0a08 */
[----:B0-----:R-:W-:Y:S01]  /*a1c0*/  IMAD.MOV.U32 R16, RZ, RZ, R6 ;  /* 0x000000ffff107224 */ /* 0x001fe200078e0006 */
[----:B------:R-:W-:Y:S01]  /*a1d0*/  IABS R4, R7 ;  /* 0x0000000700047213 */ /* 0x000fe20000000000 */
[----:B------:R-:W-:Y:S01]  /*a1e0*/  VIADD R3, R15, 0x3f ;  /* 0x0000003f0f037836 */ /* 0x000fe20000000000 */
[C---:B------:R-:W-:Y:S01]  /*a1f0*/  ISETP.GT.U32.AND P5, PT, R8.reuse, R10, PT ;  /* 0x0000000a0800720c */ /* 0x040fe20003fa4070 */
[----:B------:R-:W-:Y:S01]  /*a200*/  @!P3 IMAD.MOV R16, RZ, RZ, -R16 ;  /* 0x000000ffff10b224 */ /* 0x000fe200078e0a10 */
[----:B------:R-:W-:Y:S01]  /*a210*/  ISETP.GT.U32.AND P3, PT, R8, R5, PT ;  /* 0x000000050800720c */ /* 0x000fe20003f64070 */
[----:B------:R-:W-:Y:S01]  /*a220*/  @!P1 IMAD.IADD R0, R0, 0x1, -R8 ;  /* 0x0000000100009824 */ /* 0x000fe200078e0a08 */
[----:B-1----:R-:W-:Y:S01]  /*a230*/  IABS R9, R3 ;  /* 0x0000000300097213 */ /* 0x002fe20000000000 */
[----:B------:R-:W-:Y:S01]  /*a240*/  IMAD.MOV.U32 R13, RZ, RZ, R11 ;  /* 0x000000ffff0d7224 */ /* 0x000fe200078e000b */
[----:B------:R-:W-:Y:S01]  /*a250*/  STL [R1+0x104], R16 ;  /* 0x0001041001007387 */ /* 0x000fe20000100800 */
[----:B------:R-:W-:Y:S01]  /*a260*/  IMAD.HI.U32 R11, R12, R4, RZ ;  /* 0x000000040c0b7227 */ /* 0x000fe200078e00ff */
[----:B------:R-:W-:-:S03]  /*a270*/  ISETP.GT.U32.AND P1, PT, R8, R0, PT ;  /* 0x000000000800720c */ /* 0x000fc60003f24070 */
[----:B------:R-:W-:Y:S01]  /*a280*/  @!P2 IMAD.MOV R13, RZ, RZ, -R13 ;  /* 0x000000ffff0da224 */ /* 0x000fe200078e0a0d */
[----:B------:R-:W-:Y:S01]  /*a290*/  ISETP.GE.AND P2, PT, R7, RZ, PT ;  /* 0x000000ff0700720c */ /* 0x000fe20003f46270 */
[----:B------:R-:W-:Y:S02]  /*a2a0*/  VIADD R2, R15, 0x3e ;  /* 0x0000003e0f027836 */ /* 0x000fe40000000000 */
[--C-:B------:R-:W-:Y:S01]  /*a2b0*/  @!P3 IMAD.IADD R5, R5, 0x1, -R8.reuse ;  /* 0x000000010505b824 */ /* 0x100fe200078e0a08 */
[----:B------:R0:W-:Y:S01]  /*a2c0*/  STL [R1+0x138], R13 ;  /* 0x0001380d01007387 */ /* 0x0001e20000100800 */
[----:B------:R-:W-:Y:S01]  /*a2d0*/  IMAD.MOV.U32 R7, RZ, RZ, R9 ;  /* 0x000000ffff077224 */ /* 0x000fe200078e0009 */
[----:B------:R-:W-:Y:S01]  /*a2e0*/  IABS R6, R2 ;  /* 0x0000000200067213 */ /* 0x000fe20000000000 */
[----:B------:R-:W-:Y:S01]  /*a2f0*/  IMAD.MOV R11, RZ, RZ, -R11 ;  /* 0x000000ffff0b7224 */ /* 0x000fe200078e0a0b */
[----:B------:R-:W-:Y:S01]  /*a300*/  ISETP.GT.U32.AND P3, PT, R8, R5, PT ;  /* 0x000000050800720c */ /* 0x000fe20003f64070 */
[----:B------:R-:W-:Y:S01]  /*a310*/  @!P5 IMAD.IADD R10, R10, 0x1, -R8 ;  /* 0x000000010a0ad824 */ /* 0x000fe200078e0a08 */
[----:B------:R-:W-:Y:S01]  /*a320*/  ISETP.GE.AND P5, PT, R3, RZ, PT ;  /* 0x000000ff0300720c */ /* 0x000fe20003fa6270 */
[----:B------:R-:W-:-:S04]  /*a330*/  IMAD.HI.U32 R3, R12, R7, RZ ;  /* 0x000000070c037227 */ /* 0x000fc800078e00ff */
[----:B------:R-:W-:Y:S02]  /*a340*/  IMAD R4, R8, R11, R4 ;  /* 0x0000000b08047224 */ /* 0x000fe400078e0204 */
[----:B------:R-:W-:Y:S02]  /*a350*/  IMAD.MOV R3, RZ, RZ, -R3 ;  /* 0x000000ffff037224 */ /* 0x000fe400078e0a03 */
[----:B------:R-:W-:Y:S01]  /*a360*/  @!P1 IMAD.IADD R0, R0, 0x1, -R8 ;  /* 0x0000000100009824 */ /* 0x000fe200078e0a08 */
[----:B------:R-:W-:Y:S01]  /*a370*/  ISETP.GT.U32.AND P1, PT, R8, R4, PT ;  /* 0x000000040800720c */ /* 0x000fe20003f24070 */
[----:B------:R-:W-:-:S04]  /*a380*/  IMAD.HI.U32 R9, R12, R6, RZ ;  /* 0x000000060c097227 */ /* 0x000fc800078e00ff */
[----:B0-----:R-:W-:Y:S02]  /*a390*/  IMAD.MOV.U32 R13, RZ, RZ, R10 ;  /* 0x000000ffff0d7224 */ /* 0x001fe400078e000a */
[C---:B------:R-:W-:Y:S02]  /*a3a0*/  IMAD R7, R8.reuse, R3, R7 ;  /* 0x0000000308077224 */ /* 0x040fe400078e0207 */
[----:B------:R-:W-:Y:S02]  /*a3b0*/  IMAD.MOV.U32 R10, RZ, RZ, R0 ;  /* 0x000000ffff0a7224 */ /* 0x000fe400078e0000 */
[----:B------:R-:W-:Y:S02]  /*a3c0*/  IMAD.MOV R9, RZ, RZ, -R9 ;  /* 0x000000ffff097224 */ /* 0x000fe400078e0a09 */
[----:B------:R-:W-:Y:S02]  /*a3d0*/  @!P3 IMAD.IADD R5, R5, 0x1, -R8 ;  /* 0x000000010505b824 */ /* 0x000fe400078e0a08 */
[----:B------:R-:W-:Y:S01]  /*a3e0*/  @!P6 IMAD.MOV R10, RZ, RZ, -R10 ;  /* 0x000000ffff0ae224 */ /* 0x000fe200078e0a0a */
[C---:B------:R-:W-:Y:S01]  /*a3f0*/  ISETP.GT.U32.AND P6, PT, R8.reuse, R7, PT ;  /* 0x000000070800720c */ /* 0x040fe20003fc4070 */
[----:B------:R-:W-:-:S02]  /*a400*/  IMAD R6, R8, R9, R6 ;  /* 0x0000000908067224 */ /* 0x000fc400078e0206 */
[----:B------:R-:W-:Y:S02]  /*a410*/  IMAD.MOV.U32 R18, RZ, RZ, R5 ;  /* 0x000000ffff127224 */ /* 0x000fe400078e0005 */
[----:B------:R-:W-:Y:S02]  /*a420*/  @!P1 IMAD.IADD R4, R4, 0x1, -R8 ;  /* 0x0000000104049824 */ /* 0x000fe400078e0a08 */
[----:B------:R-:W-:Y:S01]  /*a430*/  @!P4 IMAD.MOV R18, RZ, RZ, -R18 ;  /* 0x000000ffff12c224 */ /* 0x000fe200078e0a12 */
[C---:B------:R-:W-:Y:S01]  /*a440*/  ISETP.GT.U32.AND P4, PT, R8.reuse, R6, PT ;  /* 0x000000060800720c */ /* 0x040fe20003f84070 */
[----:B------:R-:W-:Y:S01]  /*a450*/  VIADD R16, R15, 0x3d ;  /* 0x0000003d0f107836 */ /* 0x000fe20000000000 */
[----:B------:R-:W-:Y:S01]  /*a460*/  ISETP.GT.U32.AND P1, PT, R8, R4, PT ;  /* 0x000000040800720c */ /* 0x000fe20003f24070 */
[----:B------:R-:W-:Y:S01]  /*a470*/  @!P0 IMAD.MOV R13, RZ, RZ, -R13 ;  /* 0x000000ffff0d8224 */ /* 0x000fe200078e0a0d */
[----:B------:R-:W-:Y:S01]  /*a480*/  ISETP.GE.AND P0, PT, R2, RZ, PT ;  /* 0x000000ff0200720c */ /* 0x000fe20003f06270 */
[----:B------:R-:W-:Y:S01]  /*a490*/  @!P6 IMAD.IADD R7, R7, 0x1, -R8 ;  /* 0x000000010707e824 */ /* 0x000fe200078e0a08 */
[----:B------:R-:W-:Y:S01]  /*a4a0*/  ISETP.GE.AND P3, PT, R16, RZ, PT ;  /* 0x000000ff1000720c */ /* 0x000fe20003f66270 */
[C---:B------:R-:W-:Y:S01]  /*a4b0*/  VIADD R11, R15.reuse, 0x3c ;  /* 0x0000003c0f0b7836 */ /* 0x040fe20000000000 */
[----:B------:R-:W-:Y:S01]  /*a4c0*/  IABS R16, R16 ;  /* 0x0000001000107213 */ /* 0x000fe20000000000 */
[----:B------:R0:W-:Y:S01]  /*a4d0*/  STL [R1+0x164], R13 ;  /* 0x0001640d01007387 */ /* 0x0001e20000100800 */
[----:B------:R-:W-:Y:S01]  /*a4e0*/  ISETP.GT.U32.AND P6, PT, R8, R7, PT ;  /* 0x000000070800720c */ /* 0x000fe20003fc4070 */
[----:B------:R-:W-:-:S02]  /*a4f0*/  VIADD R3, R15, 0x3b ;  /* 0x0000003b0f037836 */ /* 0x000fc40000000000 */
[----:B------:R-:W-:Y:S01]  /*a500*/  IMAD.HI.U32 R17, R12, R16, RZ ;  /* 0x000000100c117227 */ /* 0x000fe200078e00ff */
[----:B------:R1:W-:Y:S02]  /*a510*/  STL [R1+0x168], R10 ;  /* 0x0001680a01007387 */ /* 0x0003e40000100800 */
[----:B------:R-:W-:Y:S01]  /*a520*/  IABS R2, R3 ;  /* 0x0000000300027213 */ /* 0x000fe20000000000 */
[--C-:B------:R-:W-:Y:S01]  /*a530*/  @!P4 IMAD.IADD R6, R6, 0x1, -R8.reuse ;  /* 0x000000010606c824 */ /* 0x100fe200078e0a08 */
[----:B------:R2:W-:Y:S01]  /*a540*/  STL [R1+0x16c], R18 ;  /* 0x00016c1201007387 */ /* 0x0005e20000100800 */
[----:B0-----:R-:W-:Y:S01]  /*a550*/  IABS R13, R11 ;  /* 0x0000000b000d7213 */ /* 0x001fe20000000000 */
[----:B------:R-:W-:Y:S02]  /*a560*/  IMAD.MOV R17, RZ, RZ, -R17 ;  /* 0x000000ffff117224 */ /* 0x000fe400078e0a11 */
[----:B------:R-:W-:Y:S01]  /*a570*/  ISETP.GT.U32.AND P4, PT, R8, R6, PT ;  /* 0x000000060800720c */ /* 0x000fe20003f84070 */
[----:B------:R-:W-:Y:S01]  /*a580*/  @!P1 IMAD.IADD R4, R4, 0x1, -R8 ;  /* 0x0000000104049824 */ /* 0x000fe200078e0a08 */
[----:B------:R-:W-:Y:S01]  /*a590*/  ISETP.GE.AND P1, PT, R11, RZ, PT ;  /* 0x000000ff0b00720c */ /* 0x000fe20003f26270 */
[----:B-1----:R-:W-:-:S02]  /*a5a0*/  VIADD R10, R15, 0x3a ;  /* 0x0000003a0f0a7836 */ /* 0x002fc40000000000 */
[----:B------:R-:W-:-:S03]  /*a5b0*/  IMAD.HI.U32 R9, R12, R13, RZ ;  /* 0x0000000d0c097227 */ /* 0x000fc600078e00ff */
[----:B------:R-:W-:Y:S01]  /*a5c0*/  IABS R0, R10 ;  /* 0x0000000a00007213 */ /* 0x000fe20000000000 */
[C---:B------:R-:W-:Y:S02]  /*a5d0*/  IMAD R11, R8.reuse, R17, R16 ;  /* 0x00000011080b7224 */ /* 0x040fe400078e0210 */
[----:B------:R-:W-:Y:S02]  /*a5e0*/  IMAD.MOV R9, RZ, RZ, -R9 ;  /* 0x000000ffff097224 */ /* 0x000fe400078e0a09 */
[----:B------:R-:W-:Y:S01]  /*a5f0*/  @!P6 IMAD.IADD R7, R7, 0x1, -R8 ;  /* 0x000000010707e824 */ /* 0x000fe200078e0a08 */
[C---:B------:R-:W-:Y:S01]  /*a600*/  ISETP.GT.U32.AND P6, PT, R8.reuse, R11, PT ;  /* 0x0000000b0800720c */ /* 0x040fe20003fc4070 */
[----:B------:R-:W-:Y:S02]  /*a610*/  IMAD R13, R8, R9, R13 ;  /* 0x00000009080d7224 */ /* 0x000fe400078e020d */
[----:B------:R-:W-:-:S04]  /*a620*/  IMAD.HI.U32 R9, R12, R0, RZ ;  /* 0x000000000c097227 */ /* 0x000fc800078e00ff */
[----:B------:R-:W-:Y:S02]  /*a630*/  IMAD.MOV.U32 R19, RZ, RZ, R4 ;  /* 0x000000ffff137224 */ /* 0x000fe400078e0004 */
[----:B------:R-:W-:Y:S02]  /*a640*/  IMAD.MOV R4, RZ, RZ, -R9 ;  /* 0x000000ffff047224 */ /* 0x000fe400078e0a09 */
[----:B------:R-:W-:Y:S02]  /*a650*/  @!P4 IMAD.IADD R6, R6, 0x1, -R8 ;  /* 0x000000010606c824 */ /* 0x000fe400078e0a08 */
[----:B------:R-:W-:-:S04]  /*a660*/  IMAD.HI.U32 R5, R12, R2, RZ ;  /* 0x000000020c057227 */ /* 0x000fc800078e00ff */
[----:B------:R-:W-:Y:S01]  /*a670*/  @!P2 IMAD.MOV R19, RZ, RZ, -R19 ;  /* 0x000000ffff13a224 */ /* 0x000fe200078e0a13 */
[C---:B------:R-:W-:Y:S01]  /*a680*/  ISETP.GT.U32.AND P2, PT, R8.reuse, R13, PT ;  /* 0x0000000d0800720c */ /* 0x040fe20003f44070 */
[----:B------:R-:W-:Y:S02]  /*a690*/  IMAD R0, R8, R4, R0 ;  /* 0x0000000408007224 */ /* 0x000fe400078e0200 */
[----:B------:R-:W-:Y:S01]  /*a6a0*/  IMAD.MOV.U32 R9, RZ, RZ, R6 ;  /* 0x000000ffff097224 */ /* 0x000fe200078e0006 */
[----:B------:R-:W-:Y:S01]  /*a6b0*/  STL [R1+0x13c], R19 ;  /* 0x00013c1301007387 */ /* 0x000fe20000100800 */
[----:B------:R-:W-:Y:S02]  /*a6c0*/  IMAD.MOV R5, RZ, RZ, -R5 ;  /* 0x000000ffff057224 */ /* 0x000fe400078e0a05 */
[----:B--2---:R-:W-:Y:S02]  /*a6d0*/  IMAD.MOV.U32 R18, RZ, RZ, R7 ;  /* 0x000000ffff127224 */ /* 0x004fe400078e0007 */
[----:B------:R-:W-:-:S02]  /*a6e0*/  @!P6 IMAD.IADD R11, R11, 0x1, -R8 ;  /* 0x000000010b0be824 */ /* 0x000fc400078e0a08 */
[----:B------:R-:W-:Y:S01]  /*a6f0*/  @!P0 IMAD.MOV R9, RZ, RZ, -R9 ;  /* 0x000000ffff098224 */ /* 0x000fe200078e0a09 */
[C---:B------:R-:W-:Y:S01]  /*a700*/  ISETP.GT.U32.AND P0, PT, R8.reuse, R0, PT ;  /* 0x000000000800720c */ /* 0x040fe20003f04070 */
[----:B------:R-:W-:Y:S01]  /*a710*/  @!P5 IMAD.MOV R18, RZ, RZ, -R18 ;  /* 0x000000ffff12d224 */ /* 0x000fe200078e0a12 */
[----:B------:R-:W-:Y:S01]  /*a720*/  ISETP.GE.AND P5, PT, R3, RZ, PT ;  /* 0x000000ff0300720c */ /* 0x000fe20003fa6270 */
[C---:B------:R-:W-:Y:S01]  /*a730*/  IMAD R2, R8.reuse, R5, R2 ;  /* 0x0000000508027224 */ /* 0x040fe200078e0202 */
[C---:B------:R-:W-:Y:S01]  /*a740*/  ISETP.GT.U32.AND P6, PT, R8.reuse, R11, PT ;  /* 0x0000000b0800720c */ /* 0x040fe20003fc4070 */
[C---:B------:R-:W-:Y:S01]  /*a750*/  VIADD R3, R15.reuse, 0x39 ;  /* 0x000000390f037836 */ /* 0x040fe20000000000 */
[----:B------:R-:W-:Y:S01]  /*a760*/  STL [R1+0x150], R18 ;  /* 0x0001501201007387 */ /* 0x000fe20000100800 */
[----:B------:R-:W-:Y:S01]  /*a770*/  VIADD R4, R15, 0x38 ;  /* 0x000000380f047836 */ /* 0x000fe20000000000 */
[----:B------:R-:W-:Y:S01]  /*a780*/  ISETP.GT.U32.AND P4, PT, R8, R2, PT ;  /* 0x000000020800720c */ /* 0x000fe20003f84070 */
[--C-:B------:R-:W-:Y:S01]  /*a790*/  @!P2 IMAD.IADD R13, R13, 0x1, -R8.reuse ;  /* 0x000000010d0da824 */ /* 0x100fe200078e0a08 */
[----:B------:R-:W-:Y:S01]  /*a7a0*/  IABS R7, R3 ;  /* 0x0000000300077213 */ /* 0x000fe20000000000 */
[----:B------:R-:W-:Y:S01]  /*a7b0*/  VIADD R5, R15, 0x37 ;  /* 0x000000370f057836 */ /* 0x000fe20000000000 */
[----:B------:R-:W-:Y:S01]  /*a7c0*/  IABS R6, R4 ;  /* 0x0000000400067213 */ /* 0x000fe20000000000 */
[--C-:B------:R-:W-:Y:S01]  /*a7d0*/  @!P0 IMAD.IADD R0, R0, 0x1, -R8.reuse ;  /* 0x0000000100008824 */ /* 0x100fe200078e0a08 */
[----:B------:R-:W-:Y:S01]  /*a7e0*/  ISETP.GT.U32.AND P2, PT, R8, R13, PT ;  /* 0x0000000d0800720c */ /* 0x000fe20003f44070 */
[----:B------:R-:W-:Y:S01]  /*a7f0*/  IMAD.HI.U32 R16, R12, R7, RZ ;  /* 0x000000070c107227 */ /* 0x000fe200078e00ff */
[----:B------:R0:W-:Y:S02]  /*a800*/  STL [R1+0x160], R9 ;  /* 0x0001600901007387 */ /* 0x0001e40000100800 */
[----:B------:R-:W-:Y:S01]  /*a810*/  ISETP.GT.U32.AND P0, PT, R8, R0, PT ;  /* 0x000000000800720c */ /* 0x000fe20003f04070 */
[----:B------:R-:W-:Y:S01]  /*a820*/  @!P6 IMAD.IADD R11, R11, 0x1, -R8 ;  /* 0x000000010b0be824 */ /* 0x000fe200078e0a08 */
[----:B------:R-:W-:Y:S01]  /*a830*/  ISETP.GE.AND P6, PT, R10, RZ, PT ;  /* 0x000000ff0a00720c */ /* 0x000fe20003fc6270 */
[----:B------:R-:W-:-:S02]  /*a840*/  IMAD.MOV R16, RZ, RZ, -R16 ;  /* 0x000000ffff107224 */ /* 0x000fc400078e0a10 */
[----:B------:R-:W-:Y:S01]  /*a850*/  IMAD.HI.U32 R10, R12, R6, RZ ;  /* 0x000000060c0a7227 */ /* 0x000fe200078e00ff */
[----:B0-----:R-:W-:-:S03]  /*a860*/  IABS R9, R5 ;  /* 0x0000000500097213 */ /* 0x001fc60000000000 */
[----:B------:R-:W-:Y:S02]  /*a870*/  @!P4 IMAD.IADD R2, R2, 0x1, -R8 ;  /* 0x000000010202c824 */ /* 0x000fe400078e0a08 */
[C---:B------:R-:W-:Y:S02]  /*a880*/  IMAD R7, R8.reuse, R16, R7 ;  /* 0x0000001008077224 */ /* 0x040fe400078e0207 */
[----:B------:R-:W-:Y:S01]  /*a890*/  IMAD.MOV R10, RZ, RZ, -R10 ;  /* 0x000000ffff0a7224 */ /* 0x000fe200078e0a0a */
[C---:B------:R-:W-:Y:S01]  /*a8a0*/  ISETP.GT.U32.AND P4, PT, R8.reuse, R2, PT ;  /* 0x000000020800720c */ /* 0x040fe20003f84070 */
[----:B------:R-:W-:Y:S01]  /*a8b0*/  @!P2 IMAD.IADD R13, R13, 0x1, -R8 ;  /* 0x000000010d0da824 */ /* 0x000fe200078e0a08 */
[C---:B------:R-:W-:Y:S01]  /*a8c0*/  ISETP.GT.U32.AND P2, PT, R8.reuse, R7, PT ;  /* 0x000000070800720c */ /* 0x040fe20003f44070 */
[----:B------:R-:W-:Y:S02]  /*a8d0*/  IMAD R6, R8, R10, R6 ;  /* 0x0000000a08067224 */ /* 0x000fe400078e0206 */
[----:B------:R-:W-:-:S02]  /*a8e0*/  @!P0 IMAD.IADD R0, R0, 0x1, -R8 ;  /* 0x0000000100008824 */ /* 0x000fc400078e0a08 */
[----:B------:R-:W-:Y:S01]  /*a8f0*/  IMAD.MOV.U32 R18, RZ, RZ, R11 ;  /* 0x000000ffff127224 */ /* 0x000fe200078e000b */
[----:B------:R-:W-:Y:S01]  /*a900*/  ISETP.GT.U32.AND P0, PT, R8, R6, PT ;  /* 0x000000060800720c */ /* 0x000fe20003f04070 */
[----:B------:R-:W-:Y:S02]  /*a910*/  IMAD.MOV.U32 R17, RZ, RZ, R13 ;  /* 0x000000ffff117224 */ /* 0x000fe400078e000d */
[----:B------:R-:W-:Y:S01]  /*a920*/  @!P3 IMAD.MOV R18, RZ, RZ, -R18 ;  /* 0x000000ffff12b224 */ /* 0x000fe200078e0a12 */
[----:B------:R-:W-:Y:S01]  /*a930*/  ISETP.GE.AND P3, PT, R3, RZ, PT ;  /* 0x000000ff0300720c */ /* 0x000fe20003f66270 */
[--C-:B------:R-:W-:Y:S01]  /*a940*/  @!P4 IMAD.IADD R2, R2, 0x1, -R8.reuse ;  /* 0x000000010202c824 */ /* 0x100fe200078e0a08 */
[----:B------:R-:W-:Y:S01]  /*a950*/  ISETP.GE.AND P4, PT, R5, RZ, PT ;  /* 0x000000ff0500720c */ /* 0x000fe20003f86270 */
[----:B------:R-:W-:Y:S01]  /*a960*/  @!P2 IMAD.IADD R7, R7, 0x1, -R8 ;  /* 0x000000010707a824 */ /* 0x000fe200078e0a08 */
[----:B------:R-:W-:Y:S01]  /*a970*/  STL [R1+0x140], R18 ;  /* 0x0001401201007387 */ /* 0x000fe20000100800 */
[----:B------:R-:W-:-:S02]  /*a980*/  VIADD R3, R15, 0x36 ;  /* 0x000000360f037836 */ /* 0x000fc40000000000 */
[----:B------:R-:W-:Y:S01]  /*a990*/  IMAD.MOV.U32 R16, RZ, RZ, R2 ;  /* 0x000000ffff107224 */ /* 0x000fe200078e0002 */
[----:B------:R-:W-:Y:S01]  /*a9a0*/  ISETP.GT.U32.AND P2, PT, R8, R7, PT ;  /* 0x000000070800720c */ /* 0x000fe20003f44070 */
[----:B------:R-:W-:Y:S01]  /*a9b0*/  VIADD R2, R15, 0x35 ;  /* 0x000000350f027836 */ /* 0x000fe20000000000 */
[----:B------:R-:W-:Y:S01]  /*a9c0*/  IABS R19, R3 ;  /* 0x0000000300137213 */ /* 0x000fe20000000000 */
[----:B------:R-:W-:Y:S02]  /*a9d0*/  IMAD.MOV.U32 R13, RZ, RZ, R0 ;  /* 0x000000ffff0d7224 */ /* 0x000fe400078e0000 */
[----:B------:R-:W-:Y:S02]  /*a9e0*/  @!P0 IMAD.IADD R6, R6, 0x1, -R8 ;  /* 0x0000000106068824 */ /* 0x000fe400078e0a08 */
[----:B------:R-:W-:Y:S01]  /*a9f0*/  @!P6 IMAD.MOV R13, RZ, RZ, -R13 ;  /* 0x000000ffff0de224 */ /* 0x000fe200078e0a0d */
[----:B------:R-:W-:Y:S01]  /*aa00*/  ISETP.GE.AND P6, PT, R2, RZ, PT ;  /* 0x000000ff0200720c */ /* 0x000fe20003fc6270 */
[----:B------:R-:W-:Y:S01]  /*aa10*/  IMAD.HI.U32 R5, R12, R19, RZ ;  /* 0x000000130c057227 */ /* 0x000fe200078e00ff */
[----:B------:R-:W-:-:S02]  /*aa20*/  IABS R2, R2 ;  /* 0x0000000200027213 */ /* 0x000fc40000000000 */
[----:B------:R-:W-:Y:S01]  /*aa30*/  ISETP.GT.U32.AND P0, PT, R8, R6, PT ;  /* 0x000000060800720c */ /* 0x000fe20003f04070 */
[----:B------:R-:W-:-:S04]  /*aa40*/  IMAD.HI.U32 R11, R12, R9, RZ ;  /* 0x000000090c0b7227 */ /* 0x000fc800078e00ff */
[----:B------:R-:W-:-:S04]  /*aa50*/  IMAD.HI.U32 R0, R12, R2, RZ ;  /* 0x000000020c007227 */ /* 0x000fc800078e00ff */
[----:B------:R-:W-:Y:S02]  /*aa60*/  IMAD.MOV R5, RZ, RZ, -R5 ;  /* 0x000000ffff057224 */ /* 0x000fe400078e0a05 */
[----:B------:R-:W-:Y:S02]  /*aa70*/  IMAD.MOV R11, RZ, RZ, -R11 ;  /* 0x000000ffff0b7224 */ /* 0x000fe400078e0a0b */
[----:B------:R-:W-:Y:S02]  /*aa80*/  @!P2 IMAD.IADD R7, R7, 0x1, -R8 ;  /* 0x000000010707a824 */ /* 0x000fe400078e0a08 */
[----:B------:R-:W-:Y:S02]  /*aa90*/  IMAD.MOV R0, RZ, RZ, -R0 ;  /* 0x000000ffff007224 */ /* 0x000fe400078e0a00 */
[C---:B------:R-:W-:Y:S02]  /*aaa0*/  IMAD R19, R8.reuse, R5, R19 ;  /* 0x0000000508137224 */ /* 0x040fe400078e0213 */
[----:B------:R-:W-:-:S02]  /*aab0*/  IMAD R9, R8, R11, R9 ;  /* 0x0000000b08097224 */ /* 0x000fc400078e0209 */
[----:B------:R-:W-:Y:S02]  /*aac0*/  IMAD R2, R8, R0, R2 ;  /* 0x0000000008027224 */ /* 0x000fe400078e0202 */
[----:B------:R-:W-:Y:S01]  /*aad0*/  @!P0 IMAD.IADD R6, R6, 0x1, -R8 ;  /* 0x0000000106068824 */ /* 0x000fe200078e0a08 */
[C---:B------:R-:W-:Y:S01]  /*aae0*/  ISETP.GT.U32.AND P0, PT, R8.reuse, R19, PT ;  /* 0x000000130800720c */ /* 0x040fe20003f04070 */
[----:B------:R-:W-:Y:S01]  /*aaf0*/  IMAD.MOV.U32 R11, RZ, RZ, R7 ;  /* 0x000000ffff0b7224 */ /* 0x000fe200078e0007 */
[----:B------:R-:W-:Y:S01]  /*ab00*/  ISETP.GT.U32.AND P2, PT, R8, R9, PT ;  /* 0x000000090800720c */ /* 0x000fe20003f44070 */
[----:B------:R-:W-:Y:S01]  /*ab10*/  @!P1 IMAD.MOV R17, RZ, RZ, -R17 ;  /* 0x000000ffff119224 */ /* 0x000fe200078e0a11 */
[----:B------:R-:W-:Y:S01]  /*ab20*/  ISETP.GE.AND P1, PT, R4, RZ, PT ;  /* 0x000000ff0400720c */ /* 0x000fe20003f26270 */
[----:B------:R-:W-:Y:S01]  /*ab30*/  @!P3 IMAD.MOV R11, RZ, RZ, -R11 ;  /* 0x000000ffff0bb224 */ /* 0x000fe200078e0a0b */
[----:B------:R-:W-:Y:S01]  /*ab40*/  ISETP.GT.U32.AND P3, PT, R8, R2, PT ;  /* 0x000000020800720c */ /* 0x000fe20003f64070 */
[----:B------:R-:W-:Y:S01]  /*ab50*/  @!P5 IMAD.MOV R16, RZ, RZ, -R16 ;  /* 0x000000ffff10d224 */ /* 0x000fe200078e0a10 */
[----:B------:R-:W-:Y:S01]  /*ab60*/  ISETP.GE.AND P5, PT, R3, RZ, PT ;  /* 0x000000ff0300720c */ /* 0x000fe20003fa6270 */
[C---:B------:R-:W-:Y:S01]  /*ab70*/  VIADD R4, R15.reuse, 0x33 ;  /* 0x000000330f047836 */ /* 0x040fe20000000000 */
[----:B------:R0:W-:Y:S01]  /*ab80*/  STL [R1+0x148], R17 ;  /* 0x0001481101007387 */ /* 0x0001e20000100800 */
[----:B------:R-:W-:-:S02]  /*ab90*/  VIADD R3, R15, 0x34 ;  /* 0x000000340f037836 */ /* 0x000fc40000000000 */
[----:B------:R-:W-:Y:S01]  /*aba0*/  @!P0 IMAD.IADD R19, R19, 0x1, -R8 ;  /* 0x0000000113138824 */ /* 0x000fe200078e0a08 */
[----:B------:R1:W-:Y:S01]  /*abb0*/  STL [R1+0x14c], R16 ;  /* 0x00014c1001007387 */ /* 0x0003e20000100800 */
[----:B------:R-:W-:Y:S02]  /*abc0*/  IMAD.MOV.U32 R10, RZ, RZ, R6 ;  /* 0x000000ffff0a7224 */ /* 0x000fe400078e0006 */
[--C-:B------:R-:W-:Y:S01]  /*abd0*/  @!P2 IMAD.IADD R9, R9, 0x1, -R8.reuse ;  /* 0x000000010909a824 */ /* 0x100fe200078e0a08 */
[----:B------:R2:W-:Y:S01]  /*abe0*/  STL [R1+0x1e0], R13 ;  /* 0x0001e00d01007387 */ /* 0x0005e20000100800 */
[----:B------:R-:W-:Y:S01]  /*abf0*/  @!P3 IMAD.IADD R2, R2, 0x1, -R8 ;  /* 0x000000010202b824 */ /* 0x000fe200078e0a08 */
[C---:B------:R-:W-:Y:S01]  /*ac00*/  ISETP.GT.U32.AND P0, PT, R8.reuse, R19, PT ;  /* 0x000000130800720c */ /* 0x040fe20003f04070 */
[C---:B0-----:R-:W-:Y:S01]  /*ac10*/  VIADD R17, R15.reuse, 0x32 ;  /* 0x000000320f117836 */ /* 0x041fe20000000000 */
[----:B------:R0:W-:Y:S01]  /*ac20*/  STL [R1+0x144], R11 ;  /* 0x0001440b01007387 */ /* 0x0001e20000100800 */
[----:B------:R-:W-:Y:S01]  /*ac30*/  @!P1 IMAD.MOV R10, RZ, RZ, -R10 ;  /* 0x000000ffff0a9224 */ /* 0x000fe200078e0a0a */
[----:B-1----:R-:W-:Y:S01]  /*ac40*/  IABS R16, R3 ;  /* 0x0000000300107213 */ /* 0x002fe20000000000 */
[C---:B------:R-:W-:Y:S01]  /*ac50*/  VIADD R18, R15.reuse, 0x2f ;  /* 0x0000002f0f127836 */ /* 0x040fe20000000000 */
[----:B------:R-:W-:Y:S01]  /*ac60*/  ISETP.GT.U32.AND P3, PT, R8, R2, PT ;  /* 0x000000020800720c */ /* 0x000fe20003f64070 */
[----:B------:R-:W-:Y:S01]  /*ac70*/  VIADD R6, R15, 0x2e ;  /* 0x0000002e0f067836 */ /* 0x000fe20000000000 */
[----:B--2---:R-:W-:Y:S01]  /*ac80*/  IABS R13, R4 ;  /* 0x00000004000d7213 */ /* 0x004fe20000000000 */
[----:B------:R-:W-:Y:S01]  /*ac90*/  IMAD.HI.U32 R5, R12, R16, RZ ;  /* 0x000000100c057227 */ /* 0x000fe200078e00ff */
[----:B------:R1:W-:Y:S01]  /*aca0*/  STL [R1+0x1cc], R10 ;  /* 0x0001cc0a01007387 */ /* 0x0003e20000100800 */
[----:B------:R-:W-:-:S02]  /*acb0*/  ISETP.GT.U32.AND P2, PT, R8, R9, PT ;  /* 0x000000090800720c */ /* 0x000fc40003f44070 */
[----:B------:R-:W-:Y:S01]  /*acc0*/  IMAD.HI.U32 R0, R12, R13, RZ ;  /* 0x0000000d0c007227 */ /* 0x000fe200078e00ff */
[----:B0-----:R-:W-:Y:S02]  /*acd0*/  IABS R11, R17 ;  /* 0x00000011000b7213 */ /* 0x001fe40000000000 */
[----:B------:R-:W-:Y:S01]  /*ace0*/  ISETP.GE.AND P1, PT, R3, RZ, PT ;  /* 0x000000ff0300720c */ /* 0x000fe20003f26270 */
[----:B------:R-:W-:Y:S01]  /*acf0*/  IMAD.MOV R0, RZ, RZ, -R0 ;  /* 0x000000ffff007224 */ /* 0x000fe200078e0a00 */
[----:B------:R-:W-:Y:S01]  /*ad00*/  IABS R3, R6 ;  /* 0x0000000600037213 */ /* 0x000fe20000000000 */
[----:B------:R-:W-:Y:S02]  /*ad10*/  IMAD.MOV R5, RZ, RZ, -R5 ;  /* 0x000000ffff057224 */ /* 0x000fe400078e0a05 */
[C---:B------:R-:W-:Y:S02]  /*ad20*/  IMAD R13, R8.reuse, R0, R13 ;  /* 0x00000000080d7224 */ /* 0x040fe400078e020d */
[----:B------:R-:W-:-:S02]  /*ad30*/  IMAD R16, R8, R5, R16 ;  /* 0x0000000508107224 */ /* 0x000fc400078e0210 */
[----:B------:R-:W-:Y:S02]  /*ad40*/  VIADD R0, R15, 0x31 ;  /* 0x000000310f007836 */ /* 0x000fe40000000000 */
[----:B------:R-:W-:Y:S01]  /*ad50*/  @!P0 IMAD.IADD R19, R19, 0x1, -R8 ;  /* 0x0000000113138824 */ /* 0x000fe200078e0a08 */
[----:B------:R-:W-:Y:S01]  /*ad60*/  ISETP.GT.U32.AND P0, PT, R8, R16, PT ;  /* 0x000000100800720c */ /* 0x000fe20003f04070 */
[----:B------:R-:W-:Y:S01]  /*ad70*/  IMAD.HI.U32 R5, R12, R11, RZ ;  /* 0x0000000b0c057227 */ /* 0x000fe200078e00ff */
[----:B-1----:R-:W-:-:S03]  /*ad80*/  IABS R10, R0 ;  /* 0x00000000000a7213 */ /* 0x002fc60000000000 */
        /* <DEDUP_REMOVED lines=8> */
[C---:B------:R-:W-:Y:S02]  /*ae10*/  IMAD R10, R8.reuse, R23, R10 ;  /* 0x00000017080a7224 */ /* 0x040fe400078e020a */
[--C-:B------:R-:W-:Y:S02]  /*ae20*/  @!P3 IMAD.IADD R13, R13, 0x1, -R8.reuse ;  /* 0x000000010d0db824 */ /* 0x100fe400078e0a08 */
[----:B------:R-:W-:Y:S01]  /*ae30*/  @!P2 IMAD.IADD R9, R9, 0x1, -R8 ;  /* 0x000000010909a824 */ /* 0x000fe200078e0a08 */
[----:B------:R-:W-:Y:S01]  /*ae40*/  ISETP.GT.U32.AND P3, PT, R8, R10, PT ;  /* 0x0000000a0800720c */ /* 0x000fe20003f64070 */
[----:B------:R-:W-:Y:S01]  /*ae50*/  IMAD.HI.U32 R22, R12, R21, RZ ;  /* 0x000000150c167227 */ /* 0x000fe200078e00ff */
[----:B------:R-:W-:-:S02]  /*ae60*/  ISETP.GE.AND P2, PT, R4, RZ, PT ;  /* 0x000000ff0400720c */ /* 0x000fc40003f46270 */
[----:B------:R-:W-:Y:S01]  /*ae70*/  IABS R4, R18 ;  /* 0x0000001200047213 */ /* 0x000fe20000000000 */
[----:B------:R-:W-:Y:S02]  /*ae80*/  IMAD.MOV R22, RZ, RZ, -R22 ;  /* 0x000000ffff167224 */ /* 0x000fe400078e0a16 */
[----:B------:R-:W-:Y:S01]  /*ae90*/  @!P0 IMAD.IADD R11, R11, 0x1, -R8 ;  /* 0x000000010b0b8824 */ /* 0x000fe200078e0a08 */
[----:B------:R-:W-:Y:S01]  /*aea0*/  ISETP.GT.U32.AND P0, PT, R8, R13, PT ;  /* 0x0000000d0800720c */ /* 0x000fe20003f04070 */
[----:B------:R-:W-:-:S04]  /*aeb0*/  IMAD.HI.U32 R5, R12, R4, RZ ;  /* 0x000000040c057227 */ /* 0x000fc800078e00ff */
[----:B------:R-:W-:Y:S02]  /*aec0*/  IMAD.MOV.U32 R24, RZ, RZ, R9 ;  /* 0x000000ffff187224 */ /* 0x000fe400078e0009 */
[----:B------:R-:W-:Y:S01]  /*aed0*/  @!P3 IMAD.IADD R10, R10, 0x1, -R8 ;  /* 0x000000010a0ab824 */ /* 0x000fe200078e0a08 */
[----:B------:R-:W-:Y:S01]  /*aee0*/  ISETP.GT.U32.AND P3, PT, R8, R11, PT ;  /* 0x0000000b0800720c */ /* 0x000fe20003f64070 */
[----:B------:R-:W-:Y:S02]  /*aef0*/  IMAD.MOV R23, RZ, RZ, -R5 ;  /* 0x000000ffff177224 */ /* 0x000fe400078e0a05 */
[----:B------:R-:W-:-:S04]  /*af00*/  IMAD.HI.U32 R7, R12, R3, RZ ;  /* 0x000000030c077227 */ /* 0x000fc800078e00ff */
[C---:B------:R-:W-:Y:S02]  /*af10*/  IMAD R5, R8.reuse, R22, R21 ;  /* 0x0000001608057224 */ /* 0x040fe400078e0215 */
[----:B------:R-:W-:Y:S01]  /*af20*/  @!P4 IMAD.MOV R24, RZ, RZ, -R24 ;  /* 0x000000ffff18c224 */ /* 0x000fe200078e0a18 */
[C---:B------:R-:W-:Y:S01]  /*af30*/  ISETP.GT.U32.AND P4, PT, R8.reuse, R16, PT ;  /* 0x000000100800720c */ /* 0x040fe20003f84070 */
[----:B------:R-:W-:Y:S02]  /*af40*/  IMAD.MOV R21, RZ, RZ, -R7 ;  /* 0x000000ffff157224 */ /* 0x000fe400078e0a07 */
[----:B------:R-:W-:Y:S01]  /*af50*/  @!P6 IMAD.MOV R2, RZ, RZ, -R2 ;  /* 0x000000ffff02e224 */ /* 0x000fe200078e0a02 */
[C---:B------:R-:W-:Y:S01]  /*af60*/  ISETP.GT.U32.AND P6, PT, R8.reuse, R5, PT ;  /* 0x000000050800720c */ /* 0x040fe20003fc4070 */
[----:B------:R-:W-:Y:S01]  /*af70*/  IMAD.MOV.U32 R22, RZ, RZ, R19 ;  /* 0x000000ffff167224 */ /* 0x000fe200078e0013 */
[----:B------:R-:W-:Y:S01]  /*af80*/  STL [R1+0x90], R24 ;  /* 0x0000901801007387 */ /* 0x000fe20000100800 */
[----:B------:R-:W-:-:S02]  /*af90*/  IMAD R3, R8, R21, R3 ;  /* 0x0000001508037224 */ /* 0x000fc400078e0203 */
[----:B------:R-:W-:Y:S02]  /*afa0*/  VIADD R7, R15, 0x2d ;  /* 0x0000002d0f077836 */ /* 0x000fe40000000000 */
[----:B------:R-:W-:Y:S01]  /*afb0*/  @!P5 IMAD.MOV R22, RZ, RZ, -R22 ;  /* 0x000000ffff16d224 */ /* 0x000fe200078e0a16 */
[C---:B------:R-:W-:Y:S01]  /*afc0*/  ISETP.GT.U32.AND P5, PT, R8.reuse, R10, PT ;  /* 0x0000000a0800720c */ /* 0x040fe20003fa4070 */
[--C-:B------:R-:W-:Y:S01]  /*afd0*/  @!P3 IMAD.IADD R11, R11, 0x1, -R8.reuse ;  /* 0x000000010b0bb824 */ /* 0x100fe200078e0a08 */
[----:B------:R-:W-:Y:S01]  /*afe0*/  ISETP.GT.U32.AND P3, PT, R8, R3, PT ;  /* 0x000000030800720c */ /* 0x000fe20003f64070 */
[----:B------:R-:W-:Y:S01]  /*aff0*/  VIADD R9, R15, 0x2c ;  /* 0x0000002c0f097836 */ /* 0x000fe20000000000 */
[----:B------:R-:W-:Y:S01]  /*b000*/  IABS R21, R7 ;  /* 0x0000000700157213 */ /* 0x000fe20000000000 */
[----:B------:R-:W-:Y:S01]  /*b010*/  @!P4 IMAD.IADD R16, R16, 0x1, -R8 ;  /* 0x000000011010c824 */ /* 0x000fe200078e0a08 */
[----:B------:R-:W-:Y:S01]  /*b020*/  STL [R1+0x8c], R22 ;  /* 0x00008c1601007387 */ /* 0x000fe20000100800 */
[C---:B------:R-:W-:Y:S01]  /*b030*/  IMAD R4, R8.reuse, R23, R4 ;  /* 0x0000001708047224 */ /* 0x040fe200078e0204 */
[----:B------:R-:W-:Y:S01]  /*b040*/  IABS R19, R9 ;  /* 0x0000000900137213 */ /* 0x000fe20000000000 */
[--C-:B------:R-:W-:Y:S01]  /*b050*/  @!P0 IMAD.IADD R13, R13, 0x1, -R8.reuse ;  /* 0x000000010d0d8824 */ /* 0x100fe200078e0a08 */
[----:B------:R-:W-:Y:S01]  /*b060*/  ISETP.GE.AND P0, PT, R17, RZ, PT ;  /* 0x000000ff1100720c */ /* 0x000fe20003f06270 */
[----:B------:R-:W-:Y:S01]  /*b070*/  @!P6 IMAD.IADD R5, R5, 0x1, -R8 ;  /* 0x000000010505e824 */ /* 0x000fe200078e0a08 */
[----:B------:R-:W-:Y:S01]  /*b080*/  ISETP.GT.U32.AND P4, PT, R8, R4, PT ;  /* 0x000000040800720c */ /* 0x000fe20003f84070 */
[----:B------:R-:W-:Y:S01]  /*b090*/  IMAD.MOV.U32 R23, RZ, RZ, R16 ;  /* 0x000000ffff177224 */ /* 0x000fe200078e0010 */
[----:B------:R0:W-:Y:S01]  /*b0a0*/  STL [R1+0x88], R2 ;  /* 0x0000880201007387 */ /* 0x0001e20000100800 */
[----:B------:R-:W-:Y:S01]  /*b0b0*/  IMAD.HI.U32 R17, R12, R21, RZ ;  /* 0x000000150c117227 */ /* 0x000fe200078e00ff */
[----:B------:R-:W-:-:S03]  /*b0c0*/  ISETP.GE.AND P6, PT, R20, RZ, PT ;  /* 0x000000ff1400720c */ /* 0x000fc60003fc6270 */
[----:B------:R-:W-:Y:S01]  /*b0d0*/  @!P1 IMAD.MOV R23, RZ, RZ, -R23 ;  /* 0x000000ffff179224 */ /* 0x000fe200078e0a17 */
[----:B------:R-:W-:Y:S01]  /*b0e0*/  ISETP.GT.U32.AND P1, PT, R8, R5, PT ;  /* 0x000000050800720c */ /* 0x000fe20003f24070 */
[----:B------:R-:W-:Y:S02]  /*b0f0*/  IMAD.MOV R17, RZ, RZ, -R17 ;  /* 0x000000ffff117224 */ /* 0x000fe400078e0a11 */
[--C-:B------:R-:W-:Y:S01]  /*b100*/  @!P5 IMAD.IADD R10, R10, 0x1, -R8.reuse ;  /* 0x000000010a0ad824 */ /* 0x100fe200078e0a08 */
[----:B------:R-:W-:Y:S01]  /*b110*/  ISETP.GE.AND P5, PT, R0, RZ, PT ;  /* 0x000000ff0000720c */ /* 0x000fe20003fa6270 */
[----:B0-----:R-:W-:Y:S01]  /*b120*/  IMAD.HI.U32 R2, R12, R19, RZ ;  /* 0x000000130c027227 */ /* 0x001fe200078e00ff */
[----:B------:R-:W-:Y:S03]  /*b130*/  STL [R1+0x44], R23 ;  /* 0x0000441701007387 */ /* 0x000fe60000100800 */
[----:B------:R-:W-:-:S02]  /*b140*/  @!P3 IMAD.IADD R3, R3, 0x1, -R8 ;  /* 0x000000010303b824 */ /* 0x000fc400078e0a08 */
[----:B------:R-:W-:Y:S02]  /*b150*/  IMAD.MOV R0, RZ, RZ, -R2 ;  /* 0x000000ffff007224 */ /* 0x000fe400078e0a02 */
[----:B------:R-:W-:Y:S01]  /*b160*/  IMAD.MOV.U32 R22, RZ, RZ, R13 ;  /* 0x000000ffff167224 */ /* 0x000fe200078e000d */
[C---:B------:R-:W-:Y:S01]  /*b170*/  ISETP.GT.U32.AND P3, PT, R8.reuse, R3, PT ;  /* 0x000000030800720c */ /* 0x040fe20003f64070 */
[C---:B------:R-:W-:Y:S02]  /*b180*/  IMAD R2, R8.reuse, R17, R21 ;  /* 0x0000001108027224 */ /* 0x040fe400078e0215 */
[----:B------:R-:W-:Y:S02]  /*b190*/  IMAD.MOV.U32 R13, RZ, RZ, R11 ;  /* 0x000000ffff0d7224 */ /* 0x000fe400078e000b */
[C---:B------:R-:W-:Y:S02]  /*b1a0*/  IMAD R0, R8.reuse, R0, R19 ;  /* 0x0000000008007224 */ /* 0x040fe400078e0213 */
[----:B------:R-:W-:Y:S01]  /*b1b0*/  @!P0 IMAD.MOV R13, RZ, RZ, -R13 ;  /* 0x000000ffff0d8224 */ /* 0x000fe200078e0a0d */
[----:B------:R-:W-:Y:S01]  /*b1c0*/  ISETP.GT.U32.AND P0, PT, R8, R2, PT ;  /* 0x000000020800720c */ /* 0x000fe20003f04070 */
[----:B------:R-:W-:Y:S01]  /*b1d0*/  @!P4 IMAD.IADD R4, R4, 0x1, -R8 ;  /* 0x000000010404c824 */ /* 0x000fe200078e0a08 */
[----:B------:R-:W-:Y:S01]  /*b1e0*/  ISETP.GE.AND P4, PT, R18, RZ, PT ;  /* 0x000000ff1200720c */ /* 0x000fe20003f86270 */
[----:B------:R-:W-:-:S02]  /*b1f0*/  VIADD R16, R15, 0x2b ;  /* 0x0000002b0f107836 */ /* 0x000fc40000000000 */
[----:B------:R-:W-:Y:S01]  /*b200*/  @!P1 IMAD.IADD R5, R5, 0x1, -R8 ;  /* 0x0000000105059824 */ /* 0x000fe200078e0a08 */
[C---:B------:R-:W-:Y:S01]  /*b210*/  ISETP.GT.U32.AND P1, PT, R8.reuse, R0, PT ;  /* 0x000000000800720c */ /* 0x040fe20003f24070 */
[----:B------:R-:W-:Y:S01]  /*b220*/  @!P2 IMAD.MOV R22, RZ, RZ, -R22 ;  /* 0x000000ffff16a224 */ /* 0x000fe200078e0a16 */
[----:B------:R-:W-:Y:S01]  /*b230*/  ISETP.GT.U32.AND P2, PT, R8, R4, PT ;  /* 0x000000040800720c */ /* 0x000fe20003f44070 */
[----:B------:R-:W-:Y:S01]  /*b240*/  @!P5 IMAD.MOV R10, RZ, RZ, -R10 ;  /* 0x000000ffff0ad224 */ /* 0x000fe200078e0a0a */
[----:B------:R-:W-:Y:S01]  /*b250*/  ISETP.GE.AND P5, PT, R6, RZ, PT ;  /* 0x000000ff0600720c */ /* 0x000fe20003fa6270 */
[--C-:B------:R-:W-:Y:S01]  /*b260*/  @!P3 IMAD.IADD R3, R3, 0x1, -R8.reuse ;  /* 0x000000010303b824 */ /* 0x100fe200078e0a08 */
[----:B------:R-:W-:Y:S01]  /*b270*/  IABS R6, R16 ;  /* 0x0000001000067213 */ /* 0x000fe20000000000 */
[--C-:B------:R-:W-:Y:S01]  /*b280*/  @!P0 IMAD.IADD R2, R2, 0x1, -R8.reuse ;  /* 0x0000000102028824 */ /* 0x100fe200078e0a08 */
[----:B------:R-:W-:Y:S01]  /*b290*/  ISETP.GE.AND P3, PT, R9, RZ, PT ;  /* 0x000000ff0900720c */ /* 0x000fe20003f66270 */
[----:B------:R-:W-:Y:S01]  /*b2a0*/  VIADD R11, R15, 0x2a ;  /* 0x0000002a0f0b7836 */ /* 0x000fe20000000000 */
[----:B------:R-:W-:Y:S01]  /*b2b0*/  ISETP.GE.AND P0, PT, R16, RZ, PT ;  /* 0x000000ff1000720c */ /* 0x000fe20003f06270 */
[----:B------:R-:W-:Y:S01]  /*b2c0*/  IMAD.HI.U32 R9, R12, R6, RZ ;  /* 0x000000060c097227 */ /* 0x000fe200078e00ff */
[----:B------:R-:W-:Y:S03]  /*b2d0*/  STL [R1+0x40], R22 ;  /* 0x0000401601007387 */ /* 0x000fe60000100800 */
[----:B------:R-:W-:Y:S01]  /*b2e0*/  IMAD.MOV R9, RZ, RZ, -R9 ;  /* 0x000000ffff097224 */ /* 0x000fe200078e0a09 */
[----:B------:R0:W-:Y:S01]  /*b2f0*/  STL [R1+0x3c], R13 ;  /* 0x00003c0d01007387 */ /* 0x0001e20000100800 */
[--C-:B------:R-:W-:Y:S01]  /*b300*/  @!P1 IMAD.IADD R0, R0, 0x1, -R8.reuse ;  /* 0x0000000100009824 */ /* 0x100fe200078e0a08 */
[----:B------:R-:W-:Y:S01]  /*b310*/  ISETP.GT.U32.AND P1, PT, R8, R2, PT ;  /* 0x000000020800720c */ /* 0x000fe20003f24070 */
[----:B------:R-:W-:Y:S01]  /*b320*/  @!P2 IMAD.IADD R4, R4, 0x1, -R8 ;  /* 0x000000010404a824 */ /* 0x000fe200078e0a08 */
[----:B------:R1:W-:Y:S01]  /*b330*/  STL [R1+0x24], R10 ;  /* 0x0000240a01007387 */ /* 0x0003e20000100800 */
[----:B------:R-:W-:Y:S01]  /*b340*/  IMAD R16, R8, R9, R6 ;  /* 0x0000000908107224 */ /* 0x000fe200078e0206 */
[----:B------:R-:W-:Y:S01]  /*b350*/  ISETP.GE.AND P2, PT, R7, RZ, PT ;  /* 0x000000ff0700720c */ /* 0x000fe20003f46270 */
[----:B------:R-:W-:-:S02]  /*b360*/  IMAD.MOV.U32 R17, RZ, RZ, R5 ;  /* 0x000000ffff117224 */ /* 0x000fc400078e0005 */
[----:B------:R-:W-:Y:S01]  /*b370*/  @!P5 IMAD.MOV R3, RZ, RZ, -R3 ;  /* 0x000000ffff03d224 */ /* 0x000fe200078e0a03 */
[C---:B------:R-:W-:Y:S01]  /*b380*/  ISETP.GT.U32.AND P5, PT, R8.reuse, R16, PT ;  /* 0x000000100800720c */ /* 0x040fe20003fa4070 */
[----:B0-----:R-:W-:Y:S02]  /*b390*/  IMAD.MOV.U32 R13, RZ, RZ, R4 ;  /* 0x000000ffff0d7224 */ /* 0x001fe400078e0004 */
[----:B------:R-:W-:Y:S01]  /*b3a0*/  @!P6 IMAD.MOV R17, RZ, RZ, -R17 ;  /* 0x000000ffff11e224 */ /* 0x000fe200078e0a11 */
[----:B-1----:R-:W-:Y:S01]  /*b3b0*/  IABS R10, R11 ;  /* 0x0000000b000a7213 */ /* 0x002fe20000000000 */
[----:B------:R-:W-:Y:S01]  /*b3c0*/  @!P4 IMAD.MOV R13, RZ, RZ, -R13 ;  /* 0x000000ffff0dc224 */ /* 0x000fe200078e0a0d */
[----:B------:R-:W-:Y:S01]  /*b3d0*/  ISETP.GT.U32.AND P4, PT, R8, R0, PT ;  /* 0x000000000800720c */ /* 0x000fe20003f84070 */
[----:B------:R-:W-:Y:S01]  /*b3e0*/  @!P1 IMAD.IADD R2, R2, 0x1, -R8 ;  /* 0x0000000102029824 */ /* 0x000fe200078e0a08 */
[----:B------:R-:W-:Y:S01]  /*b3f0*/  STL [R1+0x5c], R17 ;  /* 0x00005c1101007387 */ /* 0x000fe20000100800 */
[----:B------:R-:W-:Y:S01]  /*b400*/  IMAD.HI.U32 R7, R12, R10, RZ ;  /* 0x0000000a0c077227 */ /* 0x000fe200078e00ff */
[----:B------:R-:W-:-:S02]  /*b410*/  ISETP.GE.AND P6, PT, R11, RZ, PT ;  /* 0x000000ff0b00720c */ /* 0x000fc40003fc6270 */
[----:B------:R0:W-:Y:S01]  /*b420*/  STL [R1+0x60], R13 ;  /* 0x0000600d01007387 */ /* 0x0001e20000100800 */
[----:B------:R-:W-:Y:S02]  /*b430*/  IMAD.MOV.U32 R6, RZ, RZ, R2 ;  /* 0x000000ffff067224 */ /* 0x000fe400078e0002 */
[----:B------:R-:W-:Y:S01]  /*b440*/  IMAD.MOV R7, RZ, RZ, -R7 ;  /* 0x000000ffff077224 */ /* 0x000fe200078e0a07 */
[----:B------:R1:W-:Y:S01]  /*b450*/  STL [R1+0x6c], R3 ;  /* 0x00006c0301007387 */ /* 0x0003e20000100800 */
[----:B------:R-:W-:Y:S02]  /*b460*/  @!P5 IMAD.IADD R16, R16, 0x1, -R8 ;  /* 0x000000011010d824 */ /* 0x000fe400078e0a08 */
[----:B------:R-:W-:Y:S02]  /*b470*/  @!P2 IMAD.MOV R6, RZ, RZ, -R6 ;  /* 0x000000ffff06a224 */ /* 0x000fe400078e0a06 */
[C---:B------:R-:W-:Y:S01]  /*b480*/  IMAD R10, R8.reuse, R7, R10 ;  /* 0x00000007080a7224 */ /* 0x040fe200078e020a */
[----:B------:R-:W-:Y:S01]  /*b490*/  ISETP.GT.U32.AND P5, PT, R8, R16, PT ;  /* 0x000000100800720c */ /* 0x000fe20003fa4070 */
[C---:B0-----:R-:W-:Y:S01]  /*b4a0*/  VIADD R13, R15.reuse, 0x29 ;  /* 0x000000290f0d7836 */ /* 0x041fe20000000000 */
[----:B------:R0:W-:Y:S01]  /*b4b0*/  STL [R1+0x78], R6 ;  /* 0x0000780601007387 */ /* 0x0001e20000100800 */
[----:B------:R-:W-:Y:S01]  /*b4c0*/  @!P4 IMAD.IADD R0, R0, 0x1, -R8 ;  /* 0x000000010000c824 */ /* 0x000fe200078e0a08 */
[----:B------:R-:W-:Y:S01]  /*b4d0*/  ISETP.GT.U32.AND P4, PT, R8, R10, PT ;  /* 0x0000000a0800720c */ /* 0x000fe20003f84070 */
[----:B-1----:R-:W-:Y:S01]  /*b4e0*/  VIADD R3, R15, 0x27 ;  /* 0x000000270f037836 */ /* 0x002fe20000000000 */
[----:B------:R-:W-:Y:S01]  /*b4f0*/  ISETP.GE.AND P1, PT, R13, RZ, PT ;  /* 0x000000ff0d00720c */ /* 0x000fe20003f26270 */
[C---:B------:R-:W-:Y:S01]  /*b500*/  VIADD R5, R15.reuse, 0x28 ;  /* 0x000000280f057836 */ /* 0x040fe20000000000 */
[----:B------:R-:W-:Y:S01]  /*b510*/  IABS R13, R13 ;  /* 0x0000000d000d7213 */ /* 0x000fe20000000000 */
[----:B------:R-:W-:Y:S01]  /*b520*/  @!P3 IMAD.MOV R0, RZ, RZ, -R0 ;  /* 0x000000ffff00b224 */ /* 0x000fe200078e0a00 */
[----:B------:R-:W-:Y:S01]  /*b530*/  IABS R7, R3 ;  /* 0x0000000300077213 */ /* 0x000fe20000000000 */
[----:B------:R-:W-:Y:S01]  /*b540*/  VIADD R9, R15, 0x25 ;  /* 0x000000250f097836 */ /* 0x000fe20000000000 */
[----:B------:R-:W-:Y:S01]  /*b550*/  IABS R4, R5 ;  /* 0x0000000500047213 */ /* 0x000fe20000000000 */
[----:B0-----:R-:W-:Y:S01]  /*b560*/  IMAD.HI.U32 R6, R12, R13, RZ ;  /* 0x0000000d0c067227 */ /* 0x001fe200078e00ff */
[----:B------:R-:W-:Y:S01]  /*b570*/  ISETP.GE.AND P2, PT, R5, RZ, PT ;  /* 0x000000ff0500720c */ /* 0x000fe20003f46270 */
[----:B------:R0:W-:Y:S01]  /*b580*/  STL [R1+0x15c], R0 ;  /* 0x00015c0001007387 */ /* 0x0001e20000100800 */
[----:B------:R-:W-:Y:S01]  /*b590*/  IABS R17, R9 ;  /* 0x0000000900117213 */ /* 0x000fe20000000000 */
[----:B------:R-:W-:Y:S01]  /*b5a0*/  IMAD.MOV R6, RZ, RZ, -R6 ;  /* 0x000000ffff067224 */ /* 0x000fe200078e0a06 */
[----:B------:R-:W-:Y:S01]  /*b5b0*/  ISETP.GE.AND P3, PT, R3, RZ, PT ;  /* 0x000000ff0300720c */ /* 0x000fe20003f66270 */
[----:B------:R-:W-:-:S02]  /*b5c0*/  @!P5 IMAD.IADD R16, R16, 0x1, -R8 ;  /* 0x000000011010d824 */ /* 0x000fc400078e0a08 */
[----:B------:R-:W-:Y:S02]  /*b5d0*/  IMAD R13, R8, R6, R13 ;  /* 0x00000006080d7224 */ /* 0x000fe400078e020d */
[----:B------:R-:W-:Y:S02]  /*b5e0*/  @!P4 IMAD.IADD R10, R10, 0x1, -R8 ;  /* 0x000000010a0ac824 */ /* 0x000fe400078e0a08 */
[----:B------:R-:W-:Y:S01]  /*b5f0*/  IMAD.HI.U32 R2, R12, R7, RZ ;  /* 0x000000070c027227 */ /* 0x000fe200078e00ff */
[C---:B------:R-:W-:Y:S02]  /*b600*/  ISETP.GT.U32.AND P5, PT, R8.reuse, R13, PT ;  /* 0x0000000d0800720c */ /* 0x040fe40003fa4070 */
[----:B------:R-:W-:Y:S01]  /*b610*/  ISETP.GT.U32.AND P4, PT, R8, R10, PT ;  /* 0x0000000a0800720c */ /* 0x000fe20003f84070 */
[----:B------:R-:W-:Y:S02]  /*b620*/  IMAD.MOV R2, RZ, RZ, -R2 ;  /* 0x000000ffff027224 */ /* 0x000fe400078e0a02 */
[----:B------:R-:W-:-:S04]  /*b630*/  IMAD.HI.U32 R5, R12, R4, RZ ;  /* 0x000000040c057227 */ /* 0x000fc800078e00ff */
[C---:B------:R-:W-:Y:S02]  /*b640*/  IMAD R7, R8.reuse, R2, R7 ;  /* 0x0000000208077224 */ /* 0x040fe400078e0207 */
[----:B------:R-:W-:Y:S02]  /*b650*/  IMAD.MOV R5, RZ, RZ, -R5 ;  /* 0x000000ffff057224 */ /* 0x000fe400078e0a05 */
[----:B0-----:R-:W-:Y:S02]  /*b660*/  VIADD R0, R15, 0x26 ;  /* 0x000000260f007836 */ /* 0x001fe40000000000 */
[----:B------:R-:W-:Y:S02]  /*b670*/  IMAD.MOV.U32 R18, RZ, RZ, R16 ;  /* 0x000000ffff127224 */ /* 0x000fe400078e0010 */
[----:B------:R-:W-:Y:S01]  /*b680*/  @!P5 IMAD.IADD R13, R13, 0x1, -R8 ;  /* 0x000000010d0dd824 */ /* 0x000fe200078e0a08 */
[C---:B------:R-:W-:Y:S01]  /*b690*/  ISETP.GT.U32.AND P5, PT, R8.reuse, R7, PT ;  /* 0x000000070800720c */ /* 0x040fe20003fa4070 */
[C---:B------:R-:W-:Y:S01]  /*b6a0*/  IMAD R4, R8.reuse, R5, R4 ;  /* 0x0000000508047224 */ /* 0x040fe200078e0204 */
[----:B------:R-:W-:Y:S01]  /*b6b0*/  IABS R5, R0 ;  /* 0x0000000000057213 */ /* 0x000fe20000000000 */
[----:B------:R-:W-:Y:S01]  /*b6c0*/  @!P0 IMAD.MOV R18, RZ, RZ, -R18 ;  /* 0x000000ffff128224 */ /* 0x000fe200078e0a12 */
[----:B------:R-:W-:Y:S01]  /*b6d0*/  ISETP.GT.U32.AND P0, PT, R8, R13, PT ;  /* 0x0000000d0800720c */ /* 0x000fe20003f04070 */
[----:B------:R-:W-:Y:S01]  /*b6e0*/  @!P4 IMAD.IADD R10, R10, 0x1, -R8 ;  /* 0x000000010a0ac824 */ /* 0x000fe200078e0a08 */
[----:B------:R-:W-:Y:S01]  /*b6f0*/  ISETP.GT.U32.AND P4, PT, R8, R4, PT ;  /* 0x000000040800720c */ /* 0x000fe20003f84070 */
[----:B------:R-:W-:Y:S01]  /*b700*/  IMAD.MOV.U32 R16, RZ, RZ, R17 ;  /* 0x000000ffff107224 */ /* 0x000fe200078e0011 */
[----:B------:R0:W-:Y:S01]  /*b710*/  STL [R1+0x74], R18 ;  /* 0x0000741201007387 */ /* 0x0001e20000100800 */
[----:B------:R-:W-:-:S04]  /*b720*/  IMAD.HI.U32 R17, R12, R5, RZ ;  /* 0x000000050c117227 */ /* 0x000fc800078e00ff */
[----:B------:R-:W-:Y:S02]  /*b730*/  IMAD.MOV R17, RZ, RZ, -R17 ;  /* 0x000000ffff117224 */ /* 0x000fe400078e0a11 */
[----:B------:R-:W-:Y:S02]  /*b740*/  @!P5 IMAD.IADD R7, R7, 0x1, -R8 ;  /* 0x000000010707d824 */ /* 0x000fe400078e0a08 */
[C---:B------:R-:W-:Y:S02]  /*b750*/  VIADD R6, R15.reuse, 0x24 ;  /* 0x000000240f067836 */ /* 0x040fe40000000000 */
[----:B0-----:R-:W-:Y:S01]  /*b760*/  IMAD.MOV.U32 R18, RZ, RZ, R10 ;  /* 0x000000ffff127224 */ /* 0x001fe200078e000a */
[----:B------:R-:W-:Y:S01]  /*b770*/  ISETP.GT.U32.AND P5, PT, R8, R7, PT ;  /* 0x000000070800720c */ /* 0x000fe20003fa4070 */
[----:B------:R-:W-:Y:S01]  /*b780*/  VIADD R2, R15, 0x23 ;  /* 0x000000230f027836 */ /* 0x000fe20000000000 */
[----:B------:R-:W-:Y:S01]  /*b790*/  IABS R11, R6 ;  /* 0x00000006000b7213 */ /* 0x000fe20000000000 */
[----:B------:R-:W-:Y:S01]  /*b7a0*/  @!P6 IMAD.MOV R18, RZ, RZ, -R18 ;  /* 0x000000ffff12e224 */ /* 0x000fe200078e0a12 */
[----:B------:R-:W-:Y:S01]  /*b7b0*/  ISETP.GE.AND P6, PT, R0, RZ, PT ;  /* 0x000000ff0000720c */ /* 0x000fe20003fc6270 */
[----:B------:R-:W-:Y:S01]  /*b7c0*/  IMAD R0, R8, R17, R5 ;  /* 0x0000001108007224 */ /* 0x000fe200078e0205 */
[----:B------:R-:W-:Y:S01]  /*b7d0*/  IABS R3, R2 ;  /* 0x0000000200037213 */ /* 0x000fe20000000000 */
[--C-:B------:R-:W-:Y:S01]  /*b7e0*/  @!P0 IMAD.IADD R13, R13, 0x1, -R8.reuse ;  /* 0x000000010d0d8824 */ /* 0x100fe200078e0a08 */
[----:B------:R0:W-:Y:S01]  /*b7f0*/  STL [R1+0x70], R18 ;  /* 0x0000701201007387 */ /* 0x0001e20000100800 */
[----:B------:R-:W-:Y:S01]  /*b800*/  @!P4 IMAD.IADD R4, R4, 0x1, -R8 ;  /* 0x000000010404c824 */ /* 0x000fe200078e0a08 */
[----:B------:R-:W-:Y:S01]  /*b810*/  ISETP.GT.U32.AND P0, PT, R8, R0, PT ;  /* 0x000000000800720c */ /* 0x000fe20003f04070 */
[----:B------:R-:W-:-:S02]  /*b820*/  IMAD.MOV.U32 R10, RZ, RZ, R11 ;  /* 0x000000ffff0a7224 */ /* 0x000fc400078e000b */
[----:B------:R-:W-:Y:S01]  /*b830*/  IMAD.HI.U32 R11, R12, R3, RZ ;  /* 0x000000030c0b7227 */ /* 0x000fe200078e00ff */
[----:B------:R-:W-:-:S03]  /*b840*/  ISETP.GT.U32.AND P4, PT, R8, R4, PT ;  /* 0x000000040800720c */ /* 0x000fc60003f84070 */
[----:B------:R-:W-:-:S04]  /*b850*/  IMAD.HI.U32 R5, R12, R10, RZ ;  /* 0x0000000a0c057227 */ /* 0x000fc800078e00ff */
[----:B------:R-:W-:Y:S02]  /*b860*/  IMAD.MOV R11, RZ, RZ, -R11 ;  /* 0x000000ffff0b7224 */ /* 0x000fe400078e0a0b */
[----:B------:R-:W-:Y:S02]  /*b870*/  @!P5 IMAD.IADD R7, R7, 0x1, -R8 ;  /* 0x000000010707d824 */ /* 0x000fe400078e0a08 */
[----:B------:R-:W-:-:S04]  /*b880*/  IMAD.HI.U32 R17, R12, R16, RZ ;  /* 0x000000100c117227 */ /* 0x000fc800078e00ff */
[----:B------:R-:W-:Y:S02]  /*b890*/  IMAD.MOV R5, RZ, RZ, -R5 ;  /* 0x000000ffff057224 */ /* 0x000fe400078e0a05 */
[----:B------:R-:W-:Y:S02]  /*b8a0*/  @!P0 IMAD.IADD R0, R0, 0x1, -R8 ;  /* 0x0000000100008824 */ /* 0x000fe400078e0a08 */
[----:B0-----:R-:W-:Y:S02]  /*b8b0*/  IMAD.MOV.U32 R18, RZ, RZ, R13 ;  /* 0x000000ffff127224 */ /* 0x001fe400078e000d */
[C---:B------:R-:W-:Y:S01]  /*b8c0*/  IMAD R3, R8.reuse, R11, R3 ;  /* 0x0000000b08037224 */ /* 0x040fe200078e0203 */
[----:B------:R-:W-:Y:S01]  /*b8d0*/  ISETP.GT.U32.AND P0, PT, R8, R0, PT ;  /* 0x000000000800720c */ /* 0x000fe20003f04070 */
[----:B------:R-:W-:Y:S02]  /*b8e0*/  IMAD.MOV.U32 R13, RZ, RZ, R7 ;  /* 0x000000ffff0d7224 */ /* 0x000fe400078e0007 */
[----:B------:R-:W-:-:S02]  /*b8f0*/  IMAD.MOV R17, RZ, RZ, -R17 ;  /* 0x000000ffff117224 */ /* 0x000fc400078e0a11 */
[----:B------:R-:W-:Y:S02]  /*b900*/  IMAD R10, R8, R5, R10 ;  /* 0x00000005080a7224 */ /* 0x000fe400078e020a */
[----:B------:R-:W-:Y:S01]  /*b910*/  @!P4 IMAD.IADD R4, R4, 0x1, -R8 ;  /* 0x000000010404c824 */ /* 0x000fe200078e0a08 */
[----:B------:R-:W-:Y:S01]  /*b920*/  ISETP.GE.AND P4, PT, R9, RZ, PT ;  /* 0x000000ff0900720c */ /* 0x000fe20003f86270 */
[----:B------:R-:W-:Y:S01]  /*b930*/  @!P3 IMAD.MOV R13, RZ, RZ, -R13 ;  /* 0x000000ffff0db224 */ /* 0x000fe200078e0a0d */
[C---:B------:R-:W-:Y:S01]  /*b940*/  ISETP.GT.U32.AND P3, PT, R8.reuse, R3, PT ;  /* 0x000000030800720c */ /* 0x040fe20003f64070 */
[C---:B------:R-:W-:Y:S01]  /*b950*/  IMAD R9, R8.reuse, R17, R16 ;  /* 0x0000001108097224 */ /* 0x040fe200078e0210 */
[----:B------:R-:W-:Y:S01]  /*b960*/  ISETP.GT.U32.AND P5, PT, R8, R10, PT ;  /* 0x0000000a0800720c */ /* 0x000fe20003fa4070 */
[----:B------:R-:W-:Y:S02]  /*b970*/  VIADD R5, R15, 0x22 ;  /* 0x000000220f057836 */ /* 0x000fe40000000000 */
[----:B------:R-:W-:-:S02]  /*b980*/  IMAD.MOV.U32 R16, RZ, RZ, R4 ;  /* 0x000000ffff107224 */ /* 0x000fc400078e0004 */
[----:B------:R-:W-:Y:S01]  /*b990*/  @!P1 IMAD.MOV R18, RZ, RZ, -R18 ;  /* 0x000000ffff129224 */ /* 0x000fe200078e0a12 */
[----:B------:R-:W-:Y:S01]  /*b9a0*/  IABS R11, R5 ;  /* 0x00000005000b7213 */ /* 0x000fe20000000000 */
[----:B------:R-:W-:Y:S01]  /*b9b0*/  @!P2 IMAD.MOV R16, RZ, RZ, -R16 ;  /* 0x000000ffff10a224 */ /* 0x000fe200078e0a10 */
[----:B------:R-:W-:Y:S01]  /*b9c0*/  ISETP.GT.U32.AND P1, PT, R8, R9, PT ;  /* 0x000000090800720c */ /* 0x000fe20003f24070 */
[--C-:B------:R-:W-:Y:S01]  /*b9d0*/  @!P0 IMAD.IADD R0, R0, 0x1, -R8.reuse ;  /* 0x0000000100008824 */ /* 0x100fe200078e0a08 */
[----:B------:R-:W-:Y:S01]  /*b9e0*/  ISETP.GE.AND P2, PT, R6, RZ, PT ;  /* 0x000000ff0600720c */ /* 0x000fe20003f46270 */
[----:B------:R-:W-:Y:S01]  /*b9f0*/  IMAD.MOV.U32 R4, RZ, RZ, R11 ;  /* 0x000000ffff047224 */ /* 0x000fe200078e000b */
[----:B------:R-:W-:Y:S01]  /*ba00*/  STL [R1+0x64], R18 ;  /* 0x0000641201007387 */ /* 0x000fe20000100800 */
[----:B------:R-:W-:Y:S01]  /*ba10*/  VIADD R6, R15, 0x21 ;  /* 0x000000210f067836 */ /* 0x000fe20000000000 */
[----:B------:R-:W-:Y:S01]  /*ba20*/  ISETP.GE.AND P0, PT, R2, RZ, PT ;  /* 0x000000ff0200720c */ /* 0x000fe20003f06270 */
[----:B------:R-:W-:Y:S01]  /*ba30*/  @!P3 IMAD.IADD R3, R3, 0x1, -R8 ;  /* 0x000000010303b824 */ /* 0x000fe200078e0a08 */
[----:B------:R-:W-:Y:S01]  /*ba40*/  STL [R1+0x68], R16 ;  /* 0x0000681001007387 */ /* 0x000fe20000100800 */
[----:B------:R-:W-:Y:S01]  /*ba50*/  IMAD.HI.U32 R7, R12, R4, RZ ;  /* 0x000000040c077227 */ /* 0x000fe200078e00ff */
[----:B------:R-:W-:-:S02]  /*ba60*/  IABS R11, R6 ;  /* 0x00000006000b7213 */ /* 0x000fc40000000000 */
[----:B------:R0:W-:Y:S01]  /*ba70*/  STL [R1+0x128], R13 ;  /* 0x0001280d01007387 */ /* 0x0001e20000100800 */
[--C-:B------:R-:W-:Y:S01]  /*ba80*/  @!P5 IMAD.IADD R10, R10, 0x1, -R8.reuse ;  /* 0x000000010a0ad824 */ /* 0x100fe200078e0a08 */
[----:B------:R-:W-:Y:S01]  /*ba90*/  ISETP.GT.U32.AND P3, PT, R8, R3, PT ;  /* 0x000000030800720c */ /* 0x000fe20003f64070 */
[----:B------:R-:W-:Y:S01]  /*baa0*/  @!P1 IMAD.IADD R9, R9, 0x1, -R8 ;  /* 0x0000000109099824 */ /* 0x000fe200078e0a08 */
[----:B------:R-:W-:Y:S01]  /*bab0*/  ISETP.GE.AND P1, PT, R5, RZ, PT ;  /* 0x000000ff0500720c */ /* 0x000fe20003f26270 */
[----:B------:R-:W-:Y:S02]  /*bac0*/  IMAD.MOV R7, RZ, RZ, -R7 ;  /* 0x000000ffff077224 */ /* 0x000fe400078e0a07 */
[----:B------:R-:W-:Y:S01]  /*bad0*/  IMAD.HI.U32 R5, R12, R11, RZ ;  /* 0x0000000b0c057227 */ /* 0x000fe200078e00ff */
[----:B------:R-:W-:-:S03]  /*bae0*/  ISETP.GT.U32.AND P5, PT, R8, R9, PT ;  /* 0x000000090800720c */ /* 0x000fc60003fa4070 */
[----:B0-----:R-:W-:Y:S02]  /*baf0*/  IMAD.MOV.U32 R13, RZ, RZ, R0 ;  /* 0x000000ffff0d7224 */ /* 0x001fe400078e0000 */
[C---:B------:R-:W-:Y:S02]  /*bb00*/  IMAD R4, R8.reuse, R7, R4 ;  /* 0x0000000708047224 */ /* 0x040fe400078e0204 */
[----:B------:R-:W-:Y:S01]  /*bb10*/  @!P6 IMAD.MOV R13, RZ, RZ, -R13 ;  /* 0x000000ffff0de224 */ /* 0x000fe200078e0a0d */
[----:B------:R-:W-:Y:S01]  /*bb20*/  ISETP.GT.U32.AND P6, PT, R8, R10, PT ;  /* 0x0000000a0800720c */ /* 0x000fe20003fc4070 */
[C---:B------:R-:W-:Y:S02]  /*bb30*/  VIADD R7, R15.reuse, 0x1e ;  /* 0x0000001e0f077836 */ /* 0x040fe40000000000 */
[C---:B------:R-:W-:Y:S01]  /*bb40*/  VIADD R2, R15.reuse, 0x20 ;  /* 0x000000200f027836 */ /* 0x040fe20000000000 */
[----:B------:R0:W-:Y:S01]  /*bb50*/  STL [R1+0x12c], R13 ;  /* 0x00012c0d01007387 */ /* 0x0001e20000100800 */
[----:B------:R-:W-:Y:S01]  /*bb60*/  IMAD.MOV R5, RZ, RZ, -R5 ;  /* 0x000000ffff057224 */ /* 0x000fe200078e0a05 */
[----:B------:R-:W-:Y:S01]  /*bb70*/  IABS R16, R7 ;  /* 0x0000000700107213 */ /* 0x000fe20000000000 */
[----:B------:R-:W-:-:S02]  /*bb80*/  VIADD R0, R15, 0x1f ;  /* 0x0000001f0f007836 */ /* 0x000fc40000000000 */
[----:B------:R-:W-:Y:S02]  /*bb90*/  IMAD R11, R8, R5, R11 ;  /* 0x00000005080b7224 */ /* 0x000fe400078e020b */
[--C-:B------:R-:W-:Y:S01]  /*bba0*/  @!P3 IMAD.IADD R3, R3, 0x1, -R8.reuse ;  /* 0x000000010303b824 */ /* 0x100fe200078e0a08 */
[----:B------:R-:W-:Y:S01]  /*bbb0*/  ISETP.GE.AND P3, PT, R6, RZ, PT ;  /* 0x000000ff0600720c */ /* 0x000fe20003f66270 */
[----:B------:R-:W-:Y:S01]  /*bbc0*/  @!P6 IMAD.IADD R10, R10, 0x1, -R8 ;  /* 0x000000010a0ae824 */ /* 0x000fe200078e0a08 */
[----:B0-----:R-:W-:Y:S01]  /*bbd0*/  IABS R13, R2 ;  /* 0x00000002000d7213 */ /* 0x001fe20000000000 */
[----:B------:R-:W-:Y:S01]  /*bbe0*/  IMAD.MOV.U32 R6, RZ, RZ, R16 ;  /* 0x000000ffff067224 */ /* 0x000fe200078e0010 */
[----:B------:R-:W-:Y:S01]  /*bbf0*/  IABS R5, R0 ;  /* 0x0000000000057213 */ /* 0x000fe20000000000 */
[----:B------:R-:W-:Y:S01]  /*bc00*/  @!P5 IMAD.IADD R9, R9, 0x1, -R8 ;  /* 0x000000010909d824 */ /* 0x000fe200078e0a08 */
[----:B------:R-:W-:Y:S01]  /*bc10*/  ISETP.GT.U32.AND P6, PT, R8, R11, PT ;  /* 0x0000000b0800720c */ /* 0x000fe20003fc4070 */
[----:B------:R-:W-:Y:S01]  /*bc20*/  IMAD.HI.U32 R16, R12, R13, RZ ;  /* 0x0000000d0c107227 */ /* 0x000fe200078e00ff */
[----:B------:R-:W-:-:S03]  /*bc30*/  ISETP.GT.U32.AND P5, PT, R8, R4, PT ;  /* 0x000000040800720c */ /* 0x000fc60003fa4070 */
[----:B------:R-:W-:-:S04]  /*bc40*/  IMAD.HI.U32 R17, R12, R5, RZ ;  /* 0x000000050c117227 */ /* 0x000fc800078e00ff */
[----:B------:R-:W-:Y:S02]  /*bc50*/  IMAD.MOV R16, RZ, RZ, -R16 ;  /* 0x000000ffff107224 */ /* 0x000fe400078e0a10 */
[----:B------:R-:W-:Y:S02]  /*bc60*/  IMAD.MOV.U32 R18, RZ, RZ, R9 ;  /* 0x000000ffff127224 */ /* 0x000fe400078e0009 */
[----:B------:R-:W-:Y:S02]  /*bc70*/  IMAD.MOV R9, RZ, RZ, -R17 ;  /* 0x000000ffff097224 */ /* 0x000fe400078e0a11 */
[C---:B------:R-:W-:Y:S02]  /*bc80*/  IMAD R13, R8.reuse, R16, R13 ;  /* 0x00000010080d7224 */ /* 0x040fe400078e020d */
[----:B------:R-:W-:Y:S02]  /*bc90*/  @!P6 IMAD.IADD R11, R11, 0x1, -R8 ;  /* 0x000000010b0be824 */ /* 0x000fe400078e0a08 */
[----:B------:R-:W-:-:S02]  /*bca0*/  IMAD R5, R8, R9, R5 ;  /* 0x0000000908057224 */ /* 0x000fc400078e0205 */
[----:B------:R-:W-:Y:S01]  /*bcb0*/  @!P2 IMAD.MOV R10, RZ, RZ, -R10 ;  /* 0x000000ffff0aa224 */ /* 0x000fe200078e0a0a */
[----:B------:R-:W-:Y:S01]  /*bcc0*/  ISETP.GT.U32.AND P2, PT, R8, R13, PT ;  /* 0x0000000d0800720c */ /* 0x000fe20003f44070 */
[----:B------:R-:W-:Y:S01]  /*bcd0*/  @!P5 IMAD.IADD R4, R4, 0x1, -R8 ;  /* 0x000000010404d824 */ /* 0x000fe200078e0a08 */
[----:B------:R-:W-:Y:S01]  /*bce0*/  ISETP.GE.AND P5, PT, R2, RZ, PT ;  /* 0x000000ff0200720c */ /* 0x000fe20003fa6270 */
[----:B------:R-:W-:Y:S01]  /*bcf0*/  @!P0 IMAD.MOV R3, RZ, RZ, -R3 ;  /* 0x000000ffff038224 */ /* 0x000fe200078e0a03 */
[----:B------:R-:W-:Y:S01]  /*bd00*/  ISETP.GT.U32.AND P6, PT, R8, R11, PT ;  /* 0x0000000b0800720c */ /* 0x000fe20003fc4070 */
[----:B------:R-:W-:Y:S01]  /*bd10*/  IMAD.HI.U32 R2, R12, R6, RZ ;  /* 0x000000060c027227 */ /* 0x000fe200078e00ff */
[----:B------:R-:W-:-:S03]  /*bd20*/  ISETP.GT.U32.AND P0, PT, R8, R5, PT ;  /* 0x000000050800720c */ /* 0x000fc60003f04070 */
[----:B------:R-:W-:Y:S01]  /*bd30*/  @!P4 IMAD.MOV R18, RZ, RZ, -R18 ;  /* 0x000000ffff12c224 */ /* 0x000fe200078e0a12 */
[C---:B------:R-:W-:Y:S01]  /*bd40*/  ISETP.GT.U32.AND P4, PT, R8.reuse, R4, PT ;  /* 0x000000040800720c */ /* 0x040fe20003f84070 */
[----:B------:R-:W-:Y:S02]  /*bd50*/  IMAD.MOV R2, RZ, RZ, -R2 ;  /* 0x000000ffff027224 */ /* 0x000fe400078e0a02 */
[----:B------:R-:W-:Y:S01]  /*bd60*/  VIADD R16, R15, 0x1d ;  /* 0x0000001d0f107836 */ /* 0x000fe20000000000 */
[----:B------:R-:W-:Y:S01]  /*bd70*/  STL [R1+0x11c], R18 ;  /* 0x00011c1201007387 */ /* 0x000fe20000100800 */
[C---:B------:R-:W-:Y:S02]  /*bd80*/  IMAD R6, R8.reuse, R2, R6 ;  /* 0x0000000208067224 */ /* 0x040fe400078e0206 */
[--C-:B------:R-:W-:Y:S01]  /*bd90*/  @!P2 IMAD.IADD R13, R13, 0x1, -R8.reuse ;  /* 0x000000010d0da824 */ /* 0x100fe200078e0a08 */
[----:B------:R-:W-:Y:S01]  /*bda0*/  IABS R2, R16 ;  /* 0x0000001000027213 */ /* 0x000fe20000000000 */
[--C-:B------:R-:W-:Y:S01]  /*bdb0*/  @!P6 IMAD.IADD R11, R11, 0x1, -R8.reuse ;  /* 0x000000010b0be824 */ /* 0x100fe200078e0a08 */
[C---:B------:R-:W-:Y:S01]  /*bdc0*/  ISETP.GT.U32.AND P6, PT, R8.reuse, R6, PT ;  /* 0x000000060800720c */ /* 0x040fe20003fc4070 */
[----:B------:R-:W-:Y:S01]  /*bdd0*/  @!P0 IMAD.IADD R5, R5, 0x1, -R8 ;  /* 0x0000000105058824 */ /* 0x000fe200078e0a08 */
[----:B------:R-:W-:Y:S01]  /*bde0*/  ISETP.GT.U32.AND P0, PT, R8, R13, PT ;  /* 0x0000000d0800720c */ /* 0x000fe20003f04070 */
[----:B------:R-:W-:Y:S01]  /*bdf0*/  IMAD.HI.U32 R9, R12, R2, RZ ;  /* 0x000000020c097227 */ /* 0x000fe200078e00ff */
[----:B------:R0:W-:Y:S01]  /*be00*/  STL [R1+0xf8], R10 ;  /* 0x0000f80a01007387 */ /* 0x0001e20000100800 */
[----:B------:R-:W-:-:S02]  /*be10*/  ISETP.GE.AND P2, PT, R7, RZ, PT ;  /* 0x000000ff0700720c */ /* 0x000fc40003f46270 */
[--C-:B------:R-:W-:Y:S01]  /*be20*/  @!P4 IMAD.IADD R4, R4, 0x1, -R8.reuse ;  /* 0x000000010404c824 */ /* 0x100fe200078e0a08 */
[----:B------:R-:W-:Y:S01]  /*be30*/  ISETP.GE.AND P4, PT, R0, RZ, PT ;  /* 0x000000ff0000720c */ /* 0x000fe20003f86270 */
[----:B------:R-:W-:Y:S01]  /*be40*/  VIADD R0, R15, 0x1c ;  /* 0x0000001c0f007836 */ /* 0x000fe20000000000 */
[----:B------:R1:W-:Y:S01]  /*be50*/  STL [R1+0x100], R3 ;  /* 0x0001000301007387 */ /* 0x0003e20000100800 */
[----:B------:R-:W-:Y:S02]  /*be60*/  IMAD.MOV R9, RZ, RZ, -R9 ;  /* 0x000000ffff097224 */ /* 0x000fe400078e0a09 */
[----:B------:R-:W-:Y:S01]  /*be70*/  @!P6 IMAD.IADD R6, R6, 0x1, -R8 ;  /* 0x000000010606e824 */ /* 0x000fe200078e0a08 */
[C---:B------:R-:W-:Y:S01]  /*be80*/  ISETP.GT.U32.AND P6, PT, R8.reuse, R5, PT ;  /* 0x000000050800720c */ /* 0x040fe20003fc4070 */
[----:B------:R-:W-:Y:S02]  /*be90*/  IMAD R2, R8, R9, R2 ;  /* 0x0000000908027224 */ /* 0x000fe400078e0202 */
[----:B------:R-:W-:-:S02]  /*bea0*/  @!P0 IMAD.IADD R13, R13, 0x1, -R8 ;  /* 0x000000010d0d8824 */ /* 0x000fc400078e0a08 */
[----:B0-----:R-:W-:Y:S01]  /*beb0*/  IMAD.MOV.U32 R10, RZ, RZ, R4 ;  /* 0x000000ffff0a7224 */ /* 0x001fe200078e0004 */
[----:B-1----:R-:W-:Y:S01]  /*bec0*/  IABS R3, R0 ;  /* 0x0000000000037213 */ /* 0x002fe20000000000 */
[C---:B------:R-:W-:Y:S01]  /*bed0*/  VIADD R7, R15.reuse, 0x1b ;  /* 0x0000001b0f077836 */ /* 0x040fe20000000000 */
[----:B------:R-:W-:Y:S01]  /*bee0*/  ISETP.GT.U32.AND P0, PT, R8, R2, PT ;  /* 0x000000020800720c */ /* 0x000fe20003f04070 */
[----:B------:R-:W-:Y:S02]  /*bef0*/  VIADD R9, R15, 0x1a ;  /* 0x0000001a0f097836 */ /* 0x000fe40000000000 */
[----:B------:R-:W-:Y:S01]  /*bf00*/  IMAD.HI.U32 R4, R12, R3, RZ ;  /* 0x000000030c047227 */ /* 0x000fe200078e00ff */
[----:B------:R-:W-:-:S03]  /*bf10*/  IABS R18, R7 ;  /* 0x0000000700127213 */ /* 0x000fc60000000000 */
[----:B------:R-:W-:Y:S02]  /*bf20*/  IMAD.MOV R4, RZ, RZ, -R4 ;  /* 0x000000ffff047224 */ /* 0x000fe400078e0a04 */
[--C-:B------:R-:W-:Y:S02]  /*bf30*/  @!P6 IMAD.IADD R5, R5, 0x1, -R8.reuse ;  /* 0x000000010505e824 */ /* 0x100fe400078e0a08 */
[----:B------:R-:W-:Y:S01]  /*bf40*/  IMAD R3, R8, R4, R3 ;  /* 0x0000000408037224 */ /* 0x000fe200078e0203 */
[----:B------:R-:W-:Y:S01]  /*bf50*/  IABS R4, R9 ;  /* 0x0000000900047213 */ /* 0x000fe20000000000 */
[----:B------:R-:W-:Y:S01]  /*bf60*/  @!P0 IMAD.IADD R2, R2, 0x1, -R8 ;  /* 0x0000000102028824 */ /* 0x000fe200078e0a08 */
[----:B------:R-:W-:Y:S01]  /*bf70*/  ISETP.GE.AND P0, PT, R0, RZ, PT ;  /* 0x000000ff0000720c */ /* 0x000fe20003f06270 */
[----:B------:R-:W-:Y:S01]  /*bf80*/  IMAD.HI.U32 R19, R12, R18, RZ ;  /* 0x000000120c137227 */ /* 0x000fe200078e00ff */
[----:B------:R-:W-:-:S03]  /*bf90*/  ISETP.GT.U32.AND P6, PT, R8, R3, PT ;  /* 0x000000030800720c */ /* 0x000fc60003fc4070 */
[----:B------:R-:W-:Y:S02]  /*bfa0*/  IMAD.MOV.U32 R20, RZ, RZ, R13 ;  /* 0x000000ffff147224 */ /* 0x000fe400078e000d */
[----:B------:R-:W-:Y:S01]  /*bfb0*/  @!P3 IMAD.MOV R11, RZ, RZ, -R11 ;  /* 0x000000ffff0bb224 */ /* 0x000fe200078e0a0b */
[C---:B------:R-:W-:Y:S01]  /*bfc0*/  ISETP.GT.U32.AND P3, PT, R8.reuse, R2, PT ;  /* 0x000000020800720c */ /* 0x040fe20003f64070 */
[----:B------:R-:W-:Y:S01]  /*bfd0*/  @!P1 IMAD.MOV R10, RZ, RZ, -R10 ;  /* 0x000000ffff0a9224 */ /* 0x000fe200078e0a0a */
[----:B------:R-:W-:Y:S01]  /*bfe0*/  ISETP.GT.U32.AND P1, PT, R8, R6, PT ;  /* 0x000000060800720c */ /* 0x000fe20003f24070 */
[----:B------:R-:W-:Y:S02]  /*bff0*/  IMAD.MOV R19, RZ, RZ, -R19 ;  /* 0x000000ffff137224 */ /* 0x000fe400078e0a13 */
[----:B------:R-:W-:Y:S01]  /*c000*/  IMAD.HI.U32 R17, R12, R4, RZ ;  /* 0x000000040c117227 */ /* 0x000fe200078e00ff */
[----:B------:R0:W-:Y:S03]  /*c010*/  STL [R1+0x108], R10 ;  /* 0x0001080a01007387 */ /* 0x0001e60000100800 */
[----:B------:R-:W-:Y:S01]  /*c020*/  @!P5 IMAD.MOV R20, RZ, RZ, -R20 ;  /* 0x000000ffff14d224 */ /* 0x000fe200078e0a14 */
[----:B------:R-:W-:Y:S01]  /*c030*/  STL [R1+0xe8], R11 ;  /* 0x0000e80b01007387 */ /* 0x000fe20000100800 */
[----:B------:R-:W-:Y:S01]  /*c040*/  @!P4 IMAD.MOV R5, RZ, RZ, -R5 ;  /* 0x000000ffff05c224 */ /* 0x000fe200078e0a05 */
[----:B------:R-:W-:Y:S01]  /*c050*/  ISETP.GE.AND P4, PT, R7, RZ, PT ;  /* 0x000000ff0700720c */ /* 0x000fe20003f86270 */
[----:B------:R-:W-:Y:S01]  /*c060*/  IMAD R0, R8, R19, R18 ;  /* 0x0000001308007224 */ /* 0x000fe200078e0212 */
[----:B------:R-:W-:Y:S01]  /*c070*/  STL [R1+0xe4], R20 ;  /* 0x0000e41401007387 */ /* 0x000fe20000100800 */
[----:B------:R-:W-:-:S02]  /*c080*/  IMAD.MOV R17, RZ, RZ, -R17 ;  /* 0x000000ffff117224 */ /* 0x000fc400078e0a11 */
[--C-:B------:R-:W-:Y:S01]  /*c090*/  @!P6 IMAD.IADD R3, R3, 0x1, -R8.reuse ;  /* 0x000000010303e824 */ /* 0x100fe200078e0a08 */
[----:B------:R1:W-:Y:S01]  /*c0a0*/  STL [R1+0xe0], R5 ;  /* 0x0000e00501007387 */ /* 0x0003e20000100800 */
[----:B------:R-:W-:Y:S01]  /*c0b0*/  ISETP.GT.U32.AND P6, PT, R8, R0, PT ;  /* 0x000000000800720c */ /* 0x000fe20003fc4070 */
[C---:B0-----:R-:W-:Y:S02]  /*c0c0*/  VIADD R10, R15.reuse, 0x19 ;  /* 0x000000190f0a7836 */ /* 0x041fe40000000000 */
[--C-:B------:R-:W-:Y:S01]  /*c0d0*/  @!P3 IMAD.IADD R2, R2, 0x1, -R8.reuse ;  /* 0x000000010202b824 */ /* 0x100fe200078e0a08 */
[----:B------:R-:W-:Y:S01]  /*c0e0*/  ISETP.GT.U32.AND P5, PT, R8, R3, PT ;  /* 0x000000030800720c */ /* 0x000fe20003fa4070 */
[----:B------:R-:W-:Y:S01]  /*c0f0*/  @!P1 IMAD.IADD R6, R6, 0x1, -R8 ;  /* 0x0000000106069824 */ /* 0x000fe200078e0a08 */
[----:B------:R-:W-:Y:S01]  /*c100*/  ISETP.GE.AND P1, PT, R16, RZ, PT ;  /* 0x000000ff1000720c */ /* 0x000fe20003f26270 */
[----:B------:R-:W-:Y:S01]  /*c110*/  VIADD R7, R15, 0x17 ;  /* 0x000000170f077836 */ /* 0x000fe20000000000 */
[----:B------:R-:W-:Y:S01]  /*c120*/  IABS R16, R10 ;  /* 0x0000000a00107213 */ /* 0x000fe20000000000 */
[----:B-1----:R-:W-:-:S02]  /*c130*/  IMAD R5, R8, R17, R4 ;  /* 0x0000001108057224 */ /* 0x002fc400078e0204 */
[----:B------:R-:W-:Y:S01]  /*c140*/  IMAD.MOV.U32 R11, RZ, RZ, R6 ;  /* 0x000000ffff0b7224 */ /* 0x000fe200078e0006 */
[----:B------:R-:W-:Y:S01]  /*c150*/  IABS R21, R7 ;  /* 0x0000000700157213 */ /* 0x000fe20000000000 */
[----:B------:R-:W-:Y:S01]  /*c160*/  VIADD R4, R15, 0x18 ;  /* 0x000000180f047836 */ /* 0x000fe20000000000 */
[----:B------:R-:W-:Y:S01]  /*c170*/  ISETP.GT.U32.AND P3, PT, R8, R5, PT ;  /* 0x000000050800720c */ /* 0x000fe20003f64070 */
[----:B------:R-:W-:Y:S01]  /*c180*/  @!P2 IMAD.MOV R11, RZ, RZ, -R11 ;  /* 0x000000ffff0ba224 */ /* 0x000fe200078e0a0b */
[----:B------:R-:W-:Y:S01]  /*c190*/  ISETP.GE.AND P2, PT, R9, RZ, PT ;  /* 0x000000ff0900720c */ /* 0x000fe20003f46270 */
[----:B------:R-:W-:Y:S01]  /*c1a0*/  IMAD.HI.U32 R6, R12, R16, RZ ;  /* 0x000000100c067227 */ /* 0x000fe200078e00ff */
[----:B------:R-:W-:Y:S02]  /*c1b0*/  IABS R22, R4 ;  /* 0x0000000400167213 */ /* 0x000fe40000000000 */
[----:B------:R0:W-:Y:S01]  /*c1c0*/  STL [R1+0xdc], R11 ;  /* 0x0000dc0b01007387 */ /* 0x0001e20000100800 */
[----:B------:R-:W-:Y:S01]  /*c1d0*/  @!P6 IMAD.IADD R0, R0, 0x1, -R8 ;  /* 0x000000010000e824 */ /* 0x000fe200078e0a08 */
[----:B------:R-:W-:Y:S01]  /*c1e0*/  ISETP.GE.AND P6, PT, R4, RZ, PT ;  /* 0x000000ff0400720c */ /* 0x000fe20003fc6270 */
[----:B------:R-:W-:-:S02]  /*c1f0*/  IMAD.MOV R6, RZ, RZ, -R6 ;  /* 0x000000ffff067224 */ /* 0x000fc400078e0a06 */
[--C-:B------:R-:W-:Y:S01]  /*c200*/  @!P5 IMAD.IADD R3, R3, 0x1, -R8.reuse ;  /* 0x000000010303d824 */ /* 0x100fe200078e0a08 */
[----:B------:R-:W-:Y:S01]  /*c210*/  ISETP.GE.AND P5, PT, R10, RZ, PT ;  /* 0x000000ff0a00720c */ /* 0x000fe20003fa6270 */
[----:B------:R-:W-:Y:S01]  /*c220*/  @!P3 IMAD.IADD R5, R5, 0x1, -R8 ;  /* 0x000000010505b824 */ /* 0x000fe200078e0a08 */
[C---:B------:R-:W-:Y:S01]  /*c230*/  ISETP.GT.U32.AND P3, PT, R8.reuse, R0, PT ;  /* 0x000000000800720c */ /* 0x040fe20003f64070 */
[----:B------:R-:W-:Y:S01]  /*c240*/  IMAD R23, R8, R6, R16 ;  /* 0x0000000608177224 */ /* 0x000fe200078e0210 */
[----:B------:R-:W-:Y:S01]  /*c250*/  IABS R16, R14 ;  /* 0x0000000e00107213 */ /* 0x000fe20000000000 */
[----:B0-----:R-:W-:Y:S02]  /*c260*/  IMAD.MOV.U32 R11, RZ, RZ, R2 ;  /* 0x000000ffff0b7224 */ /* 0x001fe400078e0002 */
[----:B------:R-:W-:-:S04]  /*c270*/  IMAD.HI.U32 R2, R12, R22, RZ ;  /* 0x000000160c027227 */ /* 0x000fc800078e00ff */
[----:B------:R-:W-:Y:S02]  /*c280*/  IMAD.MOV.U32 R6, RZ, RZ, R3 ;  /* 0x000000ffff067224 */ /* 0x000fe400078e0003 */
[----:B------:R-:W-:Y:S02]  /*c290*/  IMAD.MOV R3, RZ, RZ, -R2 ;  /* 0x000000ffff037224 */ /* 0x000fe400078e0a02 */
[----:B------:R-:W-:Y:S02]  /*c2a0*/  @!P3 IMAD.IADD R0, R0, 0x1, -R8 ;  /* 0x000000010000b824 */ /* 0x000fe400078e0a08 */
[C---:B------:R-:W-:Y:S02]  /*c2b0*/  IMAD R22, R8.reuse, R3, R22 ;  /* 0x0000000308167224 */ /* 0x040fe400078e0216 */
[----:B------:R-:W-:Y:S01]  /*c2c0*/  @!P1 IMAD.MOV R11, RZ, RZ, -R11 ;  /* 0x000000ffff0b9224 */ /* 0x000fe200078e0a0b */
[C---:B------:R-:W-:Y:S01]  /*c2d0*/  ISETP.GT.U32.AND P1, PT, R8.reuse, R5, PT ;  /* 0x000000050800720c */ /* 0x040fe20003f24070 */
[C---:B------:R-:W-:Y:S01]  /*c2e0*/  VIADD R4, R15.reuse, 0x16 ;  /* 0x000000160f047836 */ /* 0x040fe20000000000 */
[----:B------:R-:W-:Y:S01]  /*c2f0*/  ISETP.GT.U32.AND P3, PT, R8, R22, PT ;  /* 0x000000160800720c */ /* 0x000fe20003f64070 */
[----:B------:R-:W-:Y:S01]  /*c300*/  @!P0 IMAD.MOV R6, RZ, RZ, -R6 ;  /* 0x000000ffff068224 */ /* 0x000fe200078e0a06 */
[----:B------:R-:W-:Y:S01]  /*c310*/  STL [R1+0xc4], R11 ;  /* 0x0000c40b01007387 */ /* 0x000fe20000100800 */
[----:B------:R-:W-:Y:S01]  /*c320*/  IMAD.MOV.U32 R9, RZ, RZ, R0 ;  /* 0x000000ffff097224 */ /* 0x000fe200078e0000 */
[----:B------:R-:W-:Y:S01]  /*c330*/  IABS R2, R4 ;  /* 0x0000000400027213 */ /* 0x000fe20000000000 */
[----:B------:R-:W0:Y:S01]  /*c340*/  I2F.RP R3, R16 ;  /* 0x0000001000037306 */ /* 0x000e220000209400 */
[----:B------:R1:W-:Y:S01]  /*c350*/  STL [R1+0xb8], R6 ;  /* 0x0000b80601007387 */ /* 0x0003e20000100800 */
[----:B------:R-:W-:Y:S01]  /*c360*/  @!P4 IMAD.MOV R9, RZ, RZ, -R9 ;  /* 0x000000ffff09c224 */ /* 0x000fe200078e0a09 */
[----:B------:R-:W-:Y:S01]  /*c370*/  ISETP.GE.AND P4, PT, R4, RZ, PT ;  /* 0x000000ff0400720c */ /* 0x000fe20003f86270 */
[----:B------:R-:W-:Y:S01]  /*c380*/  VIADD R0, R15, 0x15 ;  /* 0x000000150f007836 */ /* 0x000fe20000000000 */
[----:B------:R-:W-:Y:S01]  /*c390*/  ISETP.GT.U32.AND P0, PT, R8, R23, PT ;  /* 0x000000170800720c */ /* 0x000fe20003f04070 */
[--C-:B------:R-:W-:Y:S01]  /*c3a0*/  @!P1 IMAD.IADD R5, R5, 0x1, -R8.reuse ;  /* 0x0000000105059824 */ /* 0x100fe200078e0a08 */
[----:B------:R-:W-:Y:S01]  /*c3b0*/  ISETP.GE.AND P1, PT, R7, RZ, PT ;  /* 0x000000ff0700720c */ /* 0x000fe20003f26270 */
[----:B------:R-:W-:Y:S01]  /*c3c0*/  @!P3 IMAD.IADD R22, R22, 0x1, -R8 ;  /* 0x000000011616b824 */ /* 0x000fe200078e0a08 */
[----:B------:R-:W-:Y:S01]  /*c3d0*/  STL [R1+0xb0], R9 ;  /* 0x0000b00901007387 */ /* 0x000fe20000100800 */
[----:B------:R-:W-:-:S03]  /*c3e0*/  IMAD.HI.U32 R7, R12, R2, RZ ;  /* 0x000000020c077227 */ /* 0x000fc600078e00ff */
[----:B------:R-:W-:Y:S01]  /*c3f0*/  ISETP.GT.U32.AND P3, PT, R8, R22, PT ;  /* 0x000000160800720c */ /* 0x000fe20003f64070 */
[----:B-1----:R-:W-:Y:S01]  /*c400*/  IMAD.HI.U32 R6, R12, R21, RZ ;  /* 0x000000150c067227 */ /* 0x002fe200078e00ff */
[----:B0-----:R-:W0:Y:S03]  /*c410*/  MUFU.RCP R3, R3 ;  /* 0x0000000300037308 */ /* 0x001e260000001000 */
[----:B------:R-:W-:Y:S02]  /*c420*/  IMAD.MOV R6, RZ, RZ, -R6 ;  /* 0x000000ffff067224 */ /* 0x000fe400078e0a06 */
[----:B------:R-:W-:Y:S02]  /*c430*/  IMAD.MOV R7, RZ, RZ, -R7 ;  /* 0x000000ffff077224 */ /* 0x000fe400078e0a07 */
[C---:B------:R-:W-:Y:S02]  /*c440*/  IMAD R21, R8.reuse, R6, R21 ;  /* 0x0000000608157224 */ /* 0x040fe400078e0215 */
[----:B------:R-:W-:-:S02]  /*c450*/  IMAD R4, R8, R7, R2 ;  /* 0x0000000708047224 */ /* 0x000fc400078e0202 */
[----:B------:R-:W-:Y:S01]  /*c460*/  @!P2 IMAD.MOV R5, RZ, RZ, -R5 ;  /* 0x000000ffff05a224 */ /* 0x000fe200078e0a05 */
[----:B------:R-:W-:Y:S01]  /*c470*/  ISETP.GT.U32.AND P2, PT, R8, R21, PT ;  /* 0x000000150800720c */ /* 0x000fe20003f44070 */
[--C-:B------:R-:W-:Y:S01]  /*c480*/  @!P3 IMAD.IADD R22, R22, 0x1, -R8.reuse ;  /* 0x000000011616b824 */ /* 0x100fe200078e0a08 */
[C---:B------:R-:W-:Y:S01]  /*c490*/  ISETP.GT.U32.AND P3, PT, R8.reuse, R4, PT ;  /* 0x000000040800720c */ /* 0x040fe20003f64070 */
[----:B------:R-:W-:Y:S01]  /*c4a0*/  VIADD R10, R15, 0x14 ;  /* 0x000000140f0a7836 */ /* 0x000fe20000000000 */
[----:B------:R1:W-:Y:S01]  /*c4b0*/  STL [R1+0xbc], R5 ;  /* 0x0000bc0501007387 */ /* 0x0003e20000100800 */
[--C-:B------:R-:W-:Y:S02]  /*c4c0*/  @!P0 IMAD.IADD R23, R23, 0x1, -R8.reuse ;  /* 0x0000000117178824 */ /* 0x100fe400078e0a08 */
[C---:B------:R-:W-:Y:S01]  /*c4d0*/  VIADD R19, R15.reuse, 0x13 ;  /* 0x000000130f137836 */ /* 0x040fe20000000000 */
[----:B------:R-:W-:Y:S01]  /*c4e0*/  IABS R6, R10 ;  /* 0x0000000a00067213 */ /* 0x000fe20000000000 */
[----:B------:R-:W-:Y:S01]  /*c4f0*/  VIADD R20, R15, 0x12 ;  /* 0x000000120f147836 */ /* 0x000fe20000000000 */
[----:B------:R-:W-:Y:S01]  /*c500*/  ISETP.GT.U32.AND P0, PT, R8, R23, PT ;  /* 0x000000170800720c */ /* 0x000fe20003f04070 */
[----:B0-----:R-:W-:Y:S01]  /*c510*/  VIADD R3, R3, 0xffffffe ;  /* 0x0ffffffe03037836 */ /* 0x001fe20000000000 */
[----:B------:R-:W-:Y:S01]  /*c520*/  IABS R7, R19 ;  /* 0x0000001300077213 */ /* 0x000fe20000000000 */
[--C-:B------:R-:W-:Y:S01]  /*c530*/  @!P2 IMAD.IADD R21, R21, 0x1, -R8.reuse ;  /* 0x000000011515a824 */ /* 0x100fe200078e0a08 */
[----:B-1----:R-:W-:Y:S01]  /*c540*/  IABS R5, R0 ;  /* 0x0000000000057213 */ /* 0x002fe20000000000 */
[----:B------:R-:W-:Y:S01]  /*c550*/  @!P3 IMAD.IADD R4, R4, 0x1, -R8 ;  /* 0x000000010404b824 */ /* 0x000fe200078e0a08 */
[----:B------:R-:W-:Y:S01]  /*c560*/  IABS R9, R20 ;  /* 0x0000001400097213 */ /* 0x000fe20000000000 */
[----:B------:R-:W-:Y:S01]  /*c570*/  IMAD.HI.U32 R11, R12, R6, RZ ;  /* 0x000000060c0b7227 */ /* 0x000fe200078e00ff */
[C---:B------:R-:W-:Y:S01]  /*c580*/  ISETP.GT.U32.AND P2, PT, R8.reuse, R21, PT ;  /* 0x000000150800720c */ /* 0x040fe20003f44070 */
[----:B------:R-:W0:Y:S01]  /*c590*/  F2I.FTZ.U32.TRUNC.NTZ R3, R3 ;  /* 0x0000000300037305 */ /* 0x000e22000021f000 */
[----:B------:R-:W-:Y:S01]  /*c5a0*/  ISETP.GT.U32.AND P3, PT, R8, R4, PT ;  /* 0x000000040800720c */ /* 0x000fe20003f64070 */
[----:B------:R-:W-:-:S04]  /*c5b0*/  IMAD.HI.U32 R13, R12, R5, RZ ;  /* 0x000000050c0d7227 */ /* 0x000fc800078e00ff */
[----:B------:R-:W-:Y:S02]  /*c5c0*/  IMAD.MOV R13, RZ, RZ, -R13 ;  /* 0x000000ffff0d7224 */ /* 0x000fe400078e0a0d */
[----:B------:R-:W-:Y:S02]  /*c5d0*/  IMAD.MOV R11, RZ, RZ, -R11 ;  /* 0x000000ffff0b7224 */ /* 0x000fe400078e0a0b */
[C---:B------:R-:W-:Y:S01]  /*c5e0*/  IMAD R5, R8.reuse, R13, R5 ;  /* 0x0000000d08057224 */ /* 0x040fe200078e0205 */
[----:B------:R-:W-:Y:S01]  /*c5f0*/  IABS R13, R28 ;  /* 0x0000001c000d7213 */ /* 0x000fe20000000000 */
[C---:B------:R-:W-:Y:S01]  /*c600*/  IMAD R6, R8.reuse, R11, R6 ;  /* 0x0000000b08067224 */ /* 0x040fe200078e0206 */
[----:B------:R-:W-:Y:S01]  /*c610*/  IABS R11, R15 ;  /* 0x0000000f000b7213 */ /* 0x000fe20000000000 */
[----:B------:R-:W-:Y:S01]  /*c620*/  @!P2 IMAD.IADD R21, R21, 0x1, -R8 ;  /* 0x000000011515a824 */ /* 0x000fe200078e0a08 */
[----:B------:R-:W-:Y:S01]  /*c630*/  ISETP.GT.U32.AND P2, PT, R8, R5, PT ;  /* 0x000000050800720c */ /* 0x000fe20003f44070 */
[----:B------:R-:W-:-:S04]  /*c640*/  IMAD.HI.U32 R2, R12, R7, RZ ;  /* 0x000000070c027227 */ /* 0x000fc800078e00ff */
[--C-:B------:R-:W-:Y:S01]  /*c650*/  @!P0 IMAD.IADD R23, R23, 0x1, -R8.reuse ;  /* 0x0000000117178824 */ /* 0x100fe200078e0a08 */
[----:B------:R-:W-:Y:S01]  /*c660*/  ISETP.GE.AND P0, PT, R0, RZ, PT ;  /* 0x000000ff0000720c */ /* 0x000fe20003f06270 */
[----:B------:R-:W-:Y:S01]  /*c670*/  @!P3 IMAD.IADD R4, R4, 0x1, -R8 ;  /* 0x000000010404b824 */ /* 0x000fe200078e0a08 */
[----:B------:R-:W-:Y:S01]  /*c680*/  ISETP.GT.U32.AND P3, PT, R8, R6, PT ;  /* 0x000000060800720c */ /* 0x000fe20003f64070 */
[----:B------:R-:W-:Y:S02]  /*c690*/  IMAD.MOV R2, RZ, RZ, -R2 ;  /* 0x000000ffff027224 */ /* 0x000fe400078e0a02 */
[----:B------:R-:W-:-:S04]  /*c6a0*/  IMAD.HI.U32 R0, R12, R9, RZ ;  /* 0x000000090c007227 */ /* 0x000fc800078e00ff */
[C---:B------:R-:W-:Y:S02]  /*c6b0*/  IMAD R7, R8.reuse, R2, R7 ;  /* 0x0000000208077224 */ /* 0x040fe400078e0207 */
[----:B------:R-:W-:Y:S02]  /*c6c0*/  IMAD.MOV R0, RZ, RZ, -R0 ;  /* 0x000000ffff007224 */ /* 0x000fe400078e0a00 */
[----:B------:R-:W-:Y:S02]  /*c6d0*/  VIADD R17, R15, 0x11 ;  /* 0x000000110f117836 */ /* 0x000fe40000000000 */
[C---:B------:R-:W-:Y:S02]  /*c6e0*/  IMAD R9, R8.reuse, R0, R9 ;  /* 0x0000000008097224 */ /* 0x040fe400078e0209 */
[--C-:B------:R-:W-:Y:S01]  /*c6f0*/  @!P2 IMAD.IADD R5, R5, 0x1, -R8.reuse ;  /* 0x000000010505a824 */ /* 0x100fe200078e0a08 */
[----:B------:R-:W-:Y:S01]  /*c700*/  ISETP.GT.U32.AND P2, PT, R8, R7, PT ;  /* 0x000000070800720c */ /* 0x000fe20003f44070 */
[----:B0-----:R-:W-:Y:S01]  /*c710*/  IMAD.MOV R27, RZ, RZ, -R3 ;  /* 0x000000ffff1b7224 */ /* 0x001fe200078e0a03 */
[----:B------:R-:W-:Y:S01]  /*c720*/  IABS R24, R17 ;  /* 0x0000001100187213 */ /* 0x000fe20000000000 */
[----:B------:R-:W-:Y:S01]  /*c730*/  @!P3 IMAD.IADD R6, R6, 0x1, -R8 ;  /* 0x000000010606b824 */ /* 0x000fe200078e0a08 */
[----:B------:R-:W-:Y:S01]  /*c740*/  ISETP.GT.U32.AND P3, PT, R8, R9, PT ;  /* 0x000000090800720c */ /* 0x000fe20003f64070 */
[----:B------:R-:W-:-:S02]  /*c750*/  IMAD.MOV.U32 R2, RZ, RZ, RZ ;  /* 0x000000ffff027224 */ /* 0x000fc400078e00ff */
[----:B------:R-:W-:Y:S02]  /*c760*/  IMAD R27, R27, R16, RZ ;  /* 0x000000101b1b7224 */ /* 0x000fe400078e02ff */
[----:B------:R-:W-:-:S04]  /*c770*/  IMAD.HI.U32 R25, R12, R24, RZ ;  /* 0x000000180c197227 */ /* 0x000fc800078e00ff */
[----:B------:R-:W-:-:S04]  /*c780*/  IMAD.HI.U32 R2, R3, R27, R2 ;  /* 0x0000001b03027227 */ /* 0x000fc800078e0002 */
[----:B------:R-:W-:Y:S02]  /*c790*/  IMAD.MOV.U32 R29, RZ, RZ, R23 ;  /* 0x000000ffff1d7224 */ /* 0x000fe400078e0017 */
[----:B------:R-:W-:Y:S02]  /*c7a0*/  IMAD.MOV R25, RZ, RZ, -R25 ;  /* 0x000000ffff197224 */ /* 0x000fe400078e0a19 */
[----:B------:R-:W-:-:S04]  /*c7b0*/  IMAD.HI.U32 R3, R12, R11, RZ ;  /* 0x0000000b0c037227 */ /* 0x000fc800078e00ff */
[----:B------:R-:W-:Y:S01]  /*c7c0*/  @!P2 IMAD.IADD R7, R7, 0x1, -R8 ;  /* 0x000000010707a824 */ /* 0x000fe200078e0a08 */
[----:B------:R-:W-:Y:S01]  /*c7d0*/  ISETP.GE.AND P2, PT, R10, RZ, PT ;  /* 0x000000ff0a00720c */ /* 0x000fe20003f46270 */
[----:B------:R-:W-:Y:S01]  /*c7e0*/  @!P5 IMAD.MOV R29, RZ, RZ, -R29 ;  /* 0x000000ffff1dd224 */ /* 0x000fe200078e0a1d */
[C---:B------:R-:W-:Y:S01]  /*c7f0*/  ISETP.GT.U32.AND P5, PT, R8.reuse, R6, PT ;  /* 0x000000060800720c */ /* 0x040fe20003fa4070 */
[----:B------:R-:W-:Y:S02]  /*c800*/  IMAD R10, R8, R25, R24 ;  /* 0x00000019080a7224 */ /* 0x000fe400078e0218 */
[----:B------:R-:W-:-:S04]  /*c810*/  IMAD.HI.U32 R24, R2, R13, RZ ;  /* 0x0000000d02187227 */ /* 0x000fc800078e00ff */
[----:B------:R-:W-:Y:S02]  /*c820*/  IMAD.MOV R25, RZ, RZ, -R3 ;  /* 0x000000ffff197224 */ /* 0x000fe400078e0a03 */
[----:B------:R-:W-:Y:S01]  /*c830*/  @!P3 IMAD.IADD R9, R9, 0x1, -R8 ;  /* 0x000000010909b824 */ /* 0x000fe200078e0a08 */
[C---:B------:R-:W-:Y:S01]  /*c840*/  ISETP.GT.U32.AND P3, PT, R8.reuse, R5, PT ;  /* 0x000000050800720c */ /* 0x040fe20003f64070 */
[----:B------:R-:W-:Y:S02]  /*c850*/  IMAD.MOV.U32 R2, RZ, RZ, R22 ;  /* 0x000000ffff027224 */ /* 0x000fe400078e0016 */
[----:B------:R-:W-:Y:S02]  /*c860*/  IMAD.MOV.U32 R3, RZ, RZ, R21 ;  /* 0x000000ffff037224 */ /* 0x000fe400078e0015 */
[----:B------:R-:W-:Y:S01]  /*c870*/  @!P6 IMAD.MOV R2, RZ, RZ, -R2 ;  /* 0x000000ffff02e224 */ /* 0x000fe200078e0a02 */
[C---:B------:R-:W-:Y:S01]  /*c880*/  ISETP.GT.U32.AND P6, PT, R8.reuse, R9, PT ;  /* 0x000000090800720c */ /* 0x040fe20003fc4070 */
[----:B------:R-:W-:Y:S01]  /*c890*/  @!P1 IMAD.MOV R3, RZ, RZ, -R3 ;  /* 0x000000ffff039224 */ /* 0x000fe200078e0a03 */
[C---:B------:R-:W-:Y:S01]  /*c8a0*/  ISETP.GT.U32.AND P1, PT, R8.reuse, R7, PT ;  /* 0x000000070800720c */ /* 0x040fe20003f24070 */
[----:B------:R-:W-:Y:S01]  /*c8b0*/  IMAD R11, R8, R25, R11 ;  /* 0x00000019080b7224 */ /* 0x000fe200078e020b */
[----:B------:R0:W-:Y:S01]  /*c8c0*/  STL [R1+0xca4], R2 ;  /* 0x000ca40201007387 */ /* 0x0001e20000100800 */
[----:B------:R-:W-:-:S02]  /*c8d0*/  VIADD R18, R15, 0x10 ;  /* 0x000000100f127836 */ /* 0x000fc40000000000 */
[----:B------:R-:W-:Y:S01]  /*c8e0*/  IMAD.MOV R24, RZ, RZ, -R24 ;  /* 0x000000ffff187224 */ /* 0x000fe200078e0a18 */
[----:B------:R-:W-:Y:S01]  /*c8f0*/  STL [R1+0x20], R29 ;  /* 0x0000201d01007387 */ /* 0x000fe20000100800 */
[----:B------:R-:W-:Y:S01]  /*c900*/  @!P5 IMAD.IADD R6, R6, 0x1, -R8 ;  /* 0x000000010606d824 */ /* 0x000fe200078e0a08 */
[----:B------:R-:W-:Y:S01]  /*c910*/  ISETP.GT.U32.AND P5, PT, R8, R11, PT ;  /* 0x0000000b0800720c */ /* 0x000fe20003fa4070 */
[----:B------:R-:W-:Y:S01]  /*c920*/  @!P4 IMAD.MOV R4, RZ, RZ, -R4 ;  /* 0x000000ffff04c224 */ /* 0x000fe200078e0a04 */
[----:B------:R-:W-:Y:S01]  /*c930*/  IABS R0, R18 ;  /* 0x0000001200007213 */ /* 0x000fe20000000000 */
[----:B------:R-:W-:Y:S01]  /*c940*/  IMAD R13, R16, R24, R13 ;  /* 0x00000018100d7224 */ /* 0x000fe200078e020d */
[----:B------:R-:W-:Y:S01]  /*c950*/  ISETP.GT.U32.AND P4, PT, R8, R10, PT ;  /* 0x0000000a0800720c */ /* 0x000fe20003f84070 */
[----:B------:R-:W-:Y:S01]  /*c960*/  @!P6 IMAD.IADD R9, R9, 0x1, -R8 ;  /* 0x000000010909e824 */ /* 0x000fe200078e0a08 */
[----:B------:R-:W-:Y:S01]  /*c970*/  STL [R1+0xca8], R3 ;  /* 0x000ca80301007387 */ /* 0x000fe20000100800 */
[----:B------:R-:W-:Y:S01]  /*c980*/  IMAD.HI.U32 R26, R12, R0, RZ ;  /* 0x000000000c1a7227 */ /* 0x000fe200078e00ff */
[----:B------:R-:W-:-:S02]  /*c990*/  ISETP.GT.U32.AND P6, PT, R16, R13, PT ;  /* 0x0000000d1000720c */ /* 0x000fc40003fc4070 */
[----:B------:R-:W-:Y:S01]  /*c9a0*/  STL [R1+0xcac], R4 ;  /* 0x000cac0401007387 */ /* 0x000fe20000100800 */
[----:B------:R-:W-:Y:S01]  /*c9b0*/  @!P1 IMAD.IADD R7, R7, 0x1, -R8 ;  /* 0x0000000107079824 */ /* 0x000fe200078e0a08 */
[----:B------:R-:W-:Y:S01]  /*c9c0*/  ISETP.GE.AND P1, PT, R19, RZ, PT ;  /* 0x000000ff1300720c */ /* 0x000fe20003f26270 */
[C---:B------:R-:W-:Y:S02]  /*c9d0*/  VIADD R21, R15.reuse, 0xf ;  /* 0x0000000f0f157836 */ /* 0x040fe40000000000 */
[----:B------:R-:W-:Y:S02]  /*c9e0*/  IMAD.MOV R26, RZ, RZ, -R26 ;  /* 0x000000ffff1a7224 */ /* 0x000fe400078e0a1a */
[----:B------:R-:W-:Y:S01]  /*c9f0*/  VIADD R19, R15, 0xe ;  /* 0x0000000e0f137836 */ /* 0x000fe20000000000 */
[----:B------:R-:W-:Y:S01]  /*ca00*/  IABS R24, R21 ;  /* 0x0000001500187213 */ /* 0x000fe20000000000 */
[----:B------:R-:W-:Y:S02]  /*ca10*/  @!P5 IMAD.IADD R11, R11, 0x1, -R8 ;  /* 0x000000010b0bd824 */ /* 0x000fe400078e0a08 */
[----:B------:R-:W-:-:S02]  /*ca20*/  IMAD R0, R8, R26, R0 ;  /* 0x0000001a08007224 */ /* 0x000fc400078e0200 */
[--C-:B------:R-:W-:Y:S01]  /*ca30*/  @!P4 IMAD.IADD R10, R10, 0x1, -R8.reuse ;  /* 0x000000010a0ac824 */ /* 0x100fe200078e0a08 */
[----:B------:R-:W-:Y:S01]  /*ca40*/  ISETP.GE.AND P4, PT, R20, RZ, PT ;  /* 0x000000ff1400720c */ /* 0x000fe20003f86270 */
[----:B------:R-:W-:Y:S01]  /*ca50*/  @!P3 IMAD.IADD R5, R5, 0x1, -R8 ;  /* 0x000000010505b824 */ /* 0x000fe200078e0a08 */
[----:B------:R-:W-:Y:S01]  /*ca60*/  IABS R20, R19 ;  /* 0x0000001300147213 */ /* 0x000fe20000000000 */
[----:B------:R-:W-:Y:S01]  /*ca70*/  IMAD.HI.U32 R22, R12, R24, RZ ;  /* 0x000000180c167227 */ /* 0x000fe200078e00ff */
[C---:B------:R-:W-:Y:S02]  /*ca80*/  ISETP.GT.U32.AND P5, PT, R8.reuse, R11, PT ;  /* 0x0000000b0800720c */ /* 0x040fe40003fa4070 */
[----:B------:R-:W-:Y:S01]  /*ca90*/  ISETP.GT.U32.AND P3, PT, R8, R0, PT ;  /* 0x000000000800720c */ /* 0x000fe20003f64070 */
[----:B------:R-:W-:Y:S01]  /*caa0*/  @!P6 IMAD.IADD R13, R13, 0x1, -R16 ;  /* 0x000000010d0de824 */ /* 0x000fe200078e0a10 */
[----:B------:R-:W-:Y:S01]  /*cab0*/  ISETP.GE.AND P6, PT, R17, RZ, PT ;  /* 0x000000ff1100720c */ /* 0x000fe20003fc6270 */
[----:B------:R-:W-:Y:S01]  /*cac0*/  @!P1 IMAD.MOV R7, RZ, RZ, -R7 ;  /* 0x000000ffff079224 */ /* 0x000fe200078e0a07 */
[----:B------:R-:W-:Y:S01]  /*cad0*/  ISETP.GE.AND P1, PT, R15, RZ, PT ;  /* 0x000000ff0f00720c */ /* 0x000fe20003f26270 */
[----:B------:R-:W-:-:S02]  /*cae0*/  IMAD.MOV R22, RZ, RZ, -R22 ;  /* 0x000000ffff167224 */ /* 0x000fc400078e0a16 */
[----:B------:R-:W-:-:S04]  /*caf0*/  IMAD.HI.U32 R17, R12, R20, RZ ;  /* 0x000000140c117227 */ /* 0x000fc800078e00ff */
[----:B------:R-:W-:Y:S01]  /*cb00*/  @!P2 IMAD.MOV R6, RZ, RZ, -R6 ;  /* 0x000000ffff06a224 */ /* 0x000fe200078e0a06 */
[----:B------:R-:W-:Y:S01]  /*cb10*/  ISETP.GT.U32.AND P2, PT, R16, R13, PT ;  /* 0x0000000d1000720c */ /* 0x000fe20003f44070 */
[C---:B------:R-:W-:Y:S02]  /*cb20*/  IMAD R24, R8.reuse, R22, R24 ;  /* 0x0000001608187224 */ /* 0x040fe400078e0218 */
[----:B------:R-:W-:Y:S02]  /*cb30*/  IMAD.MOV R17, RZ, RZ, -R17 ;  /* 0x000000ffff117224 */ /* 0x000fe400078e0a11 */
[----:B------:R-:W-:Y:S01]  /*cb40*/  @!P4 IMAD.MOV R9, RZ, RZ, -R9 ;  /* 0x000000ffff09c224 */ /* 0x000fe200078e0a09 */
[C---:B------:R-:W-:Y:S01]  /*cb50*/  ISETP.GT.U32.AND P4, PT, R8.reuse, R24, PT ;  /* 0x000000180800720c */ /* 0x040fe20003f84070 */
[----:B------:R-:W-:Y:S01]  /*cb60*/  @!P5 IMAD.IADD R11, R11, 0x1, -R8 ;  /* 0x000000010b0bd824 */ /* 0x000fe200078e0a08 */
[----:B------:R-:W-:Y:S01]  /*cb70*/  ISETP.GE.AND P5, PT, R19, RZ, PT ;  /* 0x000000ff1300720c */ /* 0x000fe20003fa6270 */
[----:B------:R-:W-:-:S02]  /*cb80*/  IMAD R27, R8, R17, R20 ;  /* 0x00000011081b7224 */ /* 0x000fc400078e0214 */
[----:B------:R-:W-:Y:S01]  /*cb90*/  @!P3 IMAD.IADD R0, R0, 0x1, -R8 ;  /* 0x000000010000b824 */ /* 0x000fe200078e0a08 */
[C---:B------:R-:W-:Y:S01]  /*cba0*/  ISETP.GT.U32.AND P3, PT, R8.reuse, R10, PT ;  /* 0x0000000a0800720c */ /* 0x040fe20003f64070 */
[----:B------:R-:W-:Y:S01]  /*cbb0*/  @!P1 IMAD.MOV R11, RZ, RZ, -R11 ;  /* 0x000000ffff0b9224 */ /* 0x000fe200078e0a0b */
[----:B------:R-:W-:Y:S01]  /*cbc0*/  ISETP.GT.U32.AND P1, PT, R8, R27, PT ;  /* 0x0000001b0800720c */ /* 0x000fe20003f24070 */
[----:B------:R-:W-:Y:S01]  /*cbd0*/  @!P2 IMAD.IADD R13, R13, 0x1, -R16 ;  /* 0x000000010d0da824 */ /* 0x000fe200078e0a10 */
[----:B------:R-:W-:Y:S01]  /*cbe0*/  ISETP.GE.AND P2, PT, R28, RZ, PT ;  /* 0x000000ff1c00720c */ /* 0x000fe20003f46270 */
[C---:B------:R-:W-:Y:S02]  /*cbf0*/  VIADD R17, R15.reuse, 0xc ;  /* 0x0000000c0f117836 */ /* 0x040fe40000000000 */
[--C-:B------:R-:W-:Y:S02]  /*cc00*/  @!P4 IMAD.IADD R24, R24, 0x1, -R8.reuse ;  /* 0x000000011818c824 */ /* 0x100fe400078e0a08 */
[C---:B------:R-:W-:Y:S01]  /*cc10*/  VIADD R16, R15.reuse, 0xb ;  /* 0x0000000b0f107836 */ /* 0x040fe20000000000 */
[----:B------:R-:W-:Y:S01]  /*cc20*/  IABS R26, R17 ;  /* 0x00000011001a7213 */ /* 0x000fe20000000000 */
[----:B0-----:R-:W-:Y:S01]  /*cc30*/  IMAD.MOV.U32 R2, RZ, RZ, R13 ;  /* 0x000000ffff027224 */ /* 0x001fe200078e000d */
[----:B------:R-:W-:Y:S01]  /*cc40*/  ISETP.GT.U32.AND P4, PT, R8, R24, PT ;  /* 0x000000180800720c */ /* 0x000fe20003f84070 */
[--C-:B------:R-:W-:Y:S01]  /*cc50*/  @!P3 IMAD.IADD R10, R10, 0x1, -R8.reuse ;  /* 0x000000010a0ab824 */ /* 0x100fe200078e0a08 */
[----:B------:R-:W-:Y:S01]  /*cc60*/  ISETP.GE.AND P3, PT, R18, RZ, PT ;  /* 0x000000ff1200720c */ /* 0x000fe20003f66270 */
[----:B------:R-:W-:Y:S01]  /*cc70*/  VIADD R18, R15, 0xd ;  /* 0x0000000d0f127836 */ /* 0x000fe20000000000 */
[----:B------:R-:W-:Y:S01]  /*cc80*/  IABS R23, R16 ;  /* 0x0000001000177213 */ /* 0x000fe20000000000 */
[----:B------:R-:W-:-:S02]  /*cc90*/  @!P1 IMAD.IADD R27, R27, 0x1, -R8 ;  /* 0x000000011b1b9824 */ /* 0x000fc400078e0a08 */
[----:B------:R-:W-:Y:S01]  /*cca0*/  IMAD.HI.U32 R20, R12, R26, RZ ;  /* 0x0000001a0c147227 */ /* 0x000fe200078e00ff */
[----:B------:R-:W-:Y:S02]  /*ccb0*/  IABS R25, R18 ;  /* 0x0000001200197213 */ /* 0x000fe40000000000 */
[----:B------:R-:W-:Y:S01]  /*ccc0*/  ISETP.GT.U32.AND P1, PT, R8, R27, PT ;  /* 0x0000001b0800720c */ /* 0x000fe20003f24070 */
[----:B------:R-:W-:Y:S01]  /*ccd0*/  @!P2 IMAD.MOV R2, RZ, RZ, -R2 ;  /* 0x000000ffff02a224 */ /* 0x000fe200078e0a02 */
[----:B------:R-:W-:Y:S01]  /*cce0*/  ISETP.GE.AND P2, PT, R18, RZ, PT ;  /* 0x000000ff1200720c */ /* 0x000fe20003f46270 */
[----:B------:R-:W-:Y:S02]  /*ccf0*/  IMAD.MOV R18, RZ, RZ, -R20 ;  /* 0x000000ffff127224 */ /* 0x000fe400078e0a14 */
[----:B------:R-:W-:-:S04]  /*cd00*/  IMAD.HI.U32 R13, R12, R23, RZ ;  /* 0x000000170c0d7227 */ /* 0x000fc800078e00ff */
[C---:B------:R-:W-:Y:S02]  /*cd10*/  IMAD R26, R8.reuse, R18, R26 ;  /* 0x00000012081a7224 */ /* 0x040fe400078e021a */
[----:B------:R-:W-:Y:S02]  /*cd20*/  IMAD.MOV R13, RZ, RZ, -R13 ;  /* 0x000000ffff0d7224 */ /* 0x000fe400078e0a0d */
[----:B------:R-:W-:Y:S01]  /*cd30*/  @!P0 IMAD.MOV R5, RZ, RZ, -R5 ;  /* 0x000000ffff058224 */ /* 0x000fe200078e0a05 */
[----:B------:R-:W-:Y:S01]  /*cd40*/  ISETP.GT.U32.AND P0, PT, R8, R0, PT ;  /* 0x000000000800720c */ /* 0x000fe20003f04070 */
[----:B------:R-:W-:Y:S01]  /*cd50*/  @!P4 IMAD.IADD R24, R24, 0x1, -R8 ;  /* 0x000000011818c824 */ /* 0x000fe200078e0a08 */
[C---:B------:R-:W-:Y:S01]  /*cd60*/  ISETP.GT.U32.AND P4, PT, R8.reuse, R26, PT ;  /* 0x0000001a0800720c */ /* 0x040fe20003f84070 */
[----:B------:R-:W-:Y:S01]  /*cd70*/  IMAD R23, R8, R13, R23 ;  /* 0x0000000d08177224 */ /* 0x000fe200078e0217 */
[----:B------:R-:W-:Y:S01]  /*cd80*/  STL [R1+0xcb0], R5 ;  /* 0x000cb00501007387 */ /* 0x000fe20000100800 */
[----:B------:R-:W-:Y:S01]  /*cd90*/  @!P6 IMAD.MOV R10, RZ, RZ, -R10 ;  /* 0x000000ffff0ae224 */ /* 0x000fe200078e0a0a */
[----:B------:R-:W-:Y:S01]  /*cda0*/  ISETP.NE.AND P6, PT, R14, RZ, PT ;  /* 0x000000ff0e00720c */ /* 0x000fe20003fc5270 */
[----:B------:R-:W-:Y:S01]  /*cdb0*/  @!P1 IMAD.IADD R27, R27, 0x1, -R8 ;  /* 0x000000011b1b9824 */ /* 0x000fe200078e0a08 */
[----:B------:R-:W-:Y:S01]  /*cdc0*/  STL [R1+0xcb4], R6 ;  /* 0x000cb40601007387 */ /* 0x000fe20000100800 */
[----:B------:R-:W-:Y:S01]  /*cdd0*/  ISETP.GT.U32.AND P1, PT, R8, R23, PT ;  /* 0x000000170800720c */ /* 0x000fe20003f24070 */
[----:B------:R-:W-:-:S02]  /*cde0*/  IMAD.HI.U32 R19, R12, R25, RZ ;  /* 0x000000190c137227 */ /* 0x000fc400078e00ff */
[----:B------:R0:W-:Y:S02]  /*cdf0*/  STL [R1+0xcb8], R7 ;  /* 0x000cb80701007387 */ /* 0x0001e40000100800 */
[--C-:B------:R-:W-:Y:S01]  /*ce00*/  @!P0 IMAD.IADD R0, R0, 0x1, -R8.reuse ;  /* 0x0000000100008824 */ /* 0x100fe200078e0a08 */
[----:B------:R-:W-:Y:S01]  /*ce10*/  ISETP.GE.AND P0, PT, R21, RZ, PT ;  /* 0x000000ff1500720c */ /* 0x000fe20003f06270 */
[----:B------:R1:W-:Y:S01]  /*ce20*/  STL [R1+0xcbc], R9 ;  /* 0x000cbc0901007387 */ /* 0x0003e20000100800 */
[--C-:B------:R-:W-:Y:S02]  /*ce30*/  @!P4 IMAD.IADD R26, R26, 0x1, -R8.reuse ;  /* 0x000000011a1ac824 */ /* 0x100fe400078e0a08 */
[----:B------:R-:W-:Y:S01]  /*ce40*/  IMAD.MOV R19, RZ, RZ, -R19 ;  /* 0x000000ffff137224 */ /* 0x000fe200078e0a13 */
[----:B------:R2:W-:Y:S01]  /*ce50*/  STL [R1+0xcc0], R10 ;  /* 0x000cc00a01007387 */ /* 0x0005e20000100800 */
[----:B------:R-:W-:Y:S01]  /*ce60*/  @!P6 LOP3.LUT R2, RZ, R14, RZ, 0x33, !PT ;  /* 0x0000000eff02e212 */ /* 0x000fe200078e33ff */
[----:B------:R-:W-:Y:S01]  /*ce70*/  @!P1 IMAD.IADD R23, R23, 0x1, -R8 ;  /* 0x0000000117179824 */ /* 0x000fe200078e0a08 */
[----:B------:R-:W-:Y:S01]  /*ce80*/  ISETP.GT.U32.AND P4, PT, R8, R26, PT ;  /* 0x0000001a0800720c */ /* 0x000fe20003f84070 */
[----:B------:R3:W-:Y:S01]  /*ce90*/  STL [R1+0xcc4], R11 ;  /* 0x000cc40b01007387 */ /* 0x0007e20000100800 */
[----:B0-----:R-:W-:-:S02]  /*cea0*/  VIADD R7, R15, 0x7 ;  /* 0x000000070f077836 */ /* 0x001fc40000000000 */
[C---:B-1----:R-:W-:Y:S01]  /*ceb0*/  VIADD R9, R15.reuse, 0x8 ;  /* 0x000000080f097836 */ /* 0x042fe20000000000 */
[C---:B------:R-:W-:Y:S01]  /*cec0*/  ISETP.GT.U32.AND P1, PT, R8.reuse, R23, PT ;  /* 0x000000170800720c */ /* 0x040fe20003f24070 */
[C---:B------:R-:W-:Y:S01]  /*ced0*/  IMAD R25, R8.reuse, R19, R25 ;  /* 0x0000001308197224 */ /* 0x040fe200078e0219 */
[----:B------:R-:W-:Y:S01]  /*cee0*/  IABS R19, R7 ;  /* 0x0000000700137213 */ /* 0x000fe20000000000 */
[C---:B--2---:R-:W-:Y:S01]  /*cef0*/  VIADD R10, R15.reuse, 0x9 ;  /* 0x000000090f0a7836 */ /* 0x044fe20000000000 */
[----:B------:R-:W-:Y:S01]  /*cf00*/  IABS R20, R9 ;  /* 0x0000000900147213 */ /* 0x000fe20000000000 */
[C---:B------:R-:W-:Y:S01]  /*cf10*/  VIADD R3, R15.reuse, 0x6 ;  /* 0x000000060f037836 */ /* 0x040fe20000000000 */
[----:B------:R-:W-:Y:S01]  /*cf20*/  ISETP.GT.U32.AND P6, PT, R8, R25, PT ;  /* 0x000000190800720c */ /* 0x000fe20003fc4070 */
[----:B---3--:R-:W-:Y:S01]  /*cf30*/  VIADD R11, R15, 0xa ;  /* 0x0000000a0f0b7836 */ /* 0x008fe20000000000 */
[----:B------:R-:W-:Y:S01]  /*cf40*/  IABS R21, R10 ;  /* 0x0000000a00157213 */ /* 0x000fe20000000000 */
[----:B------:R-:W-:Y:S01]  /*cf50*/  @!P4 IMAD.IADD R26, R26, 0x1, -R8 ;  /* 0x000000011a1ac824 */ /* 0x000fe200078e0a08 */
[----:B------:R0:W-:Y:S01]  /*cf60*/  STL [R1+0x2c], R2 ;  /* 0x00002c0201007387 */ /* 0x0001e20000100800 */
[----:B------:R-:W-:Y:S01]  /*cf70*/  IMAD.HI.U32 R14, R12, R20, RZ ;  /* 0x000000140c0e7227 */ /* 0x000fe200078e00ff */
[----:B------:R-:W-:-:S03]  /*cf80*/  IABS R22, R11 ;  /* 0x0000000b00167213 */ /* 0x000fc60000000000 */
[----:B------:R-:W-:-:S04]  /*cf90*/  IMAD.HI.U32 R18, R12, R21, RZ ;  /* 0x000000150c127227 */ /* 0x000fc800078e00ff */
[----:B------:R-:W-:-:S04]  /*cfa0*/  IMAD.HI.U32 R28, R12, R22, RZ ;  /* 0x000000160c1c7227 */ /* 0x000fc800078e00ff */
[----:B------:R-:W-:Y:S02]  /*cfb0*/  IMAD.MOV R28, RZ, RZ, -R28 ;  /* 0x000000ffff1c7224 */ /* 0x000fe400078e0a1c */
[----:B------:R-:W-:Y:S02]  /*cfc0*/  IMAD.MOV R18, RZ, RZ, -R18 ;  /* 0x000000ffff127224 */ /* 0x000fe400078e0a12 */
[C---:B------:R-:W-:Y:S02]  /*cfd0*/  IMAD R22, R8.reuse, R28, R22 ;  /* 0x0000001c08167224 */ /* 0x040fe400078e0216 */
[C---:B------:R-:W-:Y:S01]  /*cfe0*/  IMAD R21, R8.reuse, R18, R21 ;  /* 0x0000001208157224 */ /* 0x040fe200078e0215 */
[----:B------:R-:W-:Y:S01]  /*cff0*/  IABS R18, R3 ;  /* 0x0000000300127213 */ /* 0x000fe20000000000 */
[----:B------:R-:W-:Y:S01]  /*d000*/  @!P1 IMAD.IADD R23, R23, 0x1, -R8 ;  /* 0x0000000117179824 */ /* 0x000fe200078e0a08 */
[C---:B------:R-:W-:Y:S01]  /*d010*/  ISETP.GT.U32.AND P4, PT, R8.reuse, R22, PT ;  /* 0x000000160800720c */ /* 0x040fe20003f84070 */
[----:B------:R-:W-:Y:S01]  /*d020*/  IMAD.MOV R14, RZ, RZ, -R14 ;  /* 0x000000ffff0e7224 */ /* 0x000fe200078e0a0e */
[----:B------:R-:W-:Y:S01]  /*d030*/  ISETP.GT.U32.AND P1, PT, R8, R21, PT ;  /* 0x000000150800720c */ /* 0x000fe20003f24070 */
[----:B------:R-:W-:-:S04]  /*d040*/  IMAD.HI.U32 R13, R12, R19, RZ ;  /* 0x000000130c0d7227 */ /* 0x000fc800078e00ff */
[----:B------:R-:W-:Y:S02]  /*d050*/  IMAD R20, R8, R14, R20 ;  /* 0x0000000e08147224 */ /* 0x000fe400078e0214 */
[----:B------:R-:W-:Y:S02]  /*d060*/  IMAD.MOV R13, RZ, RZ, -R13 ;  /* 0x000000ffff0d7224 */ /* 0x000fe400078e0a0d */
[--C-:B------:R-:W-:Y:S02]  /*d070*/  @!P6 IMAD.IADD R25, R25, 0x1, -R8.reuse ;  /* 0x000000011919e824 */ /* 0x100fe400078e0a08 */
[----:B------:R-:W-:Y:S01]  /*d080*/  @!P4 IMAD.IADD R22, R22, 0x1, -R8 ;  /* 0x000000011616c824 */ /* 0x000fe200078e0a08 */
[C---:B------:R-:W-:Y:S01]  /*d090*/  ISETP.GT.U32.AND P4, PT, R8.reuse, R20, PT ;  /* 0x000000140800720c */ /* 0x040fe20003f84070 */
[C---:B------:R-:W-:Y:S01]  /*d0a0*/  IMAD R19, R8.reuse, R13, R19 ;  /* 0x0000000d08137224 */ /* 0x040fe200078e0213 */
[----:B------:R-:W-:Y:S01]  /*d0b0*/  ISETP.GT.U32.AND P6, PT, R8, R25, PT ;  /* 0x000000190800720c */ /* 0x000fe20003fc4070 */
[----:B------:R-:W-:-:S04]  /*d0c0*/  IMAD.HI.U32 R13, R12, R18, RZ ;  /* 0x000000120c0d7227 */ /* 0x000fc800078e00ff */
[----:B------:R-:W-:Y:S01]  /*d0d0*/  @!P1 IMAD.IADD R21, R21, 0x1, -R8 ;  /* 0x0000000115159824 */ /* 0x000fe200078e0a08 */
[C---:B------:R-:W-:Y:S01]  /*d0e0*/  ISETP.GT.U32.AND P1, PT, R8.reuse, R19, PT ;  /* 0x000000130800720c */ /* 0x040fe20003f24070 */
[----:B------:R-:W-:Y:S02]  /*d0f0*/  IMAD.MOV R13, RZ, RZ, -R13 ;  /* 0x000000ffff0d7224 */ /* 0x000fe400078e0a0d */
[C---:B------:R-:W-:Y:S02]  /*d100*/  VIADD R5, R15.reuse, 0x4 ;  /* 0x000000040f057836 */ /* 0x040fe40000000000 */
[----:B------:R-:W-:Y:S02]  /*d110*/  IMAD R18, R8, R13, R18 ;  /* 0x0000000d08127224 */ /* 0x000fe400078e0212 */
[----:B------:R-:W-:Y:S01]  /*d120*/  @!P4 IMAD.IADD R20, R20, 0x1, -R8 ;  /* 0x000000011414c824 */ /* 0x000fe200078e0a08 */
[----:B------:R-:W-:Y:S01]  /*d130*/  IABS R28, R5 ;  /* 0x00000005001c7213 */ /* 0x000fe20000000000 */
[C---:B------:R-:W-:Y:S01]  /*d140*/  VIADD R6, R15.reuse, 0x5 ;  /* 0x000000050f067836 */ /* 0x040fe20000000000 */
[----:B------:R-:W-:Y:S01]  /*d150*/  ISETP.GT.U32.AND P4, PT, R8, R18, PT ;  /* 0x000000120800720c */ /* 0x000fe20003f84070 */
[----:B------:R-:W-:-:S02]  /*d160*/  VIADD R4, R15, 0x3 ;  /* 0x000000030f047836 */ /* 0x000fc40000000000 */
[----:B------:R-:W-:Y:S01]  /*d170*/  @!P1 IMAD.IADD R19, R19, 0x1, -R8 ;  /* 0x0000000113139824 */ /* 0x000fe200078e0a08 */
[----:B------:R-:W-:Y:S01]  /*d180*/  ISETP.GE.AND P1, PT, R16, RZ, PT ;  /* 0x000000ff1000720c */ /* 0x000fe20003f26270 */
[----:B------:R-:W-:Y:S01]  /*d190*/  IMAD.HI.U32 R16, R12, R28, RZ ;  /* 0x0000001c0c107227 */ /* 0x000fe200078e00ff */
[----:B------:R-:W-:-:S03]  /*d1a0*/  IABS R14, R4 ;  /* 0x00000004000e7213 */ /* 0x000fc60000000000 */
[----:B------:R-:W-:Y:S01]  /*d1b0*/  @!P6 IMAD.IADD R25, R25, 0x1, -R8 ;  /* 0x000000011919e824 */ /* 0x000fe200078e0a08 */
[----:B------:R-:W-:Y:S01]  /*d1c0*/  ISETP.GE.AND P6, PT, R17, RZ, PT ;  /* 0x000000ff1100720c */ /* 0x000fe20003fc6270 */
[----:B------:R-:W-:Y:S01]  /*d1d0*/  IMAD.MOV R16, RZ, RZ, -R16 ;  /* 0x000000ffff107224 */ /* 0x000fe200078e0a10 */
[----:B------:R-:W-:Y:S01]  /*d1e0*/  IABS R17, R6 ;  /* 0x0000000600117213 */ /* 0x000fe20000000000 */
[----:B------:R-:W-:Y:S01]  /*d1f0*/  @!P4 IMAD.IADD R18, R18, 0x1, -R8 ;  /* 0x000000011212c824 */ /* 0x000fe200078e0a08 */
[C---:B------:R-:W-:Y:S01]  /*d200*/  ISETP.GT.U32.AND P4, PT, R8.reuse, R21, PT ;  /* 0x000000150800720c */ /* 0x040fe20003f84070 */
[----:B------:R-:W-:Y:S02]  /*d210*/  IMAD R16, R8, R16, R28 ;  /* 0x0000001008107224 */ /* 0x000fe400078e021c */
[----:B------:R-:W-:-:S04]  /*d220*/  IMAD.HI.U32 R29, R12, R17, RZ ;  /* 0x000000110c1d7227 */ /* 0x000fc800078e00ff */
[----:B------:R-:W-:-:S04]  /*d230*/  IMAD.HI.U32 R28, R12, R14, RZ ;  /* 0x0000000e0c1c7227 */ /* 0x000fc800078e00ff */
[----:B------:R-:W-:Y:S02]  /*d240*/  IMAD.MOV R29, RZ, RZ, -R29 ;  /* 0x000000ffff1d7224 */ /* 0x000fe400078e0a1d */
[----:B------:R-:W-:Y:S02]  /*d250*/  IMAD.MOV R28, RZ, RZ, -R28 ;  /* 0x000000ffff1c7224 */ /* 0x000fe400078e0a1c */
[C---:B------:R-:W-:Y:S02]  /*d260*/  IMAD R17, R8.reuse, R29, R17 ;  /* 0x0000001d08117224 */ /* 0x040fe400078e0211 */
[C---:B------:R-:W-:Y:S02]  /*d270*/  IMAD R14, R8.reuse, R28, R14 ;  /* 0x0000001c080e7224 */ /* 0x040fe400078e020e */
[----:B------:R-:W-:Y:S01]  /*d280*/  @!P1 IMAD.MOV R23, RZ, RZ, -R23 ;  /* 0x000000ffff179224 */ /* 0x000fe200078e0a17 */
[C---:B------:R-:W-:Y:S01]  /*d290*/  ISETP.GT.U32.AND P1, PT, R8.reuse, R17, PT ;  /* 0x000000110800720c */ /* 0x040fe20003f24070 */
[----:B------:R-:W-:Y:S01]  /*d2a0*/  @!P4 IMAD.IADD R21, R21, 0x1, -R8 ;  /* 0x000000011515c824 */ /* 0x000fe200078e0a08 */
[C---:B------:R-:W-:Y:S01]  /*d2b0*/  ISETP.GT.U32.AND P4, PT, R8.reuse, R14, PT ;  /* 0x0000000e0800720c */ /* 0x040fe20003f84070 */
[----:B------:R-:W-:Y:S01]  /*d2c0*/  @!P2 IMAD.MOV R25, RZ, RZ, -R25 ;  /* 0x000000ffff19a224 */ /* 0x000fe200078e0a19 */
[C---:B------:R-:W-:Y:S01]  /*d2d0*/  ISETP.GT.U32.AND P2, PT, R8.reuse, R20, PT ;  /* 0x000000140800720c */ /* 0x040fe20003f44070 */
[----:B------:R-:W-:Y:S01]  /*d2e0*/  @!P0 IMAD.MOV R24, RZ, RZ, -R24 ;  /* 0x000000ffff188224 */ /* 0x000fe200078e0a18 */
[----:B------:R-:W-:Y:S01]  /*d2f0*/  ISETP.GT.U32.AND P0, PT, R8, R22, PT ;  /* 0x000000160800720c */ /* 0x000fe20003f04070 */
[----:B------:R-:W-:-:S02]  /*d300*/  @!P5 IMAD.MOV R27, RZ, RZ, -R27 ;  /* 0x000000ffff1bd224 */ /* 0x000fc400078e0a1b */
[----:B0-----:R-:W-:Y:S02]  /*d310*/  VIADD R2, R15, 0x2 ;  /* 0x000000020f027836 */ /* 0x001fe40000000000 */
[----:B------:R-:W-:Y:S02]  /*d320*/  @!P6 IMAD.MOV R26, RZ, RZ, -R26 ;  /* 0x000000ffff1ae224 */ /* 0x000fe400078e0a1a */
[--C-:B------:R-:W-:Y:S01]  /*d330*/  @!P1 IMAD.IADD R17, R17, 0x1, -R8.reuse ;  /* 0x0000000111119824 */ /* 0x100fe200078e0a08 */
[----:B------:R-:W-:Y:S01]  /*d340*/  ISETP.GE.AND P1, PT, R9, RZ, PT ;  /* 0x000000ff0900720c */ /* 0x000fe20003f26270 */
[--C-:B------:R-:W-:Y:S01]  /*d350*/  @!P4 IMAD.IADD R14, R14, 0x1, -R8.reuse ;  /* 0x000000010e0ec824 */ /* 0x100fe200078e0a08 */
[----:B------:R-:W-:Y:S01]  /*d360*/  ISETP.GE.AND P4, PT, R3, RZ, PT ;  /* 0x000000ff0300720c */ /* 0x000fe20003f86270 */
[--C-:B------:R-:W-:Y:S01]  /*d370*/  @!P2 IMAD.IADD R20, R20, 0x1, -R8.reuse ;  /* 0x000000011414a824 */ /* 0x100fe200078e0a08 */
[----:B------:R-:W0:Y:S01]  /*d380*/  S2R R3, SR_TID.X ;  /* 0x0000000000037919 */ /* 0x000e220000002100 */
[----:B------:R-:W-:Y:S01]  /*d390*/  ISETP.GT.U32.AND P5, PT, R8, R18, PT ;  /* 0x000000120800720c */ /* 0x000fe20003fa4070 */
[----:B------:R-:W-:Y:S01]  /*d3a0*/  @!P0 IMAD.IADD R22, R22, 0x1, -R8 ;  /* 0x0000000116168824 */ /* 0x000fe200078e0a08 */
[C---:B------:R-:W-:Y:S01]  /*d3b0*/  ISETP.GT.U32.AND P0, PT, R8.reuse, R16, PT ;  /* 0x000000100800720c */ /* 0x040fe20003f04070 */
[----:B------:R-:W-:Y:S01]  /*d3c0*/  STL [R1+0xcc8], R24 ;  /* 0x000cc81801007387 */ /* 0x000fe20000100800 */
[----:B------:R-:W-:-:S02]  /*d3d0*/  ISETP.GT.U32.AND P6, PT, R8, R19, PT ;  /* 0x000000130800720c */ /* 0x000fc40003fc4070 */
[----:B------:R-:W-:Y:S01]  /*d3e0*/  IABS R13, R2 ;  /* 0x00000002000d7213 */ /* 0x000fe20000000000 */
[----:B------:R-:W-:Y:S01]  /*d3f0*/  STL [R1+0xccc], R27 ;  /* 0x000ccc1b01007387 */ /* 0x000fe20000100800 */
[----:B------:R-:W-:Y:S01]  /*d400*/  @!P1 IMAD.MOV R20, RZ, RZ, -R20 ;  /* 0x000000ffff149224 */ /* 0x000fe200078e0a14 */
[----:B------:R-:W-:Y:S02]  /*d410*/  ISETP.GT.U32.AND P1, PT, R8, R14, PT ;  /* 0x0000000e0800720c */ /* 0x000fe40003f24070 */
[----:B------:R-:W-:Y:S01]  /*d420*/  ISETP.GE.AND P2, PT, R11, RZ, PT ;  /* 0x000000ff0b00720c */ /* 0x000fe20003f46270 */
[----:B------:R-:W-:Y:S01]  /*d430*/  IMAD.HI.U32 R29, R12, R13, RZ ;  /* 0x0000000d0c1d7227 */ /* 0x000fe200078e00ff */
[----:B------:R-:W-:Y:S03]  /*d440*/  STL [R1+0xcd0], R25 ;  /* 0x000cd01901007387 */ /* 0x000fe60000100800 */
[--C-:B------:R-:W-:Y:S01]  /*d450*/  @!P5 IMAD.IADD R18, R18, 0x1, -R8.reuse ;  /* 0x000000011212d824 */ /* 0x100fe200078e0a08 */
[----:B------:R-:W-:Y:S01]  /*d460*/  ISETP.GE.AND P5, PT, R10, RZ, PT ;  /* 0x000000ff0a00720c */ /* 0x000fe20003fa6270 */
[--C-:B------:R-:W-:Y:S01]  /*d470*/  @!P0 IMAD.IADD R16, R16, 0x1, -R8.reuse ;  /* 0x0000000110108824 */ /* 0x100fe200078e0a08 */
[----:B------:R-:W-:Y:S01]  /*d480*/  ISETP.GE.AND P0, PT, R7, RZ, PT ;  /* 0x000000ff0700720c */ /* 0x000fe20003f06270 */
[----:B------:R-:W-:Y:S01]  /*d490*/  IMAD.MOV R28, RZ, RZ, -R29 ;  /* 0x000000ffff1c7224 */ /* 0x000fe200078e0a1d */
[----:B------:R-:W-:Y:S01]  /*d4a0*/  STL [R1+0xcd4], R26 ;  /* 0x000cd41a01007387 */ /* 0x000fe20000100800 */
[--C-:B------:R-:W-:Y:S01]  /*d4b0*/  @!P1 IMAD.IADD R14, R14, 0x1, -R8.reuse ;  /* 0x000000010e0e9824 */ /* 0x100fe200078e0a08 */
[----:B------:R-:W-:Y:S01]  /*d4c0*/  ISETP.GE.AND P1, PT, R2, RZ, PT ;  /* 0x000000ff0200720c */ /* 0x000fe20003f26270 */
[----:B------:R-:W-:Y:S01]  /*d4d0*/  @!P6 IMAD.IADD R19, R19, 0x1, -R8 ;  /* 0x000000011313e824 */ /* 0x000fe200078e0a08 */
[----:B------:R-:W1:Y:S01]  /*d4e0*/  S2R R2, SR_TID.X ;  /* 0x0000000000027919 */ /* 0x000e620000002100 */
[----:B------:R-:W-:Y:S01]  /*d4f0*/  IMAD R13, R8, R28, R13 ;  /* 0x0000001c080d7224 */ /* 0x000fe200078e020d */
[----:B------:R-:W2:Y:S01]  /*d500*/  LDC R7, c[0x0][0x230] ;  /* 0x00008c00ff077b82 */ /* 0x000ea20000000800 */
[----:B------:R-:W-:Y:S01]  /*d510*/  @!P2 IMAD.MOV R22, RZ, RZ, -R22 ;  /* 0x000000ffff16a224 */ /* 0x000fe200078e0a16 */
[----:B0-----:R-:W-:Y:S01]  /*d520*/  SHF.R.U32.HI R3, RZ, 0x4, R3 ;  /* 0x00000004ff037819 */ /* 0x001fe20000011603 */
[----:B------:R-:W-:-:S02]  /*d530*/  @!P5 IMAD.MOV R21, RZ, RZ, -R21 ;  /* 0x000000ffff15d224 */ /* 0x000fc400078e0a15 */
[----:B------:R-:W-:Y:S01]  /*d540*/  VIADD R29, R15, 0x1 ;  /* 0x000000010f1d7836 */ /* 0x000fe20000000000 */
[----:B------:R-:W-:Y:S01]  /*d550*/  SGXT.U32 R3, R3, 0x2 ;  /* 0x000000020303781a */ /* 0x000fe20000000000 */
[----:B------:R-:W3:Y:S01]  /*d560*/  LDL.LU R15, [R1+0xd60] ;  /* 0x000d6000010f7983 */ /* 0x000ee20000300800 */
[----:B------:R-:W-:Y:S01]  /*d570*/  @!P0 IMAD.MOV R19, RZ, RZ, -R19 ;  /* 0x000000ffff138224 */ /* 0x000fe200078e0a13 */
[C---:B------:R-:W-:Y:S01]  /*d580*/  ISETP.GT.U32.AND P6, PT, R8.reuse, R13, PT ;  /* 0x0000000d0800720c */ /* 0x040fe20003fc4070 */
[----:B------:R-:W-:Y:S01]  /*d590*/  @!P4 IMAD.MOV R18, RZ, RZ, -R18 ;  /* 0x000000ffff12c224 */ /* 0x000fe200078e0a12 */
[----:B------:R-:W-:Y:S01]  /*d5a0*/  STL [R1+0xcd8], R23 ;  /* 0x000cd81701007387 */ /* 0x000fe20000100800 */
[----:B------:R-:W-:Y:S02]  /*d5b0*/  LOP3.LUT R3, R3, 0x38, RZ, 0xfc, !PT ;  /* 0x0000003803037812 */ /* 0x000fe400078efcff */
[----:B------:R-:W-:Y:S01]  /*d5c0*/  IABS R28, R29 ;  /* 0x0000001d001c7213 */ /* 0x000fe20000000000 */
[----:B------:R-:W-:Y:S01]  /*d5d0*/  STL [R1+0xcdc], R22 ;  /* 0x000cdc1601007387 */ /* 0x000fe20000100800 */
[----:B------:R-:W-:Y:S01]  /*d5e0*/  ISETP.GT.U32.AND P2, PT, R8, R17, PT ;  /* 0x000000110800720c */ /* 0x000fe20003f44070 */
[----:B------:R-:W-:Y:S01]  /*d5f0*/  IMAD R3, R3, UR6, RZ ;  /* 0x0000000603037c24 */ /* 0x000fe2000f8e02ff */
[----:B------:R-:W-:Y:S01]  /*d600*/  ISETP.GE.AND P4, PT, R5, RZ, PT ;  /* 0x000000ff0500720c */ /* 0x000fe20003f86270 */
[----:B------:R-:W-:Y:S01]  /*d610*/  STL [R1+0xce0], R21 ;  /* 0x000ce01501007387 */ /* 0x000fe20000100800 */
[----:B------:R-:W-:Y:S01]  /*d620*/  IMAD.HI.U32 R12, R12, R28, RZ ;  /* 0x0000001c0c0c7227 */ /* 0x000fe200078e00ff */
[----:B------:R-:W-:-:S02]  /*d630*/  ISETP.GT.U32.AND P5, PT, R8, R16, PT ;  /* 0x000000100800720c */ /* 0x000fc40003fa4070 */
[----:B------:R-:W-:Y:S01]  /*d640*/  STL [R1+0xce4], R20 ;  /* 0x000ce41401007387 */ /* 0x000fe20000100800 */
[----:B------:R-:W-:Y:S01]  /*d650*/  @!P6 IMAD.IADD R13, R13, 0x1, -R8 ;  /* 0x000000010d0de824 */ /* 0x000fe200078e0a08 */
[----:B------:R-:W-:Y:S01]  /*d660*/  ISETP.GE.AND P6, PT, R6, RZ, PT ;  /* 0x000000ff0600720c */ /* 0x000fe20003fc6270 */
[----:B------:R-:W-:Y:S01]  /*d670*/  IMAD.MOV R12, RZ, RZ, -R12 ;  /* 0x000000ffff0c7224 */ /* 0x000fe200078e0a0c */
[----:B------:R-:W-:Y:S01]  /*d680*/  STL [R1+0xce8], R19 ;  /* 0x000ce81301007387 */ /* 0x000fe20000100800 */
[----:B-1----:R-:W-:Y:S01]  /*d690*/  IMAD.SHL.U32 R9, R2, 0x10, RZ ;  /* 0x0000001002097824 */ /* 0x002fe200078e00ff */
[C---:B------:R-:W-:Y:S01]  /*d6a0*/  ISETP.GT.U32.AND P0, PT, R8.reuse, R13, PT ;  /* 0x0000000d0800720c */ /* 0x040fe20003f04070 */
[----:B------:R-:W-:Y:S01]  /*d6b0*/  IMAD R28, R8, R12, R28 ;  /* 0x0000000c081c7224 */ /* 0x000fe200078e021c */
[----:B------:R0:W-:Y:S01]  /*d6c0*/  STL [R1+0xcec], R18 ;  /* 0x000cec1201007387 */ /* 0x0001e20000100800 */
[----:B------:R-:W-:Y:S01]  /*d6d0*/  SHF.R.S32.HI R12, RZ, 0x2, R2 ;  /* 0x00000002ff0c7819 */ /* 0x000fe20000011402 */
[----:B------:R-:W-:Y:S01]  /*d6e0*/  @!P2 IMAD.IADD R17, R17, 0x1, -R8 ;  /* 0x000000011111a824 */ /* 0x000fe200078e0a08 */
[----:B------:R-:W-:Y:S01]  /*d6f0*/  ISETP.GE.AND P2, PT, R4, RZ, PT ;  /* 0x000000ff0400720c */ /* 0x000fe20003f46270 */
[----:B------:R-:W-:Y:S01]  /*d700*/  IMAD.SHL.U32 R4, R2, 0x20, RZ ;  /* 0x0000002002047824 */ /* 0x000fe200078e00ff */
[----:B------:R-:W-:Y:S01]  /*d710*/  SGXT R12, R12, 0x1 ;  /* 0x000000010c0c781a */ /* 0x000fe20000000200 */
[----:B------:R-:W-:-:S02]  /*d720*/  IMAD.SHL.U32 R5, R2, 0x2, RZ ;  /* 0x0000000202057824 */ /* 0x000fc400078e00ff */
[----:B------:R-:W-:Y:S01]  /*d730*/  @!P6 IMAD.MOV R17, RZ, RZ, -R17 ;  /* 0x000000ffff11e224 */ /* 0x000fe200078e0a11 */
[----:B------:R-:W-:Y:S01]  /*d740*/  LOP3.LUT R12, R12, 0x90, RZ, 0xc0, !PT ;  /* 0x000000900c0c7812 */ /* 0x000fe200078ec0ff */
[----:B0-----:R-:W-:Y:S02]  /*d750*/  IMAD R18, RZ, RZ, -UR6 ;  /* 0x80000006ff127e24 */ /* 0x001fe4000f8e02ff */
[----:B------:R-:W-:Y:S01]  /*d760*/  @!P0 IMAD.IADD R13, R13, 0x1, -R8 ;  /* 0x000000010d0d8824 */ /* 0x000fe200078e0a08 */
[----:B------:R-:W-:Y:S01]  /*d770*/  ISETP.GE.AND P0, PT, R29, RZ, PT ;  /* 0x000000ff1d00720c */ /* 0x000fe20003f06270 */
[----:B------:R-:W-:Y:S01]  /*d780*/  IMAD R3, R18, 0x4, R3 ;  /* 0x0000000412037824 */ /* 0x000fe200078e0203 */
[----:B------:R-:W-:Y:S01]  /*d790*/  LOP3.LUT R29, R2, 0x7, RZ, 0xc0, !PT ;  /* 0x00000007021d7812 */ /* 0x000fe200078ec0ff */
[----:B--2---:R-:W-:Y:S01]  /*d7a0*/  VIADD R7, R7, 0x3f ;  /* 0x0000003f07077836 */ /* 0x004fe20000000000 */
[----:B------:R-:W-:Y:S01]  /*d7b0*/  LOP3.LUT R12, R12, 0x60, R4, 0xf8, !PT ;  /* 0x000000600c0c7812 */ /* 0x000fe200078ef804 */
[----:B------:R-:W-:Y:S01]  /*d7c0*/  @!P5 IMAD.IADD R16, R16, 0x1, -R8 ;  /* 0x000000011010d824 */ /* 0x000fe200078e0a08 */
[----:B------:R0:W-:Y:S01]  /*d7d0*/  STL [R1+0xb9c], R3 ;  /* 0x000b9c0301007387 */ /* 0x0001e20000100800 */
[----:B------:R-:W-:Y:S01]  /*d7e0*/  IMAD R4, R29, 0x90, RZ ;  /* 0x000000901d047824 */ /* 0x000fe200078e02ff */
[----:B------:R-:W-:-:S02]  /*d7f0*/  LOP3.LUT R29, R9, 0x100, RZ, 0xc0, !PT ;  /* 0x00000100091d7812 */ /* 0x000fc400078ec0ff */
[--C-:B------:R-:W-:Y:S02]  /*d800*/  LOP3.LUT R12, R12, 0x10, R5.reuse, 0x78, !PT ;  /* 0x000000100c0c7812 */ /* 0x100fe400078e7805 */
[----:B------:R-:W-:Y:S02]  /*d810*/  LOP3.LUT R5, R4, 0x30, R5, 0x78, !PT ;  /* 0x0000003004057812 */ /* 0x000fe400078e7805 */
[----:B------:R-:W-:Y:S01]  /*d820*/  IADD3 R4, R12, UR5, R29 ;  /* 0x000000050c047c10 */ /* 0x000fe2000fffe01d */
[----:B0-----:R-:W-:Y:S01]  /*d830*/  IMAD R3, R18, 0x4, R3 ;  /* 0x0000000412037824 */ /* 0x001fe200078e0203 */
[----:B------:R-:W-:Y:S02]  /*d840*/  SHF.R.S32.HI R6, RZ, 0x1f, R7 ;  /* 0x0000001fff067819 */ /* 0x000fe40000011407 */
[----:B------:R-:W-:Y:S02]  /*d850*/  ISETP.GT.U32.AND P5, PT, R8, R28, PT ;  /* 0x0000001c0800720c */ /* 0x000fe40003fa4070 */
[----:B------:R0:W-:Y:S01]  /*d860*/  STL [R1+0xba0], R3 ;  /* 0x000ba00301007387 */ /* 0x0001e20000100800 */
[----:B------:R-:W-:-:S02]  /*d870*/  LEA.HI R6, R6, R7, RZ, 0x6 ;  /* 0x0000000706067211 */ /* 0x000fc400078f30ff */
[----:B------:R-:W-:Y:S01]  /*d880*/  LOP3.LUT R2, R2, 0x3f, RZ, 0xc0, !PT ;  /* 0x0000003f02027812 */ /* 0x000fe200078ec0ff */
[----:B------:R-:W-:Y:S04]  /*d890*/  STL [R1+0xbac], R9 ;  /* 0x000bac0901007387 */ /* 0x000fe80000100800 */
[----:B------:R-:W-:Y:S02]  /*d8a0*/  IMAD R2, R2, UR7, RZ ;  /* 0x0000000702027c24 */ /* 0x000fe4000f8e02ff */
[----:B0-----:R-:W-:Y:S02]  /*d8b0*/  IMAD R3, R18, 0x4, R3 ;  /* 0x0000000412037824 */ /* 0x001fe400078e0203 */
[----:B------:R-:W-:-:S03]  /*d8c0*/  @!P5 IMAD.IADD R28, R28, 0x1, -R8 ;  /* 0x000000011c1cd824 */ /* 0x000fc600078e0a08 */
[----:B------:R0:W-:Y:S02]  /*d8d0*/  STL [R1+0xb44], R3 ;  /* 0x000b440301007387 */ /* 0x0001e40000100800 */
[----:B------:R-:W-:Y:S01]  /*d8e0*/  ISETP.GT.U32.AND P5, PT, R8, R28, PT ;  /* 0x0000001c0800720c */ /* 0x000fe20003fa4070 */
[----:B0-----:R-:W-:-:S05]  /*d8f0*/  IMAD R3, R18, 0x4, R3 ;  /* 0x0000000412037824 */ /* 0x001fca00078e0203 */
[----:B------:R0:W-:Y:S07]  /*d900*/  STL [R1+0xb48], R3 ;  /* 0x000b480301007387 */ /* 0x0001ee0000100800 */
[----:B------:R-:W-:Y:S01]  /*d910*/  @!P5 IMAD.IADD R28, R28, 0x1, -R8 ;  /* 0x000000011c1cd824 */ /* 0x000fe200078e0a08 */
[----:B------:R-:W-:Y:S01]  /*d920*/  LEA R8, P6, R2, UR8, 0x1 ;  /* 0x0000000802087c11 */ /* 0x000fe2000f8c08ff */
[----:B------:R-:W-:Y:S01]  /*d930*/  @!P4 IMAD.MOV R16, RZ, RZ, -R16 ;  /* 0x000000ffff10c224 */ /* 0x000fe200078e0a10 */
[----:B------:R-:W-:Y:S01]  /*d940*/  ULDC UR8, c[0x0][0x234] ;  /* 0x00008d0000087ab9 */ /* 0x000fe20000000800 */
[----:B0-----:R-:W-:-:S05]  /*d950*/  IMAD R3, R18, 0x4, R3 ;  /* 0x0000000412037824 */ /* 0x001fca00078e0203 */
[----:B------:R0:W-:Y:S02]  /*d960*/  STL [R1+0xb4c], R3 ;  /* 0x000b4c0301007387 */ /* 0x0001e40000100800 */
[----:B0-----:R-:W-:-:S05]  /*d970*/  IMAD R3, R18, 0x4, R3 ;  /* 0x0000000412037824 */ /* 0x001fca00078e0203 */
[----:B------:R0:W-:Y:S04]  /*d980*/  STL [R1+0xb58], R3 ;  /* 0x000b580301007387 */ /* 0x0001e80000100800 */
[----:B------:R-:W-:Y:S01]  /*d990*/  STL [R1+0x2a8], R4 ;  /* 0x0002a80401007387 */ /* 0x000fe20000100800 */
[----:B0-----:R-:W-:-:S05]  /*d9a0*/  IMAD R3, R18, 0x4, R3 ;  /* 0x0000000412037824 */ /* 0x001fca00078e0203 */
[----:B------:R0:W-:Y:S04]  /*d9b0*/  STL [R1+0xb54], R3 ;  /* 0x000b540301007387 */ /* 0x0001e80000100800 */
[----:B------:R-:W-:Y:S01]  /*d9c0*/  STL [R1+0xcf0], R17 ;  /* 0x000cf01101007387 */ /* 0x000fe20000100800 */
[----:B0-----:R-:W-:-:S04]  /*d9d0*/  IMAD R3, R18, 0x4, R3 ;  /* 0x0000000412037824 */ /* 0x001fc800078e0203 */
[----:B------:R-:W-:Y:S01]  /*d9e0*/  IMAD R12, R18, 0x4, R3 ;  /* 0x00000004120c7824 */ /* 0x000fe200078e0203 */
[----:B------:R0:W-:Y:S04]  /*d9f0*/  STL [R1+0xb50], R3 ;  /* 0x000b500301007387 */ /* 0x0001e80000100800 */
[----:B------:R-:W-:Y:S04]  /*da00*/  STL [R1+0xb98], R12 ;  /* 0x000b980c01007387 */ /* 0x000fe80000100800 */
[----:B------:R-:W2:Y:S04]  /*da10*/  LDL.LU R23, [R1+0x3d4] ;  /* 0x0003d40001177983 */ /* 0x000ea80000300800 */
[----:B------:R-:W4:Y:S04]  /*da20*/  LDL.LU R26, [R1+0x3d0] ;  /* 0x0003d000011a7983 */ /* 0x000f280000300800 */
[----:B------:R-:W5:Y:S04]  /*da30*/  LDL.LU R25, [R1+0x3cc] ;  /* 0x0003cc0001197983 */ /* 0x000f680000300800 */
        /* <DEDUP_REMOVED lines=9> */
[----:B0-----:R-:W5:Y:S04]  /*dad0*/  LDL.LU R3, [R1+0xcc] ;  /* 0x0000cc0001037983 */ /* 0x001f680000300800 */
[----:B------:R-:W5:Y:S01]  /*dae0*/  LDL.LU R2, [R1+0xd0] ;  /* 0x0000d00001027983 */ /* 0x000f620000300800 */
[----:B------:R-:W-:-:S03]  /*daf0*/  @!P2 IMAD.MOV R14, RZ, RZ, -R14 ;  /* 0x000000ffff0ea224 */ /* 0x000fc600078e0a0e */
[----:B------:R0:W-:Y:S01]  /*db00*/  STL [R1+0xbf4], R8 ;  /* 0x000bf40801007387 */ /* 0x0001e20000100800 */
[----:B------:R-:W-:Y:S02]  /*db10*/  @!P1 IMAD.MOV R13, RZ, RZ, -R13 ;  /* 0x000000ffff0d9224 */ /* 0x000fe400078e0a0d */
[----:B------:R-:W-:Y:S02]  /*db20*/  @!P0 IMAD.MOV R28, RZ, RZ, -R28 ;  /* 0x000000ffff1c8224 */ /* 0x000fe400078e0a1c */
[----:B------:R-:W-:Y:S02]  /*db30*/  @!P3 IMAD.MOV R0, RZ, RZ, -R0 ;  /* 0x000000ffff00b224 */ /* 0x000fe400078e0a00 */
[----:B0-----:R-:W-:-:S05]  /*db40*/  IMAD R8, R18, 0x4, R12 ;  /* 0x0000000412087824 */ /* 0x001fca00078e020c */
[----:B------:R-:W-:Y:S04]  /*db50*/  STL [R1+0xb88], R8 ;  /* 0x000b880801007387 */ /* 0x000fe80000100800 */
[----:B------:R-:W-:Y:S04]  /*db60*/  STL [R1+0xcf4], R16 ;  /* 0x000cf41001007387 */ /* 0x000fe80000100800 */
[----:B------:R-:W-:Y:S04]  /*db70*/  STL [R1+0xcf8], R14 ;  /* 0x000cf80e01007387 */ /* 0x000fe80000100800 */
[----:B------:R-:W-:Y:S04]  /*db80*/  STL [R1+0xcfc], R13 ;  /* 0x000cfc0d01007387 */ /* 0x000fe80000100800 */
[----:B------:R-:W-:Y:S04]  /*db90*/  STL [R1+0xd00], R28 ;  /* 0x000d001c01007387 */ /* 0x000fe80000100800 */
[----:B------:R4:W-:Y:S01]  /*dba0*/  STL [R1+0xd04], R0 ;  /* 0x000d040001007387 */ /* 0x0009e20000100800 */
[----:B---3--:R-:W-:-:S02]  /*dbb0*/  ISETP.NE.AND P5, PT, R15, RZ, PT ;  /* 0x000000ff0f00720c */ /* 0x008fc40003fa5270 */
[----:B------:R-:W-:-:S04]  /*dbc0*/  LOP3.LUT R15, RZ, R15, RZ, 0x33, !PT ;  /* 0x0000000fff0f7212 */ /* 0x000fc800078e33ff */
[C---:B--2---:R-:W-:Y:S02]  /*dbd0*/  SEL R12, R15.reuse, R23, !P5 ;  /* 0x000000170f0c7207 */ /* 0x044fe40006800000 */
[----:B----4-:R-:W-:-:S03]  /*dbe0*/  SEL R0, R15, R26, !P5 ;  /* 0x0000001a0f007207 */ /* 0x010fc60006800000 */
[----:B------:R0:W-:Y:S04]  /*dbf0*/  STL [R1+0xd08], R12 ;  /* 0x000d080c01007387 */ /* 0x0001e80000100800 */
[----:B------:R1:W-:Y:S01]  /*dc00*/  STL [R1+0x8], R0 ;  /* 0x0000080001007387 */ /* 0x0003e20000100800 */
[C---:B-----5:R-:W-:Y:S02]  /*dc10*/  SEL R8, R15.reuse, R27, !P5 ;  /* 0x0000001b0f087207 */ /* 0x060fe40006800000 */
[C---:B0-----:R-:W-:Y:S02]  /*dc20*/  SEL R12, R15.reuse, R25, !P5 ;  /* 0x000000190f0c7207 */ /* 0x041fe40006800000 */
[----:B-1----:R-:W-:-:S03]  /*dc30*/  SEL R0, R15, R24, !P5 ;  /* 0x000000180f007207 */ /* 0x002fc60006800000 */
[----:B------:R-:W-:Y:S01]  /*dc40*/  STL [R1+0x10], R12 ;  /* 0x0000100c01007387 */ /* 0x000fe20000100800 */
[----:B------:R-:W-:-:S03]  /*dc50*/  SEL R11, R15, R11, !P5 ;  /* 0x0000000b0f0b7207 */ /* 0x000fc60006800000 */
[----:B------:R0:W-:Y:S04]  /*dc60*/  STL [R1+0x94], R8 ;  /* 0x0000940801007387 */ /* 0x0001e80000100800 */
[----:B------:R1:W-:Y:S01]  /*dc70*/  STL [R1+0x98], R0 ;  /* 0x0000980001007387 */ /* 0x0003e20000100800 */
[----:B0-----:R-:W-:-:S03]  /*dc80*/  SEL R8, R15, R10, !P5 ;  /* 0x0000000a0f087207 */ /* 0x001fc60006800000 */
[----:B------:R-:W-:Y:S01]  /*dc90*/  STL [R1+0x9c], R11 ;  /* 0x00009c0b01007387 */ /* 0x000fe20000100800 */
[----:B-1----:R-:W-:-:S03]  /*dca0*/  SEL R0, R15, R9, !P5 ;  /* 0x000000090f007207 */ /* 0x002fc60006800000 */
[----:B------:R-:W-:Y:S01]  /*dcb0*/  STL [R1+0xa4], R8 ;  /* 0x0000a40801007387 */ /* 0x000fe20000100800 */
[C---:B------:R-:W-:Y:S02]  /*dcc0*/  SEL R7, R15.reuse, R7, !P5 ;  /* 0x000000070f077207 */ /* 0x040fe40006800000 */
[C---:B------:R-:W-:Y:S01]  /*dcd0*/  SEL R6, R15.reuse, R6, !P5 ;  /* 0x000000060f067207 */ /* 0x040fe20006800000 */
[----:B------:R0:W-:Y:S01]  /*dce0*/  STL [R1+0xa8], R0 ;  /* 0x0000a80001007387 */ /* 0x0001e20000100800 */
[----:B------:R-:W-:-:S03]  /*dcf0*/  SEL R4, R15, R4, !P5 ;  /* 0x000000040f047207 */ /* 0x000fc60006800000 */
[----:B------:R-:W-:Y:S01]  /*dd00*/  STL [R1+0xac], R7 ;  /* 0x0000ac0701007387 */ /* 0x000fe20000100800 */
[----:B0-----:R-:W-:-:S03]  /*dd10*/  SEL R0, R15, R5, !P5 ;  /* 0x000000050f007207 */ /* 0x001fc60006800000 */
[----:B------:R-:W-:Y:S04]  /*dd20*/  STL [R1+0xb4], R6 ;  /* 0x0000b40601007387 */ /* 0x000fe80000100800 */
[----:B------:R0:W-:Y:S04]  /*dd30*/  STL [R1+0xc0], R0 ;  /* 0x0000c00001007387 */ /* 0x0001e80000100800 */
[----:B------:R-:W-:Y:S04]  /*dd40*/  STL [R1+0xc8], R4 ;  /* 0x0000c80401007387 */ /* 0x000fe80000100800 */
[----:B------:R-:W2:Y:S01]  /*dd50*/  LDL.LU R12, [R1+0xf0] ;  /* 0x0000f000010c7983 */ /* 0x000ea20000300800 */
[----:B------:R-:W-:-:S02]  /*dd60*/  SEL R3, R15, R3, !P5 ;  /* 0x000000030f037207 */ /* 0x000fc40006800000 */
[----:B0-----:R-:W-:-:S03]  /*dd70*/  SEL R0, R15, R2, !P5 ;  /* 0x000000020f007207 */ /* 0x001fc60006800000 */
[----:B------:R-:W-:Y:S04]  /*dd80*/  STL [R1+0xcc], R3 ;  /* 0x0000cc0301007387 */ /* 0x000fe80000100800 */
[----:B--2---:R0:W-:Y:S04]  /*dd90*/  STL [R1+0xd54], R12 ;  /* 0x000d540c01007387 */ /* 0x0041e80000100800 */
[----:B------:R-:W-:Y:S04]  /*dda0*/  STL [R1+0xd0], R0 ;  /* 0x0000d00001007387 */ /* 0x000fe80000100800 */
[----:B0-----:R-:W2:Y:S04]  /*ddb0*/  LDL.LU R12, [R1+0xec] ;  /* 0x0000ec00010c7983 */ /* 0x001ea80000300800 */
[----:B--2---:R0:W-:Y:S04]  /*ddc0*/  STL [R1+0xd58], R12 ;  /* 0x000d580c01007387 */ /* 0x0041e80000100800 */
[----:B0-----:R-:W2:Y:S04]  /*ddd0*/  LDL.LU R12, [R1+0xd8] ;  /* 0x0000d800010c7983 */ /* 0x001ea80000300800 */
[----:B--2---:R0:W-:Y:S04]  /*dde0*/  STL [R1+0xd5c], R12 ;  /* 0x000d5c0c01007387 */ /* 0x0041e80000100800 */
[----:B0-----:R-:W2:Y:S04]  /*ddf0*/  LDL.LU R12, [R1+0xd4] ;  /* 0x0000d400010c7983 */ /* 0x001ea80000300800 */
[----:B------:R-:W3:Y:S04]  /*de00*/  LDL.LU R0, [R1+0xf4] ;  /* 0x0000f40001007983 */ /* 0x000ee80000300800 */
        /* <DEDUP_REMOVED lines=17> */
[----:B------:R-:W3:Y:S04]  /*df20*/  LDL.LU R11, [R1+0x1b4] ;  /* 0x0001b400010b7983 */ /* 0x000ee80000300800 */
[----:B------:R-:W5:Y:S04]  /*df30*/  LDL.LU R10, [R1+0x1b8] ;  /* 0x0001b800010a7983 */ /* 0x000f680000300800 */
[----:B------:R-:W5:Y:S04]  /*df40*/  LDL.LU R9, [R1+0x1bc] ;  /* 0x0001bc0001097983 */ /* 0x000f680000300800 */
[----:B------:R-:W5:Y:S04]  /*df50*/  LDL.LU R7, [R1+0x1c0] ;  /* 0x0001c00001077983 */ /* 0x000f680000300800 */
[----:B------:R-:W5:Y:S04]  /*df60*/  LDL.LU R6, [R1+0x1c4] ;  /* 0x0001c40001067983 */ /* 0x000f680000300800 */
[----:B------:R-:W5:Y:S04]  /*df70*/  LDL.LU R5, [R1+0x1c8] ;  /* 0x0001c80001057983 */ /* 0x000f680000300800 */
[----:B------:R-:W5:Y:S04]  /*df80*/  LDL.LU R4, [R1+0x1d0] ;  /* 0x0001d00001047983 */ /* 0x000f680000300800 */
[----:B------:R-:W5:Y:S04]  /*df90*/  LDL.LU R3, [R1+0x1d4] ;  /* 0x0001d40001037983 */ /* 0x000f680000300800 */
[----:B------:R-:W5:Y:S01]  /*dfa0*/  LDL.LU R2, [R1+0x1d8] ;  /* 0x0001d80001027983 */ /* 0x000f620000300800 */
[----:B--2---:R-:W-:-:S05]  /*dfb0*/  SEL R12, R15, R12, !P5 ;  /* 0x0000000c0f0c7207 */ /* 0x004fca0006800000 */
[----:B------:R0:W-:Y:S04]  /*dfc0*/  STL [R1+0xd4], R12 ;  /* 0x0000d40c01007387 */ /* 0x0001e80000100800 */
[----:B0-----:R-:W2:Y:S02]  /*dfd0*/  LDL.LU R12, [R1+0xd5c] ;  /* 0x000d5c00010c7983 */ /* 0x001ea40000300800 */
[----:B--2---:R-:W-:-:S05]  /*dfe0*/  SEL R12, R15, R12, !P5 ;  /* 0x0000000c0f0c7207 */ /* 0x004fca0006800000 */
[----:B------:R0:W-:Y:S04]  /*dff0*/  STL [R1+0xd8], R12 ;  /* 0x0000d80c01007387 */ /* 0x0001e80000100800 */
[----:B0-----:R-:W2:Y:S02]  /*e000*/  LDL.LU R12, [R1+0xd58] ;  /* 0x000d5800010c7983 */ /* 0x001ea40000300800 */
[----:B--2---:R-:W-:-:S05]  /*e010*/  SEL R12, R15, R12, !P5 ;  /* 0x0000000c0f0c7207 */ /* 0x004fca0006800000 */
[----:B------:R0:W-:Y:S04]  /*e020*/  STL [R1+0xec], R12 ;  /* 0x0000ec0c01007387 */ /* 0x0001e80000100800 */
[----:B0-----:R-:W2:Y:S01]  /*e030*/  LDL.LU R12, [R1+0xd54] ;  /* 0x000d5400010c7983 */ /* 0x001ea20000300800 */
[C---:B----4-:R-:W-:Y:S02]  /*e040*/  SEL R28, R15.reuse, R28, !P5 ;  /* 0x0000001c0f1c7207 */ /* 0x050fe40006800000 */
[C---:B---3--:R-:W-:Y:S02]  /*e050*/  SEL R11, R15.reuse, R11, !P5 ;  /* 0x0000000b0f0b7207 */ /* 0x048fe40006800000 */
[C---:B-----5:R-:W-:Y:S02]  /*e060*/  SEL R7, R15.reuse, R7, !P5 ;  /* 0x000000070f077207 */ /* 0x060fe40006800000 */
[----:B------:R-:W-:-:S02]  /*e070*/  SEL R6, R15, R6, !P5 ;  /* 0x000000060f067207 */ /* 0x000fc40006800000 */
[C---:B------:R-:W-:Y:S02]  /*e080*/  SEL R4, R15.reuse, R4, !P5 ;  /* 0x000000040f047207 */ /* 0x040fe40006800000 */
[----:B--2---:R-:W-:-:S05]  /*e090*/  SEL R12, R15, R12, !P5 ;  /* 0x0000000c0f0c7207 */ /* 0x004fca0006800000 */
[----:B------:R0:W-:Y:S02]  /*e0a0*/  STL [R1+0xf0], R12 ;  /* 0x0000f00c01007387 */ /* 0x0001e40000100800 */
[C---:B0-----:R-:W-:Y:S02]  /*e0b0*/  SEL R12, R15.reuse, R0, !P5 ;  /* 0x000000000f0c7207 */ /* 0x041fe40006800000 */
[----:B------:R-:W-:-:S03]  /*e0c0*/  SEL R0, R15, R13, !P5 ;  /* 0x0000000d0f007207 */ /* 0x000fc60006800000 */
[----:B------:R0:W-:Y:S01]  /*e0d0*/  STL [R1+0xf4], R12 ;  /* 0x0000f40c01007387 */ /* 0x0001e20000100800 */
[----:B------:R-:W-:-:S03]  /*e0e0*/  SEL R13, R15, R16, !P5 ;  /* 0x000000100f0d7207 */ /* 0x000fc60006800000 */
[----:B------:R-:W-:Y:S04]  /*e0f0*/  STL [R1+0xfc], R28 ;  /* 0x0000fc1c01007387 */ /* 0x000fe80000100800 */
[----:B------:R1:W-:Y:S01]  /*e100*/  STL [R1+0x10c], R0 ;  /* 0x00010c0001007387 */ /* 0x0003e20000100800 */
[----:B0-----:R-:W-:-:S05]  /*e110*/  SEL R12, R15, R14, !P5 ;  /* 0x0000000e0f0c7207 */ /* 0x001fca0006800000 */
[----:B------:R0:W-:Y:S01]  /*e120*/  STL [R1+0x110], R12 ;  /* 0x0001100c01007387 */ /* 0x0001e20000100800 */
[----:B-1----:R-:W-:-:S03]  /*e130*/  SEL R0, R15, R8, !P5 ;  /* 0x000000080f007207 */ /* 0x002fc60006800000 */
[----:B------:R-:W-:Y:S01]  /*e140*/  STL [R1+0x114], R13 ;  /* 0x0001140d01007387 */ /* 0x000fe20000100800 */
[----:B------:R-:W-:-:S03]  /*e150*/  SEL R8, R15, R29, !P5 ;  /* 0x0000001d0f087207 */ /* 0x000fc60006800000 */
[----:B------:R1:W-:Y:S01]  /*e160*/  STL [R1+0x118], R0 ;  /* 0x0001180001007387 */ /* 0x0003e20000100800 */
[----:B0-----:R-:W-:-:S05]  /*e170*/  SEL R12, R15, R17, !P5 ;  /* 0x000000110f0c7207 */ /* 0x001fca0006800000 */
[----:B------:R0:W-:Y:S01]  /*e180*/  STL [R1+0x120], R12 ;  /* 0x0001200c01007387 */ /* 0x0001e20000100800 */
[----:B-1----:R-:W-:-:S03]  /*e190*/  SEL R0, R15, R18, !P5 ;  /* 0x000000120f007207 */ /* 0x002fc60006800000 */
[----:B------:R1:W-:Y:S04]  /*e1a0*/  STL [R1+0x124], R8 ;  /* 0x0001240801007387 */ /* 0x0003e80000100800 */
[----:B------:R2:W-:Y:S01]  /*e1b0*/  STL [R1+0x130], R0 ;  /* 0x0001300001007387 */ /* 0x0005e20000100800 */
[C---:B0-----:R-:W-:Y:S02]  /*e1c0*/  SEL R12, R15.reuse, R19, !P5 ;  /* 0x000000130f0c7207 */ /* 0x041fe40006800000 */
[----:B-1----:R-:W-:-:S03]  /*e1d0*/  SEL R8, R15, R20, !P5 ;  /* 0x000000140f087207 */ /* 0x002fc60006800000 */
[----:B------:R0:W-:Y:S01]  /*e1e0*/  STL [R1+0x134], R12 ;  /* 0x0001340c01007387 */ /* 0x0001e20000100800 */
[----:B--2---:R-:W-:-:S03]  /*e1f0*/  SEL R0, R15, R21, !P5 ;  /* 0x000000150f007207 */ /* 0x004fc60006800000 */
        /* <DEDUP_REMOVED lines=10> */
[----:B------:R-:W-:Y:S01]  /*e2a0*/  STL [R1+0x1a8], R12 ;  /* 0x0001a80c01007387 */ /* 0x000fe20000100800 */
[----:B--2---:R-:W-:-:S03]  /*e2b0*/  SEL R0, R15, R24, !P5 ;  /* 0x000000180f007207 */ /* 0x004fc60006800000 */
[----:B------:R0:W-:Y:S04]  /*e2c0*/  STL [R1+0x1ac], R8 ;  /* 0x0001ac0801007387 */ /* 0x0001e80000100800 */
[----:B------:R1:W-:Y:S01]  /*e2d0*/  STL [R1+0x1b0], R0 ;  /* 0x0001b00001007387 */ /* 0x0003e20000100800 */
[----:B0-----:R-:W-:-:S03]  /*e2e0*/  SEL R8, R15, R10, !P5 ;  /* 0x0000000a0f087207 */ /* 0x001fc60006800000 */
[----:B------:R-:W-:Y:S01]  /*e2f0*/  STL [R1+0x1b4], R11 ;  /* 0x0001b40b01007387 */ /* 0x000fe20000100800 */
[----:B-1----:R-:W-:-:S03]  /*e300*/  SEL R0, R15, R9, !P5 ;  /* 0x000000090f007207 */ /* 0x002fc60006800000 */
[----:B------:R-:W-:Y:S04]  /*e310*/  STL [R1+0x1b8], R8 ;  /* 0x0001b80801007387 */ /* 0x000fe80000100800 */
[----:B------:R0:W-:Y:S04]  /*e320*/  STL [R1+0x1bc], R0 ;  /* 0x0001bc0001007387 */ /* 0x0001e80000100800 */
        /* <DEDUP_REMOVED lines=547> */
[C---:B---3--:R-:W-:Y:S02]  /*10560*/  SEL R0, R15.reuse, R0, !P5 ;  /* 0x000000000f007207 */ /* 0x048fe40006800000 */
[C---:B----4-:R-:W-:Y:S02]  /*10570*/  SEL R28, R15.reuse, R28, !P5 ;  /* 0x0000001c0f1c7207 */ /* 0x050fe40006800000 */
[C---:B-----5:R-:W-:Y:S02]  /*10580*/  SEL R13, R15.reuse, R13, !P5 ;  /* 0x0000000d0f0d7207 */ /* 0x060fe40006800000 */
[----:B------:R-:W-:-:S02]  /*10590*/  SEL R14, R15, R14, !P5 ;  /* 0x0000000e0f0e7207 */ /* 0x000fc40006800000 */
[C---:B------:R-:W-:Y:S02]  /*105a0*/  SEL R16, R15.reuse, R16, !P5 ;  /* 0x000000100f107207 */ /* 0x040fe40006800000 */
[C---:B------:R-:W-:Y:S02]  /*105b0*/  SEL R17, R15.reuse, R17, !P5 ;  /* 0x000000110f117207 */ /* 0x040fe40006800000 */
[C---:B------:R-:W-:Y:S02]  /*105c0*/  SEL R18, R15.reuse, R18, !P5 ;  /* 0x000000120f127207 */ /* 0x040fe40006800000 */
[C---:B------:R-:W-:Y:S02]  /*105d0*/  SEL R19, R15.reuse, R19, !P5 ;  /* 0x000000130f137207 */ /* 0x040fe40006800000 */
[C---:B------:R-:W-:Y:S02]  /*105e0*/  SEL R20, R15.reuse, R20, !P5 ;  /* 0x000000140f147207 */ /* 0x040fe40006800000 */
        /* <DEDUP_REMOVED lines=16> */
[----:B--2---:R-:W-:-:S05]  /*106f0*/  SEL R12, R15, R12, !P5 ;  /* 0x0000000c0f0c7207 */ /* 0x004fca0006800000 */
[----:B------:R0:W-:Y:S04]  /*10700*/  STL [R1+0x104], R12 ;  /* 0x0001040c01007387 */ /* 0x0001e80000100800 */
[----:B0-----:R-:W2:Y:S04]  /*10710*/  LDL.LU R12, [R1+0xd08] ;  /* 0x000d0800010c7983 */ /* 0x001ea80000300800 */
[----:B------:R0:W-:Y:S04]  /*10720*/  STL [R1+0xa0], R0 ;  /* 0x0000a00001007387 */ /* 0x0001e80000100800 */
[----:B0-----:R-:W3:Y:S04]  /*10730*/  LDL.LU R0, [R1+0xd04] ;  /* 0x000d040001007983 */ /* 0x001ee80000300800 */
[----:B------:R0:W-:Y:S04]  /*10740*/  STL [R1+0x90], R28 ;  /* 0x0000901c01007387 */ /* 0x0001e80000100800 */
[----:B0-----:R-:W4:Y:S04]  /*10750*/  LDL.LU R28, [R1+0xd00] ;  /* 0x000d0000011c7983 */ /* 0x001f280000300800 */
[----:B------:R0:W-:Y:S04]  /*10760*/  STL [R1+0x8c], R13 ;  /* 0x00008c0d01007387 */ /* 0x0001e80000100800 */
[----:B0-----:R-:W5:Y:S04]  /*10770*/  LDL.LU R13, [R1+0xcfc] ;  /* 0x000cfc00010d7983 */ /* 0x001f680000300800 */
        /* <DEDUP_REMOVED lines=43> */
[----:B0-----:R-:W4:Y:S01]  /*10a30*/  LDL.LU R2, [R1+0xca4] ;  /* 0x000ca40001027983 */ /* 0x001f220000300800 */
[----:B------:R-:W-:-:S02]  /*10a40*/  SEL R8, R15, R8, !P5 ;  /* 0x000000080f087207 */ /* 0x000fc40006800000 */
[----:B------:R-:W-:-:S03]  /*10a50*/  SEL R29, R15, R29, !P5 ;  /* 0x0000001d0f1d7207 */ /* 0x000fc60006800000 */
[----:B------:R2:W-:Y:S04]  /*10a60*/  STL [R1+0x30], R8 ;  /* 0x0000300801007387 */ /* 0x0005e80000100800 */
[----:B------:R-:W-:Y:S01]  /*10a70*/  STL [R1+0x28], R29 ;  /* 0x0000281d01007387 */ /* 0x000fe20000100800 */
[C---:B--2---:R-:W-:Y:S02]  /*10a80*/  SEL R8, R15.reuse, R3, !P5 ;  /* 0x000000030f087207 */ /* 0x044fe40006800000 */
[C---:B-----5:R-:W-:Y:S02]  /*10a90*/  SEL R3, R15.reuse, R4, !P5 ;  /* 0x000000040f037207 */ /* 0x060fe40006800000 */
[C---:B---3--:R-:W-:Y:S02]  /*10aa0*/  SEL R4, R15.reuse, R6, !P5 ;  /* 0x000000060f047207 */ /* 0x048fe40006800000 */
[----:B----4-:R-:W-:-:S05]  /*10ab0*/  SEL R2, R15, R2, !P5 ;  /* 0x000000020f027207 */ /* 0x010fca0006800000 */
[----:B------:R0:W-:Y:S04]  /*10ac0*/  STL [R1+0x24], R2 ;  /* 0x0000240201007387 */ /* 0x0001e80000100800 */
[----:B------:R-:W-:Y:S01]  /*10ad0*/  STL [R1+0x20], R8 ;  /* 0x0000200801007387 */ /* 0x000fe20000100800 */
[----:B0-----:R-:W-:-:S03]  /*10ae0*/  SEL R2, R15, R5, !P5 ;  /* 0x000000050f027207 */ /* 0x001fc60006800000 */
[----:B------:R0:W-:Y:S04]  /*10af0*/  STL [R1+0x1c], R3 ;  /* 0x00001c0301007387 */ /* 0x0001e80000100800 */
[----:B------:R1:W-:Y:S01]  /*10b00*/  STL [R1+0x18], R2 ;  /* 0x0000180201007387 */ /* 0x0003e20000100800 */
[----:B0-----:R-:W-:-:S03]  /*10b10*/  SEL R3, R15, R7, !P5 ;  /* 0x000000070f037207 */ /* 0x001fc60006800000 */
[----:B------:R0:W-:Y:S01]  /*10b20*/  STL [R1+0x14], R4 ;  /* 0x0000140401007387 */ /* 0x0001e20000100800 */
[C---:B-1----:R-:W-:Y:S02]  /*10b30*/  SEL R2, R15.reuse, R9, !P5 ;  /* 0x000000090f027207 */ /* 0x042fe40006800000 */
[C---:B------:R-:W-:Y:S01]  /*10b40*/  SEL R8, R15.reuse, R10, !P5 ;  /* 0x0000000a0f087207 */ /* 0x040fe20006800000 */
[----:B0-----:R-:W2:Y:S04]  /*10b50*/  LDL.LU R4, [R1+0x8] ;  /* 0x0000080001047983 */ /* 0x001ea80000300800 */
[----:B------:R-:W-:Y:S04]  /*10b60*/  STL [R1+0xc], R3 ;  /* 0x00000c0301007387 */ /* 0x000fe80000100800 */
[----:B------:R-:W3:Y:S04]  /*10b70*/  LDL.LU R5, [R1+0x10] ;  /* 0x0000100001057983 */ /* 0x000ee80000300800 */
[----:B------:R0:W-:Y:S04]  /*10b80*/  STL [R1+0x4], R2 ;  /* 0x0000040201007387 */ /* 0x0001e80000100800 */
[----:B------:R-:W4:Y:S01]  /*10b90*/  LDL R10, [R1+0xb88] ;  /* 0x000b8800010a7983 */ /* 0x000f220000100800 */
[----:B0-----:R-:W0:Y:S01]  /*10ba0*/  S2R R2, SR_TID.X ;  /* 0x0000000000027919 */ /* 0x001e220000002100 */
[----:B------:R-:W-:-:S02]  /*10bb0*/  SEL R29, R15, R11, !P5 ;  /* 0x0000000b0f1d7207 */ /* 0x000fc40006800000 */
[C---:B------:R-:W-:Y:S02]  /*10bc0*/  SEL R24, R15.reuse, R24, !P5 ;  /* 0x000000180f187207 */ /* 0x040fe40006800000 */
[C---:B------:R-:W-:Y:S01]  /*10bd0*/  SEL R27, R15.reuse, R27, !P5 ;  /* 0x0000001b0f1b7207 */ /* 0x040fe20006800000 */
[----:B------:R-:W-:Y:S01]  /*10be0*/  STL [R1+0xbf8], R8 ;  /* 0x000bf80801007387 */ /* 0x000fe20000100800 */
[C---:B------:R-:W-:Y:S02]  /*10bf0*/  SEL R25, R15.reuse, R25, !P5 ;  /* 0x000000190f197207 */ /* 0x040fe40006800000 */
[C---:B------:R-:W-:Y:S01]  /*10c00*/  SEL R26, R15.reuse, R26, !P5 ;  /* 0x0000001a0f1a7207 */ /* 0x040fe20006800000 */
[----:B------:R-:W-:Y:S01]  /*10c10*/  STL [R1+0xbfc], R29 ;  /* 0x000bfc1d01007387 */ /* 0x000fe20000100800 */
[C---:B------:R-:W-:Y:S02]  /*10c20*/  SEL R23, R15.reuse, R23, !P5 ;  /* 0x000000170f177207 */ /* 0x040fe40006800000 */
[C---:B------:R-:W-:Y:S01]  /*10c30*/  SEL R22, R15.reuse, R22, !P5 ;  /* 0x000000160f167207 */ /* 0x040fe20006800000 */
[----:B------:R-:W-:Y:S01]  /*10c40*/  STL [R1+0xc00], R24 ;  /* 0x000c001801007387 */ /* 0x000fe20000100800 */
[----:B------:R-:W-:-:S02]  /*10c50*/  SEL R21, R15, R21, !P5 ;  /* 0x000000150f157207 */ /* 0x000fc40006800000 */
[C---:B------:R-:W-:Y:S01]  /*10c60*/  SEL R20, R15.reuse, R20, !P5 ;  /* 0x000000140f147207 */ /* 0x040fe20006800000 */
[----:B------:R-:W-:Y:S01]  /*10c70*/  STL [R1+0xc04], R27 ;  /* 0x000c041b01007387 */ /* 0x000fe20000100800 */
[----:B------:R-:W-:-:S03]  /*10c80*/  SEL R19, R15, R19, !P5 ;  /* 0x000000130f137207 */ /* 0x000fc60006800000 */
[----:B------:R-:W-:Y:S01]  /*10c90*/  STL [R1+0xc08], R25 ;  /* 0x000c081901007387 */ /* 0x000fe20000100800 */
[----:B------:R-:W-:-:S03]  /*10ca0*/  SEL R18, R15, R18, !P5 ;  /* 0x000000120f127207 */ /* 0x000fc60006800000 */
[----:B------:R-:W-:Y:S01]  /*10cb0*/  STL [R1+0xc0c], R26 ;  /* 0x000c0c1a01007387 */ /* 0x000fe20000100800 */
[----:B------:R-:W-:-:S03]  /*10cc0*/  SEL R17, R15, R17, !P5 ;  /* 0x000000110f117207 */ /* 0x000fc60006800000 */
[----:B------:R-:W-:Y:S01]  /*10cd0*/  STL [R1+0xc10], R23 ;  /* 0x000c101701007387 */ /* 0x000fe20000100800 */
[----:B0-----:R-:W-:-:S03]  /*10ce0*/  LOP3.LUT R2, R2, 0x3f, RZ, 0xc0, !PT ;  /* 0x0000003f02027812 */ /* 0x001fc600078ec0ff */
[----:B------:R-:W-:Y:S01]  /*10cf0*/  STL [R1+0xc14], R22 ;  /* 0x000c141601007387 */ /* 0x000fe20000100800 */
[C---:B------:R-:W-:Y:S02]  /*10d00*/  SEL R16, R15.reuse, R16, !P5 ;  /* 0x000000100f107207 */ /* 0x040fe40006800000 */
[C---:B------:R-:W-:Y:S01]  /*10d10*/  SEL R14, R15.reuse, R14, !P5 ;  /* 0x0000000e0f0e7207 */ /* 0x040fe20006800000 */
[----:B------:R-:W-:Y:S01]  /*10d20*/  STL [R1+0xc18], R21 ;  /* 0x000c181501007387 */ /* 0x000fe20000100800 */
[C---:B------:R-:W-:Y:S01]  /*10d30*/  SEL R13, R15.reuse, R13, !P5 ;  /* 0x0000000d0f0d7207 */ /* 0x040fe20006800000 */
[----:B------:R-:W-:Y:S02]  /*10d40*/  IMAD R2, R2, UR7, RZ ;  /* 0x0000000702027c24 */ /* 0x000fe4000f8e02ff */
[----:B------:R-:W-:Y:S01]  /*10d50*/  STL [R1+0xc1c], R20 ;  /* 0x000c1c1401007387 */ /* 0x000fe20000100800 */
[----:B------:R-:W-:-:S03]  /*10d60*/  SEL R28, R15, R28, !P5 ;  /* 0x0000001c0f1c7207 */ /* 0x000fc60006800000 */
[----:B------:R-:W-:Y:S01]  /*10d70*/  STL [R1+0xc20], R19 ;  /* 0x000c201301007387 */ /* 0x000fe20000100800 */
[----:B------:R-:W-:-:S03]  /*10d80*/  SEL R0, R15, R0, !P5 ;  /* 0x000000000f007207 */ /* 0x000fc60006800000 */
[----:B------:R-:W-:Y:S04]  /*10d90*/  STL [R1+0xc24], R18 ;  /* 0x000c241201007387 */ /* 0x000fe80000100800 */
[----:B------:R-:W-:Y:S01]  /*10da0*/  STL [R1+0xc28], R17 ;  /* 0x000c281101007387 */ /* 0x000fe20000100800 */
[----:B------:R-:W-:-:S03]  /*10db0*/  LEA.HI.X.SX32 R2, R2, UR9, 0x1, P6 ;  /* 0x0000000902027c11 */ /* 0x000fc6000b0f0eff */
[----:B------:R-:W-:Y:S01]  /*10dc0*/  STL [R1+0xc2c], R16 ;  /* 0x000c2c1001007387 */ /* 0x000fe20000100800 */
[----:B------:R-:W-:-:S03]  /*10dd0*/  IMAD R3, RZ, RZ, -UR6 ;  /* 0x80000006ff037e24 */ /* 0x000fc6000f8e02ff */
[----:B------:R-:W-:Y:S04]  /*10de0*/  STL [R1+0xc30], R14 ;  /* 0x000c300e01007387 */ /* 0x000fe80000100800 */
[----:B------:R-:W-:Y:S04]  /*10df0*/  STL [R1+0xc34], R13 ;  /* 0x000c340d01007387 */ /* 0x000fe80000100800 */
[----:B------:R-:W-:Y:S04]  /*10e00*/  STL [R1+0xc38], R28 ;  /* 0x000c381c01007387 */ /* 0x000fe80000100800 */
[----:B------:R4:W-:Y:S04]  /*10e10*/  STL [R1+0xc3c], R0 ;  /* 0x000c3c0001007387 */ /* 0x0009e80000100800 */
[----:B------:R-:W5:Y:S04]  /*10e20*/  LDL.LU R6, [R1+0x94] ;  /* 0x0000940001067983 */ /* 0x000f680000300800 */
[----:B------:R-:W5:Y:S04]  /*10e30*/  LDL.LU R7, [R1+0x98] ;  /* 0x0000980001077983 */ /* 0x000f680000300800 */
[----:B------:R-:W5:Y:S04]  /*10e40*/  LDL.LU R9, [R1+0x9c] ;  /* 0x00009c0001097983 */ /* 0x000f680000300800 */
[----:B------:R-:W-:Y:S01]  /*10e50*/  STL [R1+0xc40], R2 ;  /* 0x000c400201007387 */ /* 0x000fe20000100800 */
[----:B----4-:R-:W-:-:S03]  /*10e60*/  IMAD R0, R3, 0x4, R10 ;  /* 0x0000000403007824 */ /* 0x010fc600078e020a */
[----:B------:R-:W4:Y:S04]  /*10e70*/  LDL.LU R10, [R1+0xa4] ;  /* 0x0000a400010a7983 */ /* 0x000f280000300800 */
[----:B------:R-:W4:Y:S04]  /*10e80*/  LDL.LU R11, [R1+0xa8] ;  /* 0x0000a800010b7983 */ /* 0x000f280000300800 */
[----:B------:R-:W4:Y:S04]  /*10e90*/  LDL.LU R17, [R1+0xac] ;  /* 0x0000ac0001117983 */ /* 0x000f280000300800 */
[----:B------:R0:W-:Y:S04]  /*10ea0*/  STL [R1+0xb3c], R0 ;  /* 0x000b3c0001007387 */ /* 0x0001e80000100800 */
[----:B------:R-:W4:Y:S04]  /*10eb0*/  LDL.LU R18, [R1+0xb4] ;  /* 0x0000b40001127983 */ /* 0x000f280000300800 */
[----:B------:R-:W4:Y:S01]  /*10ec0*/  LDL.LU R19, [R1+0xc0] ;  /* 0x0000c00001137983 */ /* 0x000f220000300800 */
[----:B0-----:R-:W-:-:S03]  /*10ed0*/  IMAD R0, R3, 0x4, R0 ;  /* 0x0000000403007824 */ /* 0x001fc600078e0200 */
[----:B------:R-:W4:Y:S04]  /*10ee0*/  LDL.LU R20, [R1+0xc8] ;  /* 0x0000c80001147983 */ /* 0x000f280000300800 */
[----:B------:R0:W-:Y:S04]  /*10ef0*/  STL [R1+0xb40], R0 ;  /* 0x000b400001007387 */ /* 0x0001e80000100800 */
[----:B------:R-:W4:Y:S04]  /*10f00*/  LDL.LU R21, [R1+0xcc] ;  /* 0x0000cc0001157983 */ /* 0x000f280000300800 */
[----:B------:R-:W4:Y:S04]  /*10f10*/  LDL.LU R22, [R1+0xd0] ;  /* 0x0000d00001167983 */ /* 0x000f280000300800 */
[----:B------:R-:W4:Y:S04]  /*10f20*/  LDL.LU R23, [R1+0xd4] ;  /* 0x0000d40001177983 */ /* 0x000f280000300800 */
[----:B------:R-:W4:Y:S04]  /*10f30*/  LDL.LU R26, [R1+0xd8] ;  /* 0x0000d800011a7983 */ /* 0x000f280000300800 */
[----:B------:R-:W4:Y:S04]  /*10f40*/  LDL.LU R25, [R1+0xec] ;  /* 0x0000ec0001197983 */ /* 0x000f280000300800 */
[----:B------:R-:W4:Y:S04]  /*10f50*/  LDL.LU R27, [R1+0xf0] ;  /* 0x0000f000011b7983 */ /* 0x000f280000300800 */
[----:B------:R-:W4:Y:S01]  /*10f60*/  LDL.LU R24, [R1+0xf4] ;  /* 0x0000f40001187983 */ /* 0x000f220000300800 */
[----:B------:R-:W-:-:S02]  /*10f70*/  IMAD R3, R12, UR4, RZ ;  /* 0x000000040c037c24 */ /* 0x000fc4000f8e02ff */
[----:B--2---:R-:W-:Y:S01]  /*10f80*/  IMAD R4, R4, UR4, RZ ;  /* 0x0000000404047c24 */ /* 0x004fe2000f8e02ff */
[----:B------:R-:W2:Y:S01]  /*10f90*/  LDL.LU R29, [R1+0xfc] ;  /* 0x0000fc00011d7983 */ /* 0x000ea20000300800 */
[----:B---3--:R-:W-:-:S03]  /*10fa0*/  IMAD R5, R5, UR4, RZ ;  /* 0x0000000405057c24 */ /* 0x008fc6000f8e02ff */
[----:B------:R-:W3:Y:S04]  /*10fb0*/  LDL.LU R8, [R1+0x10c] ;  /* 0x00010c0001087983 */ /* 0x000ee80000300800 */
[----:B------:R1:W-:Y:S04]  /*10fc0*/  STL [R1+0xc44], R3 ;  /* 0x000c440301007387 */ /* 0x0003e80000100800 */
[----:B------:R-:W-:Y:S04]  /*10fd0*/  STL [R1+0xc48], R4 ;  /* 0x000c480401007387 */ /* 0x000fe80000100800 */
[----:B------:R-:W-:Y:S01]  /*10fe0*/  STL [R1+0xc4c], R5 ;  /* 0x000c4c0501007387 */ /* 0x000fe20000100800 */
[----:B-----5:R-:W-:-:S02]  /*10ff0*/  IMAD R6, R6, UR4, RZ ;  /* 0x0000000406067c24 */ /* 0x020fc4000f8e02ff */
[----:B------:R-:W-:-:S03]  /*11000*/  IMAD R7, R7, UR4, RZ ;  /* 0x0000000407077c24 */ /* 0x000fc6000f8e02ff */
[----:B------:R-:W-:Y:S01]  /*11010*/  STL [R1+0xc50], R6 ;  /* 0x000c500601007387 */ /* 0x000fe20000100800 */
[----:B------:R-:W-:-:S03]  /*11020*/  IMAD R9, R9, UR4, RZ ;  /* 0x0000000409097c24 */ /* 0x000fc6000f8e02ff */
[----:B------:R-:W-:Y:S04]  /*11030*/  STL [R1+0xc54], R7 ;  /* 0x000c540701007387 */ /* 0x000fe80000100800 */
[----:B------:R-:W-:Y:S01]  /*11040*/  STL [R1+0xc58], R9 ;  /* 0x000c580901007387 */ /* 0x000fe20000100800 */
[----:B----4-:R-:W-:Y:S02]  /*11050*/  IMAD R10, R10, UR4, RZ ;  /* 0x000000040a0a7c24 */ /* 0x010fe4000f8e02ff */
[----:B------:R-:W-:-:S03]  /*11060*/  IMAD R11, R11, UR4, RZ ;  /* 0x000000040b0b7c24 */ /* 0x000fc6000f8e02ff */
[----:B------:R-:W-:Y:S01]  /*11070*/  STL [R1+0xc5c], R10 ;  /* 0x000c5c0a01007387 */ /* 0x000fe20000100800 */
[----:B------:R-:W-:-:S03]  /*11080*/  IMAD R12, R17, UR4, RZ ;  /* 0x00000004110c7c24 */ /* 0x000fc6000f8e02ff */
[----:B------:R-:W-:Y:S01]  /*11090*/  STL [R1+0xc60], R11 ;  /* 0x000c600b01007387 */ /* 0x000fe20000100800 */
[----:B------:R-:W-:-:S03]  /*110a0*/  IMAD R15, R18, UR4, RZ ;  /* 0x00000004120f7c24 */ /* 0x000fc6000f8e02ff */
[----:B------:R-:W-:Y:S01]  /*110b0*/  STL [R1+0xc64], R12 ;  /* 0x000c640c01007387 */ /* 0x000fe20000100800 */
[----:B------:R-:W-:-:S03]  /*110c0*/  IMAD R2, R19, UR4, RZ ;  /* 0x0000000413027c24 */ /* 0x000fc6000f8e02ff */
[----:B------:R-:W-:Y:S01]  /*110d0*/  STL [R1+0xc68], R15 ;  /* 0x000c680f01007387 */ /* 0x000fe20000100800 */
[----:B0-----:R-:W-:-:S03]  /*110e0*/  IMAD R0, R20, UR4, RZ ;  /* 0x0000000414007c24 */ /* 0x001fc6000f8e02ff */
[----:B------:R0:W-:Y:S01]  /*110f0*/  STL [R1+0x8], R2 ;  /* 0x0000080201007387 */ /* 0x0001e20000100800 */
[----:B-1----:R-:W-:-:S03]  /*11100*/  IMAD R3, R21, UR4, RZ ;  /* 0x0000000415037c24 */ /* 0x002fc6000f8e02ff */
[----:B------:R1:W-:Y:S01]  /*11110*/  STL [R1+0x10], R0 ;  /* 0x0000100001007387 */ /* 0x0003e20000100800 */
[----:B0-----:R-:W-:-:S03]  /*11120*/  IMAD R2, R22, UR4, RZ ;  /* 0x0000000416027c24 */ /* 0x001fc6000f8e02ff */
[----:B------:R0:W-:Y:S01]  /*11130*/  STL [R1+0x94], R3 ;  /* 0x0000940301007387 */ /* 0x0001e20000100800 */
[----:B-1----:R-:W-:-:S03]  /*11140*/  IMAD R0, R23, UR4, RZ ;  /* 0x0000000417007c24 */ /* 0x002fc6000f8e02ff */
[----:B------:R1:W-:Y:S01]  /*11150*/  STL [R1+0x98], R2 ;  /* 0x0000980201007387 */ /* 0x0003e20000100800 */
[----:B0-----:R-:W-:-:S03]  /*11160*/  IMAD R3, R26, UR4, RZ ;  /* 0x000000041a037c24 */ /* 0x001fc6000f8e02ff */
[----:B------:R0:W-:Y:S04]  /*11170*/  STL [R1+0x9c], R0 ;  /* 0x00009c0001007387 */ /* 0x0001e80000100800 */
[----:B------:R4:W-:Y:S01]  /*11180*/  STL [R1+0xa4], R3 ;  /* 0x0000a40301007387 */ /* 0x0009e20000100800 */
[----:B-1----:R-:W-:Y:S02]  /*11190*/  IMAD R2, R25, UR4, RZ ;  /* 0x0000000419027c24 */ /* 0x002fe4000f8e02ff */
[----:B0-----:R-:W-:-:S03]  /*111a0*/  IMAD R0, R27, UR4, RZ ;  /* 0x000000041b007c24 */ /* 0x001fc6000f8e02ff */
[----:B------:R2:W-:Y:S01]  /*111b0*/  STL [R1+0xa8], R2 ;  /* 0x0000a80201007387 */ /* 0x0005e20000100800 */
[----:B----4-:R-:W-:-:S03]  /*111c0*/  IMAD R3, R24, UR4, RZ ;  /* 0x0000000418037c24 */ /* 0x010fc6000f8e02ff */
[----:B------:R3:W-:Y:S04]  /*111d0*/  STL [R1+0xac], R0 ;  /* 0x0000ac0001007387 */ /* 0x0007e80000100800 */
[----:B------:R-:W-:Y:S04]  /*111e0*/  STL [R1+0xb0], R3 ;  /* 0x0000b00301007387 */ /* 0x000fe80000100800 */
[----:B------:R-:W4:Y:S01]  /*111f0*/  LDL.LU R15, [R1+0x118] ;  /* 0x00011800010f7983 */ /* 0x000f220000300800 */
[----:B--2---:R-:W-:Y:S02]  /*11200*/  IMAD R2, R29, UR4, RZ ;  /* 0x000000041d027c24 */ /* 0x004fe4000f8e02ff */
[----:B---3--:R-:W-:-:S03]  /*11210*/  IMAD R0, R8, UR4, RZ ;  /* 0x0000000408007c24 */ /* 0x008fc6000f8e02ff */
[----:B------:R-:W-:Y:S04]  /*11220*/  STL [R1+0xb4], R2 ;  /* 0x0000b40201007387 */ /* 0x000fe80000100800 */
[----:B----4-:R0:W-:Y:S04]  /*11230*/  STL [R1+0xc9c], R15 ;  /* 0x000c9c0f01007387 */ /* 0x0101e80000100800 */
[----:B------:R-:W-:Y:S04]  /*11240*/  STL [R1+0xb8], R0 ;  /* 0x0000b80001007387 */ /* 0x000fe80000100800 */
        /* <DEDUP_REMOVED lines=31> */
[----:B--2---:R-:W-:-:S05]  /*11440*/  IMAD R15, R15, UR4, RZ ;  /* 0x000000040f0f7c24 */ /* 0x004fca000f8e02ff */
[----:B------:R0:W-:Y:S04]  /*11450*/  STL [R1+0xbc], R15 ;  /* 0x0000bc0f01007387 */ /* 0x0001e80000100800 */
[----:B0-----:R-:W2:Y:S02]  /*11460*/  LDL.LU R15, [R1+0xca0] ;  /* 0x000ca000010f7983 */ /* 0x001ea40000300800 */
[----:B--2---:R-:W-:-:S05]  /*11470*/  IMAD R15, R15, UR4, RZ ;  /* 0x000000040f0f7c24 */ /* 0x004fca000f8e02ff */
[----:B------:R0:W-:Y:S04]  /*11480*/  STL [R1+0xc0], R15 ;  /* 0x0000c00f01007387 */ /* 0x0001e80000100800 */
[----:B0-----:R-:W2:Y:S01]  /*11490*/  LDL.LU R15, [R1+0xc9c] ;  /* 0x000c9c00010f7983 */ /* 0x001ea20000300800 */
[----:B---3--:R-:W-:Y:S02]  /*114a0*/  IMAD R12, R12, UR4, RZ ;  /* 0x000000040c0c7c24 */ /* 0x008fe4000f8e02ff */
[----:B--2---:R-:W-:-:S05]  /*114b0*/  IMAD R15, R15, UR4, RZ ;  /* 0x000000040f0f7c24 */ /* 0x004fca000f8e02ff */
[----:B------:R4:W-:Y:S04]  /*114c0*/  STL [R1+0xc4], R15 ;  /* 0x0000c40f01007387 */ /* 0x0009e80000100800 */
[----:B------:R0:W-:Y:S01]  /*114d0*/  STL [R1+0xc8], R12 ;  /* 0x0000c80c01007387 */ /* 0x0001e20000100800 */
[----:B----4-:R-:W-:Y:S02]  /*114e0*/  IMAD R15, R11, UR4, RZ ;  /* 0x000000040b0f7c24 */ /* 0x010fe4000f8e02ff */
[----:B-----5:R-:W-:Y:S02]  /*114f0*/  IMAD R11, R9, UR4, RZ ;  /* 0x00000004090b7c24 */ /* 0x020fe4000f8e02ff */
[----:B0-----:R-:W-:Y:S02]  /*11500*/  IMAD R12, R10, UR4, RZ ;  /* 0x000000040a0c7c24 */ /* 0x001fe4000f8e02ff */
[----:B------:R-:W-:Y:S01]  /*11510*/  IMAD R10, R7, UR4, RZ ;  /* 0x00000004070a7c24 */ /* 0x000fe2000f8e02ff */
[----:B------:R-:W-:Y:S01]  /*11520*/  STL [R1+0xcc], R15 ;  /* 0x0000cc0f01007387 */ /* 0x000fe20000100800 */
[----:B------:R-:W-:-:S02]  /*11530*/  IMAD R9, R6, UR4, RZ ;  /* 0x0000000406097c24 */ /* 0x000fc4000f8e02ff */
[----:B------:R-:W-:Y:S01]  /*11540*/  IMAD R7, R5, UR4, RZ ;  /* 0x0000000405077c24 */ /* 0x000fe2000f8e02ff */
[----:B------:R-:W-:Y:S01]  /*11550*/  STL [R1+0xd0], R12 ;  /* 0x0000d00c01007387 */ /* 0x000fe20000100800 */
[----:B------:R-:W-:Y:S02]  /*11560*/  IMAD R6, R4, UR4, RZ ;  /* 0x0000000404067c24 */ /* 0x000fe4000f8e02ff */
[----:B------:R-:W-:Y:S01]  /*11570*/  IMAD R5, R3, UR4, RZ ;  /* 0x0000000403057c24 */ /* 0x000fe2000f8e02ff */
[----:B------:R-:W-:Y:S01]  /*11580*/  STL [R1+0xd4], R11 ;  /* 0x0000d40b01007387 */ /* 0x000fe20000100800 */
[----:B------:R-:W-:Y:S02]  /*11590*/  IMAD R4, R2, UR4, RZ ;  /* 0x0000000402047c24 */ /* 0x000fe4000f8e02ff */
[----:B------:R-:W-:Y:S01]  /*115a0*/  IMAD R3, R0, UR4, RZ ;  /* 0x0000000400037c24 */ /* 0x000fe2000f8e02ff */
[----:B------:R-:W-:Y:S04]  /*115b0*/  STL [R1+0xd8], R10 ;  /* 0x0000d80a01007387 */ /* 0x000fe80000100800 */
[----:B------:R-:W-:Y:S01]  /*115c0*/  STL [R1+0xdc], R9 ;  /* 0x0000dc0901007387 */ /* 0x000fe20000100800 */
[----:B------:R-:W-:-:S03]  /*115d0*/  IMAD R2, R28, UR4, RZ ;  /* 0x000000041c027c24 */ /* 0x000fc6000f8e02ff */
[----:B------:R-:W-:Y:S01]  /*115e0*/  STL [R1+0xe0], R7 ;  /* 0x0000e00701007387 */ /* 0x000fe20000100800 */
[----:B------:R-:W-:-:S03]  /*115f0*/  IMAD R0, R13, UR4, RZ ;  /* 0x000000040d007c24 */ /* 0x000fc6000f8e02ff */
[----:B------:R-:W-:Y:S04]  /*11600*/  STL [R1+0xe4], R6 ;  /* 0x0000e40601007387 */ /* 0x000fe80000100800 */
[----:B------:R-:W-:Y:S04]  /*11610*/  STL [R1+0xe8], R5 ;  /* 0x0000e80501007387 */ /* 0x000fe80000100800 */
[----:B------:R-:W-:Y:S04]  /*11620*/  STL [R1+0xec], R4 ;  /* 0x0000ec0401007387 */ /* 0x000fe80000100800 */
[----:B------:R0:W-:Y:S04]  /*11630*/  STL [R1+0xf0], R3 ;  /* 0x0000f00301007387 */ /* 0x0001e80000100800 */
[----:B------:R1:W-:Y:S01]  /*11640*/  STL [R1+0xf4], R2 ;  /* 0x0000f40201007387 */ /* 0x0003e20000100800 */
[----:B0-----:R-:W-:-:S03]  /*11650*/  IMAD R3, R14, UR4, RZ ;  /* 0x000000040e037c24 */ /* 0x001fc6000f8e02ff */
[----:B------:R0:W-:Y:S01]  /*11660*/  STL [R1+0xf8], R0 ;  /* 0x0000f80001007387 */ /* 0x0001e20000100800 */
[----:B-1----:R-:W-:-:S03]  /*11670*/  IMAD R2, R16, UR4, RZ ;  /* 0x0000000410027c24 */ /* 0x002fc6000f8e02ff */
[----:B------:R1:W-:Y:S01]  /*11680*/  STL [R1+0xfc], R3 ;  /* 0x0000fc0301007387 */ /* 0x0003e20000100800 */
[----:B0-----:R-:W-:-:S03]  /*11690*/  IMAD R0, R17, UR4, RZ ;  /* 0x0000000411007c24 */ /* 0x001fc6000f8e02ff */
[----:B------:R0:W-:Y:S01]  /*116a0*/  STL [R1+0x100], R2 ;  /* 0x0001000201007387 */ /* 0x0001e20000100800 */
[----:B-1----:R-:W-:-:S03]  /*116b0*/  IMAD R3, R18, UR4, RZ ;  /* 0x0000000412037c24 */ /* 0x002fc6000f8e02ff */
[----:B------:R1:W-:Y:S04]  /*116c0*/  STL [R1+0x108], R0 ;  /* 0x0001080001007387 */ /* 0x0003e80000100800 */
[----:B------:R2:W-:Y:S01]  /*116d0*/  STL [R1+0x10c], R3 ;  /* 0x00010c0301007387 */ /* 0x0005e20000100800 */
[----:B0-----:R-:W-:Y:S02]  /*116e0*/  IMAD R2, R19, UR4, RZ ;  /* 0x0000000413027c24 */ /* 0x001fe4000f8e02ff */
[----:B-1----:R-:W-:-:S03]  /*116f0*/  IMAD R0, R20, UR4, RZ ;  /* 0x0000000414007c24 */ /* 0x002fc6000f8e02ff */
[----:B------:R0:W-:Y:S01]  /*11700*/  STL [R1+0x110], R2 ;  /* 0x0001100201007387 */ /* 0x0001e20000100800 */
[----:B--2---:R-:W-:-:S03]  /*11710*/  IMAD R3, R21, UR4, RZ ;  /* 0x0000000415037c24 */ /* 0x004fc6000f8e02ff */
        /* <DEDUP_REMOVED lines=13> */
[----:B------:R-:W-:Y:S04]  /*117f0*/  STL [R1+0x130], R3 ;  /* 0x0001300301007387 */ /* 0x000fe80000100800 */
[----:B------:R-:W2:Y:S01]  /*11800*/  LDL.LU R15, [R1+0x20c] ;  /* 0x00020c00010f7983 */ /* 0x000ea20000300800 */
[----:B0-----:R-:W-:Y:S02]  /*11810*/  IMAD R2, R29, UR4, RZ ;  /* 0x000000041d027c24 */ /* 0x001fe4000f8e02ff */
[----:B-1----:R-:W-:-:S03]  /*11820*/  IMAD R0, R8, UR4, RZ ;  /* 0x0000000408007c24 */ /* 0x002fc6000f8e02ff */
[----:B------:R-:W-:Y:S04]  /*11830*/  STL [R1+0x134], R2 ;  /* 0x0001340201007387 */ /* 0x000fe80000100800 */
[----:B--2---:R0:W-:Y:S04]  /*11840*/  STL [R1+0xc94], R15 ;  /* 0x000c940f01007387 */ /* 0x0041e80000100800 */
        /* <DEDUP_REMOVED lines=524> */
[----:B----4-:R-:W-:Y:S02]  /*13910*/  IMAD R11, R11, UR4, RZ ;  /* 0x000000040b0b7c24 */ /* 0x010fe4000f8e02ff */
[----:B-----5:R-:W-:Y:S02]  /*13920*/  IMAD R10, R10, UR4, RZ ;  /* 0x000000040a0a7c24 */ /* 0x020fe4000f8e02ff */
[----:B------:R-:W-:-:S02]  /*13930*/  IMAD R9, R9, UR4, RZ ;  /* 0x0000000409097c24 */ /* 0x000fc4000f8e02ff */
[----:B------:R-:W-:Y:S02]  /*13940*/  IMAD R7, R7, UR4, RZ ;  /* 0x0000000407077c24 */ /* 0x000fe4000f8e02ff */
[----:B------:R-:W-:Y:S02]  /*13950*/  IMAD R6, R6, UR4, RZ ;  /* 0x0000000406067c24 */ /* 0x000fe4000f8e02ff */
[----:B------:R-:W-:Y:S02]  /*13960*/  IMAD R5, R5, UR4, RZ ;  /* 0x0000000405057c24 */ /* 0x000fe4000f8e02ff */
[----:B------:R-:W-:Y:S02]  /*13970*/  IMAD R4, R4, UR4, RZ ;  /* 0x0000000404047c24 */ /* 0x000fe4000f8e02ff */
[----:B------:R-:W-:Y:S02]  /*13980*/  IMAD R3, R3, UR4, RZ ;  /* 0x0000000403037c24 */ /* 0x000fe4000f8e02ff */
        /* <DEDUP_REMOVED lines=19> */
[----:B--2---:R-:W-:-:S05]  /*13ac0*/  IMAD R15, R15, UR4, RZ ;  /* 0x000000040f0f7c24 */ /* 0x004fca000f8e02ff */
        /* <DEDUP_REMOVED lines=57> */
[----:B0-----:R-:W2:Y:S01]  /*13e60*/  LDL.LU R8, [R1+0xbf8] ;  /* 0x000bf80001087983 */ /* 0x001ea20000300800 */
[----:B-----5:R-:W-:-:S02]  /*13e70*/  IMAD R29, R29, UR4, RZ ;  /* 0x000000041d1d7c24 */ /* 0x020fc4000f8e02ff */
[----:B--2---:R-:W-:-:S05]  /*13e80*/  IMAD R8, R8, UR4, RZ ;  /* 0x0000000408087c24 */ /* 0x004fca000f8e02ff */
[----:B------:R0:W-:Y:S04]  /*13e90*/  STL [R1], R8 ;  /* 0x0000000801007387 */ /* 0x0001e80000100800 */
[----:B0-----:R-:W2:Y:S04]  /*13ea0*/  LDL.LU R8, [R1+0xbf4] ;  /* 0x000bf40001087983 */ /* 0x001ea80000300800 */
[----:B------:R0:W-:Y:S04]  /*13eb0*/  STL [R1+0xa70], R29 ;  /* 0x000a701d01007387 */ /* 0x0001e80000100800 */
[----:B0-----:R-:W5:Y:S01]  /*13ec0*/  LDL.LU R29, [R1+0x2c] ;  /* 0x00002c00011d7983 */ /* 0x001f620000300800 */
[----:B----4-:R-:W-:-:S02]  /*13ed0*/  IMAD R24, R24, UR4, RZ ;  /* 0x0000000418187c24 */ /* 0x010fc4000f8e02ff */
[----:B---3--:R-:W-:Y:S02]  /*13ee0*/  IMAD R27, R27, UR4, RZ ;  /* 0x000000041b1b7c24 */ /* 0x008fe4000f8e02ff */
        /* <DEDUP_REMOVED lines=10> */
[----:B-----5:R-:W-:-:S05]  /*13f90*/  IMAD R29, R29, UR8, RZ ;  /* 0x000000081d1d7c24 */ /* 0x020fca000f8e02ff */
[----:B------:R-:W-:Y:S04]  /*13fa0*/  STL [R1+0xbc0], R29 ;  /* 0x000bc01d01007387 */ /* 0x000fe80000100800 */
[----:B------:R-:W-:Y:S04]  /*13fb0*/  STL [R1+0xbc4], R24 ;  /* 0x000bc41801007387 */ /* 0x000fe80000100800 */
[----:B------:R-:W-:Y:S04]  /*13fc0*/  STL [R1+0xbc8], R27 ;  /* 0x000bc81b01007387 */ /* 0x000fe80000100800 */
[----:B------:R-:W-:Y:S04]  /*13fd0*/  STL [R1+0xbcc], R25 ;  /* 0x000bcc1901007387 */ /* 0x000fe80000100800 */
[----:B------:R-:W-:Y:S04]  /*13fe0*/  STL [R1+0xbd0], R26 ;  /* 0x000bd01a01007387 */ /* 0x000fe80000100800 */
[----:B------:R-:W-:Y:S04]  /*13ff0*/  STL [R1+0xbd4], R23 ;  /* 0x000bd41701007387 */ /* 0x000fe80000100800 */
[----:B------:R-:W-:Y:S04]  /*14000*/  STL [R1+0xbd8], R22 ;  /* 0x000bd81601007387 */ /* 0x000fe80000100800 */
[----:B------:R2:W-:Y:S04]  /*14010*/  STL [R1+0xbdc], R21 ;  /* 0x000bdc1501007387 */ /* 0x0005e80000100800 */
[----:B------:R0:W-:Y:S04]  /*14020*/  STL [R1+0xbe0], R20 ;  /* 0x000be01401007387 */ /* 0x0001e80000100800 */
[----:B------:R-:W-:Y:S01]  /*14030*/  STL [R1+0xbe4], R19 ;  /* 0x000be41301007387 */ /* 0x000fe20000100800 */
[----:B--2---:R-:W-:-:S03]  /*14040*/  LEA R21, P1, R3, R8, 0x1 ;  /* 0x0000000803157211 */ /* 0x004fc600078208ff */
[----:B------:R1:W-:Y:S01]  /*14050*/  STL [R1+0xbe8], R18 ;  /* 0x000be81201007387 */ /* 0x0003e20000100800 */
[-C--:B0-----:R-:W-:Y:S02]  /*14060*/  LEA R20, P2, R4, R8.reuse, 0x1 ;  /* 0x0000000804147211 */ /* 0x081fe400078408ff */
[-C--:B------:R-:W-:Y:S01]  /*14070*/  LEA R22, P3, R5, R8.reuse, 0x1 ;  /* 0x0000000805167211 */ /* 0x080fe200078608ff */
[----:B-1----:R-:W2:Y:S04]  /*14080*/  LDL.LU R18, [R1+0x98] ;  /* 0x0000980001127983 */ /* 0x002ea80000300800 */
[----:B------:R0:W-:Y:S01]  /*14090*/  STL [R1+0xbec], R17 ;  /* 0x000bec1101007387 */ /* 0x0001e20000100800 */
[----:B------:R-:W-:-:S03]  /*140a0*/  LEA R23, P6, R9, R8, 0x1 ;  /* 0x0000000809177211 */ /* 0x000fc600078c08ff */
[----:B0-----:R-:W3:Y:S04]  /*140b0*/  LDL.LU R17, [R1+0x94] ;  /* 0x0000940001117983 */ /* 0x001ee80000300800 */
[----:B------:R0:W-:Y:S04]  /*140c0*/  STL [R1+0xbf0], R16 ;  /* 0x000bf01001007387 */ /* 0x0001e80000100800 */
[----:B0-----:R-:W4:Y:S04]  /*140d0*/  LDL.LU R16, [R1+0x10] ;  /* 0x0000100001107983 */ /* 0x001f280000300800 */
[----:B------:R-:W5:Y:S04]  /*140e0*/  LDL.LU R19, [R1+0x9c] ;  /* 0x00009c0001137983 */ /* 0x000f680000300800 */
[----:B------:R0:W-:Y:S04]  /*140f0*/  STL [R1+0xb20], R21 ;  /* 0x000b201501007387 */ /* 0x0001e80000100800 */
[----:B------:R1:W-:Y:S01]  /*14100*/  STL [R1+0xb24], R20 ;  /* 0x000b241401007387 */ /* 0x0003e20000100800 */
[----:B0-----:R-:W-:-:S03]  /*14110*/  LEA R21, P4, R6, R8, 0x1 ;  /* 0x0000000806157211 */ /* 0x001fc600078808ff */
[----:B-1----:R-:W5:Y:S04]  /*14120*/  LDL.LU R20, [R1+0xa4] ;  /* 0x0000a40001147983 */ /* 0x002f680000300800 */
[----:B------:R0:W-:Y:S04]  /*14130*/  STL [R1+0xb28], R22 ;  /* 0x000b281601007387 */ /* 0x0001e80000100800 */
[----:B------:R1:W-:Y:S01]  /*14140*/  STL [R1+0xb2c], R21 ;  /* 0x000b2c1501007387 */ /* 0x0003e20000100800 */
[----:B0-----:R-:W-:-:S03]  /*14150*/  LEA R22, P5, R7, R8, 0x1 ;  /* 0x0000000807167211 */ /* 0x001fc600078a08ff */
[----:B-1----:R-:W5:Y:S04]  /*14160*/  LDL.LU R21, [R1+0xa8] ;  /* 0x0000a80001157983 */ /* 0x002f680000300800 */
[----:B------:R-:W-:Y:S04]  /*14170*/  STL [R1+0xb30], R22 ;  /* 0x000b301601007387 */ /* 0x000fe80000100800 */
[----:B------:R0:W-:Y:S02]  /*14180*/  STL [R1+0xb34], R23 ;  /* 0x000b341701007387 */ /* 0x0001e40000100800 */
[----:B0-----:R-:W-:-:S02]  /*14190*/  LEA.HI.X.SX32 R23, R3, R2, 0x1, P1 ;  /* 0x0000000203177211 */ /* 0x001fc400008f0eff */
[----:B------:R-:W2:Y:S01]  /*141a0*/  LDL.LU R3, [R1+0x8] ;  /* 0x0000080001037983 */ /* 0x000ea20000300800 */
[----:B------:R-:W-:-:S05]  /*141b0*/  LEA R22, P0, R10, R8, 0x1 ;  /* 0x000000080a167211 */ /* 0x000fca00078008ff */
[----:B------:R0:W-:Y:S04]  /*141c0*/  STL [R1+0xb38], R22 ;  /* 0x000b381601007387 */ /* 0x0001e80000100800 */
[----:B0-----:R-:W5:Y:S04]  /*141d0*/  LDL.LU R22, [R1+0xac] ;  /* 0x0000ac0001167983 */ /* 0x001f680000300800 */
[----:B------:R0:W-:Y:S04]  /*141e0*/  STL [R1+0xb18], R23 ;  /* 0x000b181701007387 */ /* 0x0001e80000100800 */
[----:B0-----:R-:W5:Y:S01]  /*141f0*/  LDL.LU R23, [R1+0xb0] ;  /* 0x0000b00001177983 */ /* 0x001f620000300800 */
[----:B------:R-:W-:-:S02]  /*14200*/  LEA R24, P1, R11, R8, 0x1 ;  /* 0x000000080b187211 */ /* 0x000fc400078208ff */
[----:B------:R-:W-:-:S03]  /*14210*/  LEA.HI.X.SX32 R4, R4, R2, 0x1, P2 ;  /* 0x0000000204047211 */ /* 0x000fc600010f0eff */
[----:B------:R0:W-:Y:S04]  /*14220*/  STL [R1+0xb1c], R24 ;  /* 0x000b1c1801007387 */ /* 0x0001e80000100800 */
[----:B------:R1:W-:Y:S04]  /*14230*/  STL [R1+0xb10], R4 ;  /* 0x000b100401007387 */ /* 0x0003e80000100800 */
[----:B------:R-:W5:Y:S01]  /*14240*/  LDL.LU R26, [R1+0xb4] ;  /* 0x0000b400011a7983 */ /* 0x000f620000300800 */
[----:B0-----:R-:W-:Y:S02]  /*14250*/  LEA R24, P2, R12, R8, 0x1 ;  /* 0x000000080c187211 */ /* 0x001fe400078408ff */
[----:B-1----:R-:W-:-:S03]  /*14260*/  LEA.HI.X.SX32 R4, R5, R2, 0x1, P3 ;  /* 0x0000000205047211 */ /* 0x002fc600018f0eff */
[----:B------:R-:W-:Y:S01]  /*14270*/  STL [R1+0xb14], R24 ;  /* 0x000b141801007387 */ /* 0x000fe20000100800 */
[----:B------:R-:W-:-:S03]  /*14280*/  LEA R5, P3, R15, R8, 0x1 ;  /* 0x000000080f057211 */ /* 0x000fc600078608ff */
[----:B------:R0:W-:Y:S04]  /*14290*/  STL [R1+0xb08], R4 ;  /* 0x000b080401007387 */ /* 0x0001e80000100800 */
[----:B------:R-:W5:Y:S01]  /*142a0*/  LDL.LU R25, [R1+0xb8] ;  /* 0x0000b80001197983 */ /* 0x000f620000300800 */
[----:B0-----:R-:W-:-:S03]  /*142b0*/  LEA.HI.X.SX32 R4, R6, R2, 0x1, P4 ;  /* 0x0000000206047211 */ /* 0x001fc600020f0eff */
[----:B------:R-:W-:Y:S04]  /*142c0*/  STL [R1+0xb0c], R5 ;  /* 0x000b0c0501007387 */ /* 0x000fe80000100800 */
[----:B------:R0:W-:Y:S04]  /*142d0*/  STL [R1+0xb00], R4 ;  /* 0x000b000401007387 */ /* 0x0001e80000100800 */
[----:B------:R-:W5:Y:S01]  /*142e0*/  LDL.LU R27, [R1+0xbc] ;  /* 0x0000bc00011b7983 */ /* 0x000f620000300800 */
[----:B0-----:R-:W-:Y:S02]  /*142f0*/  LEA.HI.X.SX32 R4, R7, R2, 0x1, P5 ;  /* 0x0000000207047211 */ /* 0x001fe400028f0eff */
[----:B--2---:R-:W-:-:S05]  /*14300*/  LEA R5, P4, R3, R8, 0x1 ;  /* 0x0000000803057211 */ /* 0x004fca00078808ff */
[----:B------:R4:W-:Y:S04]  /*14310*/  STL [R1+0xb04], R5 ;  /* 0x000b040501007387 */ /* 0x0009e80000100800 */
[----:B------:R0:W-:Y:S04]  /*14320*/  STL [R1+0xaf8], R4 ;  /* 0x000af80401007387 */ /* 0x0001e80000100800 */
[----:B------:R-:W2:Y:S01]  /*14330*/  LDL.LU R24, [R1+0xc0] ;  /* 0x0000c00001187983 */ /* 0x000ea20000300800 */
[----:B----4-:R-:W-:Y:S02]  /*14340*/  LEA R5, P5, R16, R8, 0x1 ;  /* 0x0000000810057211 */ /* 0x010fe400078a08ff */
[----:B0-----:R-:W-:-:S03]  /*14350*/  LEA.HI.X.SX32 R4, R9, R2, 0x1, P6 ;  /* 0x0000000209047211 */ /* 0x001fc600030f0eff */
[----:B------:R3:W-:Y:S04]  /*14360*/  STL [R1+0xafc], R5 ;  /* 0x000afc0501007387 */ /* 0x0007e80000100800 */
[----:B------:R0:W-:Y:S04]  /*14370*/  STL [R1+0xaf0], R4 ;  /* 0x000af00401007387 */ /* 0x0001e80000100800 */
[----:B------:R-:W4:Y:S01]  /*14380*/  LDL.LU R29, [R1+0xc4] ;  /* 0x0000c400011d7983 */ /* 0x000f220000300800 */
[----:B---3--:R-:W-:Y:S02]  /*14390*/  LEA R5, P6, R17, R8, 0x1 ;  /* 0x0000000811057211 */ /* 0x008fe400078c08ff */
[----:B0-----:R-:W-:-:S03]  /*143a0*/  LEA.HI.X.SX32 R4, R10, R2, 0x1, P0 ;  /* 0x000000020a047211 */ /* 0x001fc600000f0eff */
[----:B------:R0:W-:Y:S04]  /*143b0*/  STL [R1+0xaf4], R5 ;  /* 0x000af40501007387 */ /* 0x0001e80000100800 */
[----:B------:R1:W-:Y:S04]  /*143c0*/  STL [R1+0xae8], R4 ;  /* 0x000ae80401007387 */ /* 0x0003e80000100800 */
[----:B0-----:R-:W3:Y:S01]  /*143d0*/  LDL.LU R5, [R1+0xc8] ;  /* 0x0000c80001057983 */ /* 0x001ee20000300800 */
[----:B------:R-:W-:Y:S02]  /*143e0*/  LEA R6, P0, R18, R8, 0x1 ;  /* 0x0000000812067211 */ /* 0x000fe400078008ff */
[----:B-1----:R-:W-:-:S03]  /*143f0*/  LEA.HI.X.SX32 R4, R11, R2, 0x1, P1 ;  /* 0x000000020b047211 */ /* 0x002fc600008f0eff */
[----:B------:R0:W-:Y:S01]  /*14400*/  STL [R1+0xaec], R6 ;  /* 0x000aec0601007387 */ /* 0x0001e20000100800 */
[----:B-----5:R-:W-:-:S03]  /*14410*/  LEA R7, P1, R19, R8, 0x1 ;  /* 0x0000000813077211 */ /* 0x020fc600078208ff */
[----:B------:R1:W-:Y:S01]  /*14420*/  STL [R1+0xae0], R4 ;  /* 0x000ae00401007387 */ /* 0x0003e20000100800 */
[----:B0-----:R-:W-:-:S03]  /*14430*/  LEA.HI.X.SX32 R6, R12, R2, 0x1, P2 ;  /* 0x000000020c067211 */ /* 0x001fc600010f0eff */
[----:B-1----:R-:W5:Y:S01]  /*14440*/  LDL.LU R4, [R1+0xcc] ;  /* 0x0000cc0001047983 */ /* 0x002f620000300800 */
[----:B------:R-:W-:-:S03]  /*14450*/  LEA R9, P2, R20, R8, 0x1 ;  /* 0x0000000814097211 */ /* 0x000fc600078408ff */
[----:B------:R0:W-:Y:S04]  /*14460*/  STL [R1+0xae4], R7 ;  /* 0x000ae40701007387 */ /* 0x0001e80000100800 */
[----:B------:R1:W-:Y:S01]  /*14470*/  STL [R1+0xad8], R6 ;  /* 0x000ad80601007387 */ /* 0x0003e20000100800 */
[----:B0-----:R-:W-:-:S03]  /*14480*/  LEA.HI.X.SX32 R7, R15, R2, 0x1, P3 ;  /* 0x000000020f077211 */ /* 0x001fc600018f0eff */
[----:B-1----:R-:W5:Y:S04]  /*14490*/  LDL.LU R6, [R1+0xd0] ;  /* 0x0000d00001067983 */ /* 0x002f680000300800 */
[----:B------:R0:W-:Y:S04]  /*144a0*/  STL [R1+0xadc], R9 ;  /* 0x000adc0901007387 */ /* 0x0001e80000100800 */
[----:B------:R1:W-:Y:S01]  /*144b0*/  STL [R1+0x35c], R7 ;  /* 0x00035c0701007387 */ /* 0x0003e20000100800 */
[----:B0-----:R-:W-:Y:S02]  /*144c0*/  LEA R9, P3, R21, R8, 0x1 ;  /* 0x0000000815097211 */ /* 0x001fe400078608ff */
[----:B-1----:R-:W-:-:S03]  /*144d0*/  LEA.HI.X.SX32 R7, R3, R2, 0x1, P4 ;  /* 0x0000000203077211 */ /* 0x002fc600020f0eff */
[----:B------:R0:W-:Y:S04]  /*144e0*/  STL [R1+0x37c], R9 ;  /* 0x00037c0901007387 */ /* 0x0001e80000100800 */
[----:B------:R-:W5:Y:S04]  /*144f0*/  LDL.LU R3, [R1+0xd4] ;  /* 0x0000d40001037983 */ /* 0x000f680000300800 */
[----:B------:R1:W-:Y:S01]  /*14500*/  STL [R1+0x360], R7 ;  /* 0x0003600701007387 */ /* 0x0003e20000100800 */
[----:B0-----:R-:W-:Y:S02]  /*14510*/  LEA R9, P4, R22, R8, 0x1 ;  /* 0x0000000816097211 */ /* 0x001fe400078808ff */
[----:B-1----:R-:W-:-:S02]  /*14520*/  LEA.HI.X.SX32 R7, R16, R2, 0x1, P5 ;  /* 0x0000000210077211 */ /* 0x002fc400028f0eff */
[----:B------:R-:W5:Y:S04]  /*14530*/  LDL.LU R16, [R1+0xd8] ;  /* 0x0000d80001107983 */ /* 0x000f680000300800 */
[----:B------:R-:W-:Y:S04]  /*14540*/  STL [R1+0x384], R9 ;  /* 0x0003840901007387 */ /* 0x000fe80000100800 */
[----:B------:R0:W-:Y:S02]  /*14550*/  STL [R1+0x364], R7 ;  /* 0x0003640701007387 */ /* 0x0001e40000100800 */
[----:B0-----:R-:W-:-:S02]  /*14560*/  LEA.HI.X.SX32 R7, R17, R2, 0x1, P6 ;  /* 0x0000000211077211 */ /* 0x001fc400030f0eff */
[----:B------:R-:W5:Y:S01]  /*14570*/  LDL.LU R17, [R1+0xdc] ;  /* 0x0000dc0001117983 */ /* 0x000f620000300800 */
[----:B------:R-:W-:-:S05]  /*14580*/  LEA R9, P5, R23, R8, 0x1 ;  /* 0x0000000817097211 */ /* 0x000fca00078a08ff */
[----:B------:R-:W-:Y:S04]  /*14590*/  STL [R1+0x38c], R9 ;  /* 0x00038c0901007387 */ /* 0x000fe80000100800 */
[----:B------:R0:W-:Y:S02]  /*145a0*/  STL [R1+0x368], R7 ;  /* 0x0003680701007387 */ /* 0x0001e40000100800 */
[----:B0-----:R-:W-:Y:S02]  /*145b0*/  LEA.HI.X.SX32 R7, R18, R2, 0x1, P0 ;  /* 0x0000000212077211 */ /* 0x001fe400000f0eff */
[----:B------:R-:W5:Y:S01]  /*145c0*/  LDL.LU R18, [R1+0xe0] ;  /* 0x0000e00001127983 */ /* 0x000f620000300800 */
[----:B------:R-:W-:-:S05]  /*145d0*/  LEA R9, P6, R26, R8, 0x1 ;  /* 0x000000081a097211 */ /* 0x000fca00078c08ff */
[----:B------:R0:W-:Y:S04]  /*145e0*/  STL [R1+0x394], R9 ;  /* 0x0003940901007387 */ /* 0x0001e80000100800 */
[----:B------:R1:W-:Y:S01]  /*145f0*/  STL [R1+0x36c], R7 ;  /* 0x00036c0701007387 */ /* 0x0003e20000100800 */
[----:B0-----:R-:W-:Y:S02]  /*14600*/  LEA R9, P0, R25, R8, 0x1 ;  /* 0x0000000819097211 */ /* 0x001fe400078008ff */
[----:B-1----:R-:W-:Y:S02]  /*14610*/  LEA.HI.X.SX32 R7, R19, R2, 0x1, P1 ;  /* 0x0000000213077211 */ /* 0x002fe400008f0eff */
[----:B------:R-:W5:Y:S04]  /*14620*/  LDL.LU R19, [R1+0xe4] ;  /* 0x0000e40001137983 */ /* 0x000f680000300800 */
[----:B------:R0:W-:Y:S04]  /*14630*/  STL [R1+0x39c], R9 ;  /* 0x00039c0901007387 */ /* 0x0001e80000100800 */
[----:B------:R1:W-:Y:S01]  /*14640*/  STL [R1+0x370], R7 ;  /* 0x0003700701007387 */ /* 0x0003e20000100800 */
[----:B0-----:R-:W-:-:S02]  /*14650*/  LEA R9, P1, R27, R8, 0x1 ;  /* 0x000000081b097211 */ /* 0x001fc400078208ff */
[-C--:B-1----:R-:W-:Y:S02]  /*14660*/  LEA.HI.X.SX32 R7, R20, R2.reuse, 0x1, P2 ;  /* 0x0000000214077211 */ /* 0x082fe400010f0eff */
[----:B------:R-:W5:Y:S04]  /*14670*/  LDL.LU R20, [R1+0xe8] ;  /* 0x0000e80001147983 */ /* 0x000f680000300800 */
[----:B------:R-:W-:Y:S04]  /*14680*/  STL [R1+0x3a4], R9 ;  /* 0x0003a40901007387 */ /* 0x000fe80000100800 */
[----:B------:R0:W-:Y:S02]  /*14690*/  STL [R1+0x374], R7 ;  /* 0x0003740701007387 */ /* 0x0001e40000100800 */
[----:B0-----:R-:W-:-:S02]  /*146a0*/  LEA.HI.X.SX32 R7, R21, R2, 0x1, P3 ;  /* 0x0000000215077211 */ /* 0x001fc400018f0eff */
[----:B------:R-:W5:Y:S01]  /*146b0*/  LDL.LU R21, [R1+0xec] ;  /* 0x0000ec0001157983 */ /* 0x000f620000300800 */
[----:B--2---:R-:W-:-:S05]  /*146c0*/  LEA R9, P2, R24, R8, 0x1 ;  /* 0x0000000818097211 */ /* 0x004fca00078408ff */
[----:B------:R4:W-:Y:S04]  /*146d0*/  STL [R1+0x3ac], R9 ;  /* 0x0003ac0901007387 */ /* 0x0009e80000100800 */
[----:B------:R0:W-:Y:S01]  /*146e0*/  STL [R1+0x378], R7 ;  /* 0x0003780701007387 */ /* 0x0001e20000100800 */
[----:B----4-:R-:W-:Y:S02]  /*146f0*/  LEA R9, P3, R29, R8, 0x1 ;  /* 0x000000081d097211 */ /* 0x010fe400078608ff */
[----:B0-----:R-:W-:Y:S02]  /*14700*/  LEA.HI.X.SX32 R7, R22, R2, 0x1, P4 ;  /* 0x0000000216077211 */ /* 0x001fe400020f0eff */
[----:B------:R-:W2:Y:S04]  /*14710*/  LDL.LU R22, [R1+0xf0] ;  /* 0x0000f00001167983 */ /* 0x000ea80000300800 */
[----:B------:R3:W-:Y:S04]  /*14720*/  STL [R1+0x3b4], R9 ;  /* 0x0003b40901007387 */ /* 0x0007e80000100800 */
[----:B------:R0:W-:Y:S01]  /*14730*/  STL [R1+0x380], R7 ;  /* 0x0003800701007387 */ /* 0x0001e20000100800 */
[----:B---3--:R-:W-:-:S02]  /*14740*/  LEA R9, P4, R5, R8, 0x1 ;  /* 0x0000000805097211 */ /* 0x008fc400078808ff */
[-C--:B0-----:R-:W-:Y:S02]  /*14750*/  LEA.HI.X.SX32 R7, R23, R2.reuse, 0x1, P5 ;  /* 0x0000000217077211 */ /* 0x081fe400028f0eff */
[----:B------:R-:W3:Y:S04]  /*14760*/  LDL.LU R23, [R1+0xf4] ;  /* 0x0000f40001177983 */ /* 0x000ee80000300800 */
[----:B------:R-:W-:Y:S04]  /*14770*/  STL [R1+0x3bc], R9 ;  /* 0x0003bc0901007387 */ /* 0x000fe80000100800 */
[----:B------:R0:W-:Y:S02]  /*14780*/  STL [R1+0x388], R7 ;  /* 0x0003880701007387 */ /* 0x0001e40000100800 */
[----:B0-----:R-:W-:-:S02]  /*14790*/  LEA.HI.X.SX32 R7, R26, R2, 0x1, P6 ;  /* 0x000000021a077211 */ /* 0x001fc400030f0eff */
[----:B------:R-:W4:Y:S01]  /*147a0*/  LDL.LU R26, [R1+0xf8] ;  /* 0x0000f800011a7983 */ /* 0x000f220000300800 */
[----:B-----5:R-:W-:-:S05]  /*147b0*/  LEA R9, P5, R4, R8, 0x1 ;  /* 0x0000000804097211 */ /* 0x020fca00078a08ff */
        /* <DEDUP_REMOVED lines=45> */
[----:B------:R-:W-:Y:S04]  /*14a90*/  STL [R1+0x40c], R9 ;  /* 0x00040c0901007387 */ /* 0x000fe80000100800 */
[----:B------:R0:W-:Y:S02]  /*14aa0*/  STL [R1+0x3d8], R7 ;  /* 0x0003d80701007387 */ /* 0x0001e40000100800 */
[----:B0-----:R-:W-:Y:S02]  /*14ab0*/  LEA.HI.X.SX32 R7, R17, R2, 0x1, P2 ;  /* 0x0000000211077211 */ /* 0x001fe400010f0eff */
[-C--:B---3--:R-:W-:Y:S01]  /*14ac0*/  LEA R9, P1, R23, R8.reuse, 0x1 ;  /* 0x0000000817097211 */ /* 0x088fe200078208ff */
[----:B------:R-:W2:Y:S04]  /*14ad0*/  LDL.LU R17, [R1+0x124] ;  /* 0x0001240001117983 */ /* 0x000ea80000300800 */
[----:B------:R4:W-:Y:S04]  /*14ae0*/  STL [R1+0x414], R9 ;  /* 0x0004140901007387 */ /* 0x0009e80000100800 */
[----:B------:R0:W-:Y:S01]  /*14af0*/  STL [R1+0x3e0], R7 ;  /* 0x0003e00701007387 */ /* 0x0001e20000100800 */
[----:B----4-:R-:W-:-:S02]  /*14b00*/  LEA R9, P2, R26, R8, 0x1 ;  /* 0x000000081a097211 */ /* 0x010fc400078408ff */
[-C--:B0-----:R-:W-:Y:S02]  /*14b10*/  LEA.HI.X.SX32 R7, R18, R2.reuse, 0x1, P3 ;  /* 0x0000000212077211 */ /* 0x081fe400018f0eff */
[----:B------:R-:W3:Y:S04]  /*14b20*/  LDL.LU R18, [R1+0x128] ;  /* 0x0001280001127983 */ /* 0x000ee80000300800 */
[----:B------:R-:W-:Y:S04]  /*14b30*/  STL [R1+0x41c], R9 ;  /* 0x00041c0901007387 */ /* 0x000fe80000100800 */
[----:B------:R0:W-:Y:S02]  /*14b40*/  STL [R1+0x3e8], R7 ;  /* 0x0003e80701007387 */ /* 0x0001e40000100800 */
[----:B0-----:R-:W-:-:S02]  /*14b50*/  LEA.HI.X.SX32 R7, R19, R2, 0x1, P4 ;  /* 0x0000000213077211 */ /* 0x001fc400020f0eff */
[----:B------:R-:W4:Y:S01]  /*14b60*/  LDL.LU R19, [R1+0x12c] ;  /* 0x00012c0001137983 */ /* 0x000f220000300800 */
[----:B-----5:R-:W-:-:S05]  /*14b70*/  LEA R9, P3, R25, R8, 0x1 ;  /* 0x0000000819097211 */ /* 0x020fca00078608ff */
        /* <DEDUP_REMOVED lines=48> */
[----:B------:R-:W2:Y:S01]  /*14e80*/  LDL.LU R5, [R1+0x1ac] ;  /* 0x0001ac0001057983 */ /* 0x000ea20000300800 */
[----:B---3--:R-:W-:-:S05]  /*14e90*/  LEA R9, P6, R18, R8, 0x1 ;  /* 0x0000000812097211 */ /* 0x008fca00078c08ff */
[----:B------:R-:W-:Y:S04]  /*14ea0*/  STL [R1+0x474], R9 ;  /* 0x0004740901007387 */ /* 0x000fe80000100800 */
[----:B------:R0:W-:Y:S02]  /*14eb0*/  STL [R1+0x440], R7 ;  /* 0x0004400701007387 */ /* 0x0001e40000100800 */
[----:B0-----:R-:W-:Y:S02]  /*14ec0*/  LEA.HI.X.SX32 R7, R4, R2, 0x1, P1 ;  /* 0x0000000204077211 */ /* 0x001fe400008f0eff */
[----:B----4-:R-:W-:Y:S01]  /*14ed0*/  LEA R9, P0, R19, R8, 0x1 ;  /* 0x0000000813097211 */ /* 0x010fe200078008ff */
        /* <DEDUP_REMOVED lines=74> */
[----:B------:R-:W-:Y:S01]  /*15380*/  LEA R9, P1, R17, R8, 0x1 ;  /* 0x0000000811097211 */ /* 0x000fe200078208ff */
        /* <DEDUP_REMOVED lines=84> */
[-C--:B------:R-:W-:Y:S01]  /*158d0*/  LEA R9, P4, R17, R8.reuse, 0x1 ;  /* 0x0000000811097211 */ /* 0x080fe200078808ff */
        /* <DEDUP_REMOVED lines=430> */
[-C--:B------:R-:W-:Y:S02]  /*173c0*/  LEA.HI.X.SX32 R6, R6, R2.reuse, 0x1, P2 ;  /* 0x0000000206067211 */ /* 0x080fe400010f0eff */
[----:B------:R-:W-:Y:S02]  /*173d0*/  LEA.HI.X.SX32 R10, R16, R2, 0x1, P4 ;  /* 0x00000002100a7211 */ /* 0x000fe400020f0eff */
[----:B--2---:R-:W-:-:S05]  /*173e0*/  LEA R9, P6, R18, R8, 0x1 ;  /* 0x0000000812097211 */ /* 0x004fca00078c08ff */
[----:B------:R-:W-:Y:S04]  /*173f0*/  STL [R1+0x82c], R9 ;  /* 0x00082c0901007387 */ /* 0x000fe80000100800 */
[----:B------:R0:W-:Y:S02]  /*17400*/  STL [R1+0x7f8], R7 ;  /* 0x0007f80701007387 */ /* 0x0001e40000100800 */
[----:B0-----:R-:W-:Y:S02]  /*17410*/  LEA.HI.X.SX32 R7, R4, R2, 0x1, P1 ;  /* 0x0000000204077211 */ /* 0x001fe400008f0eff */
[----:B------:R-:W2:Y:S01]  /*17420*/  LDL.LU R4, [R1+0x218] ;  /* 0x0002180001047983 */ /* 0x000ea20000300800 */
[----:B---3--:R-:W-:-:S05]  /*17430*/  LEA R9, P0, R19, R8, 0x1 ;  /* 0x0000000813097211 */ /* 0x008fca00078008ff */
[----:B------:R-:W-:Y:S04]  /*17440*/  STL [R1+0x834], R9 ;  /* 0x0008340901007387 */ /* 0x000fe80000100800 */
[----:B------:R0:W-:Y:S04]  /*17450*/  STL [R1+0x800], R7 ;  /* 0x0008000701007387 */ /* 0x0001e80000100800 */
[----:B0-----:R-:W3:Y:S01]  /*17460*/  LDL.LU R7, [R1+0x1f8] ;  /* 0x0001f80001077983 */ /* 0x001ee20000300800 */
[----:B----4-:R-:W-:-:S05]  /*17470*/  LEA R9, P1, R20, R8, 0x1 ;  /* 0x0000000814097211 */ /* 0x010fca00078208ff */
[----:B------:R-:W-:Y:S04]  /*17480*/  STL [R1+0x83c], R9 ;  /* 0x00083c0901007387 */ /* 0x000fe80000100800 */
[----:B------:R0:W-:Y:S02]  /*17490*/  STL [R1+0x808], R6 ;  /* 0x0008080601007387 */ /* 0x0001e40000100800 */
[----:B0-----:R-:W-:Y:S02]  /*174a0*/  LEA.HI.X.SX32 R6, R3, R2, 0x1, P3 ;  /* 0x0000000203067211 */ /* 0x001fe400018f0eff */
[----:B------:R-:W4:Y:S01]  /*174b0*/  LDL.LU R3, [R1+0x1e4] ;  /* 0x0001e40001037983 */ /* 0x000f220000300800 */
[----:B-----5:R-:W-:-:S05]  /*174c0*/  LEA R9, P2, R21, R8, 0x1 ;  /* 0x0000000815097211 */ /* 0x020fca00078408ff */
[----:B------:R-:W-:Y:S04]  /*174d0*/  STL [R1+0x844], R9 ;  /* 0x0008440901007387 */ /* 0x000fe80000100800 */
[----:B------:R0:W-:Y:S04]  /*174e0*/  STL [R1+0x810], R6 ;  /* 0x0008100601007387 */ /* 0x0001e80000100800 */
[----:B0-----:R-:W5:Y:S01]  /*174f0*/  LDL.LU R6, [R1+0x198] ;  /* 0x0001980001067983 */ /* 0x001f620000300800 */
[----:B------:R-:W-:-:S05]  /*17500*/  LEA R9, P3, R22, R8, 0x1 ;  /* 0x0000000816097211 */ /* 0x000fca00078608ff */
[----:B------:R-:W-:Y:S04]  /*17510*/  STL [R1+0x84c], R9 ;  /* 0x00084c0901007387 */ /* 0x000fe80000100800 */
[----:B------:R0:W-:Y:S04]  /*17520*/  STL [R1+0x818], R10 ;  /* 0x0008180a01007387 */ /* 0x0001e80000100800 */
[----:B------:R-:W5:Y:S01]  /*17530*/  LDL.LU R16, [R1+0x194] ;  /* 0x0001940001107983 */ /* 0x000f620000300800 */
[----:B0-----:R-:W-:Y:S02]  /*17540*/  LEA.HI.X.SX32 R10, R17, R2, 0x1, P5 ;  /* 0x00000002110a7211 */ /* 0x001fe400028f0eff */
        /* <DEDUP_REMOVED lines=35> */
[----:B--2---:R-:W-:-:S05]  /*17780*/  LEA R9, P4, R4, R8, 0x1 ;  /* 0x0000000804097211 */ /* 0x004fca00078808ff */
[----:B------:R-:W-:Y:S04]  /*17790*/  STL [R1+0x88c], R9 ;  /* 0x00088c0901007387 */ /* 0x000fe80000100800 */
[----:B------:R0:W-:Y:S04]  /*177a0*/  STL [R1+0x858], R10 ;  /* 0x0008580a01007387 */ /* 0x0001e80000100800 */
[----:B------:R-:W2:Y:S01]  /*177b0*/  LDL.LU R26, [R1+0x174] ;  /* 0x00017400011a7983 */ /* 0x000ea20000300800 */
[----:B0-----:R-:W-:Y:S02]  /*177c0*/  LEA.HI.X.SX32 R10, R25, R2, 0x1, P6 ;  /* 0x00000002190a7211 */ /* 0x001fe400030f0eff */
[----:B---3--:R-:W-:-:S05]  /*177d0*/  LEA R9, P5, R7, R8, 0x1 ;  /* 0x0000000807097211 */ /* 0x008fca00078a08ff */
[----:B------:R-:W-:Y:S04]  /*177e0*/  STL [R1+0x894], R9 ;  /* 0x0008940901007387 */ /* 0x000fe80000100800 */
[----:B------:R0:W-:Y:S04]  /*177f0*/  STL [R1+0x860], R10 ;  /* 0x0008600a01007387 */ /* 0x0001e80000100800 */
[----:B------:R-:W3:Y:S01]  /*17800*/  LDL.LU R25, [R1+0x170] ;  /* 0x0001700001197983 */ /* 0x000ee20000300800 */
[----:B0-----:R-:W-:Y:S02]  /*17810*/  LEA.HI.X.SX32 R10, R27, R2, 0x1, P0 ;  /* 0x000000021b0a7211 */ /* 0x001fe400000f0eff */
[----:B----4-:R-:W-:-:S05]  /*17820*/  LEA R9, P6, R3, R8, 0x1 ;  /* 0x0000000803097211 */ /* 0x010fca00078c08ff */
[----:B------:R5:W-:Y:S04]  /*17830*/  STL [R1+0x89c], R9 ;  /* 0x00089c0901007387 */ /* 0x000be80000100800 */
[----:B------:R0:W-:Y:S04]  /*17840*/  STL [R1+0x868], R10 ;  /* 0x0008680a01007387 */ /* 0x0001e80000100800 */
[----:B------:R-:W4:Y:S01]  /*17850*/  LDL.LU R27, [R1+0x16c] ;  /* 0x00016c00011b7983 */ /* 0x000f220000300800 */
[----:B-----5:R-:W-:Y:S02]  /*17860*/  LEA R9, P0, R6, R8, 0x1 ;  /* 0x0000000806097211 */ /* 0x020fe400078008ff */
[----:B0-----:R-:W-:-:S03]  /*17870*/  LEA.HI.X.SX32 R10, R24, R2, 0x1, P1 ;  /* 0x00000002180a7211 */ /* 0x001fc600008f0eff */
[----:B------:R0:W-:Y:S04]  /*17880*/  STL [R1+0x8a4], R9 ;  /* 0x0008a40901007387 */ /* 0x0001e80000100800 */
[----:B------:R-:W5:Y:S04]  /*17890*/  LDL.LU R24, [R1+0x168] ;  /* 0x0001680001187983 */ /* 0x000f680000300800 */
[----:B------:R1:W-:Y:S01]  /*178a0*/  STL [R1+0x870], R10 ;  /* 0x0008700a01007387 */ /* 0x0003e20000100800 */
[----:B0-----:R-:W-:Y:S02]  /*178b0*/  LEA R9, P1, R16, R8, 0x1 ;  /* 0x0000000810097211 */ /* 0x001fe400078208ff */
[----:B-1----:R-:W-:-:S03]  /*178c0*/  LEA.HI.X.SX32 R10, R29, R2, 0x1, P2 ;  /* 0x000000021d0a7211 */ /* 0x002fc600010f0eff */
        /* <DEDUP_REMOVED lines=16> */
[----:B------:R-:W-:Y:S01]  /*179d0*/  STL [R1+0x890], R10 ;  /* 0x0008900a01007387 */ /* 0x000fe20000100800 */
[----:B0-----:R-:W-:-:S03]  /*179e0*/  LEA.HI.X.SX32 R9, R3, R2, 0x1, P6 ;  /* 0x0000000203097211 */ /* 0x001fc600030f0eff */
[----:B------:R-:W5:Y:S01]  /*179f0*/  LDL.LU R3, [R1+0x14c] ;  /* 0x00014c0001037983 */ /* 0x000f620000300800 */
[----:B------:R-:W-:-:S05]  /*17a00*/  LEA R7, P5, R20, R8, 0x1 ;  /* 0x0000000814077211 */ /* 0x000fca00078a08ff */
[----:B------:R-:W-:Y:S04]  /*17a10*/  STL [R1+0x8cc], R7 ;  /* 0x0008cc0701007387 */ /* 0x000fe80000100800 */
[----:B------:R0:W-:Y:S04]  /*17a20*/  STL [R1+0x898], R9 ;  /* 0x0008980901007387 */ /* 0x0001e80000100800 */
[----:B0-----:R-:W5:Y:S01]  /*17a30*/  LDL.LU R9, [R1+0x148] ;  /* 0x0001480001097983 */ /* 0x001f620000300800 */
[----:B------:R-:W-:Y:S02]  /*17a40*/  LEA.HI.X.SX32 R6, R6, R2, 0x1, P0 ;  /* 0x0000000206067211 */ /* 0x000fe400000f0eff */
        /* <DEDUP_REMOVED lines=11> */
[----:B------:R0:W-:Y:S04]  /*17b00*/  STL [R1+0x8e4], R7 ;  /* 0x0008e40701007387 */ /* 0x0001e80000100800 */
[----:B------:R1:W-:Y:S04]  /*17b10*/  STL [R1+0x8b0], R6 ;  /* 0x0008b00601007387 */ /* 0x0003e80000100800 */
[----:B0-----:R-:W5:Y:S01]  /*17b20*/  LDL.LU R7, [R1+0x13c] ;  /* 0x00013c0001077983 */ /* 0x001f620000300800 */
[----:B-1----:R-:W-:-:S02]  /*17b30*/  LEA.HI.X.SX32 R6, R18, R2, 0x1, P3 ;  /* 0x0000000212067211 */ /* 0x002fc400018f0eff */
[----:B--2---:R-:W-:-:S05]  /*17b40*/  LEA R10, P2, R26, R8, 0x1 ;  /* 0x000000081a0a7211 */ /* 0x004fca00078408ff */
[----:B------:R0:W-:Y:S04]  /*17b50*/  STL [R1+0x8ec], R10 ;  /* 0x0008ec0a01007387 */ /* 0x0001e80000100800 */
[----:B------:R4:W-:Y:S01]  /*17b60*/  STL [R1+0x8b8], R6 ;  /* 0x0008b80601007387 */ /* 0x0009e20000100800 */
[----:B0-----:R-:W-:Y:S02]  /*17b70*/  LEA.HI.X.SX32 R10, R19, R2, 0x1, P4 ;  /* 0x00000002130a7211 */ /* 0x001fe400020f0eff */
[----:B---3--:R-:W-:-:S05]  /*17b80*/  LEA R11, P3, R25, R8, 0x1 ;  /* 0x00000008190b7211 */ /* 0x008fca00078608ff */
[----:B------:R-:W-:Y:S04]  /*17b90*/  STL [R1+0x8f4], R11 ;  /* 0x0008f40b01007387 */ /* 0x000fe80000100800 */
[----:B------:R-:W2:Y:S04]  /*17ba0*/  LDL.LU R18, [R1+0x138] ;  /* 0x0001380001127983 */ /* 0x000ea80000300800 */
[----:B------:R0:W-:Y:S01]  /*17bb0*/  STL [R1+0x8c0], R10 ;  /* 0x0008c00a01007387 */ /* 0x0001e20000100800 */
[----:B----4-:R-:W-:-:S05]  /*17bc0*/  LEA R6, P4, R27, R8, 0x1 ;  /* 0x000000081b067211 */ /* 0x010fca00078808ff */
[----:B------:R5:W-:Y:S04]  /*17bd0*/  STL [R1+0x8fc], R6 ;  /* 0x0008fc0601007387 */ /* 0x000be80000100800 */
[----:B------:R-:W3:Y:S01]  /*17be0*/  LDL.LU R19, [R1+0x104] ;  /* 0x0001040001137983 */ /* 0x000ee20000300800 */
[----:B0-----:R-:W-:Y:S02]  /*17bf0*/  LEA.HI.X.SX32 R10, R20, R2, 0x1, P5 ;  /* 0x00000002140a7211 */ /* 0x001fe400028f0eff */
[----:B-----5:R-:W-:-:S03]  /*17c00*/  LEA R6, P5, R24, R8, 0x1 ;  /* 0x0000000818067211 */ /* 0x020fc600078a08ff */
[----:B------:R0:W-:Y:S04]  /*17c10*/  STL [R1+0x8c8], R10 ;  /* 0x0008c80a01007387 */ /* 0x0001e80000100800 */
[----:B------:R1:W-:Y:S04]  /*17c20*/  STL [R1+0x904], R6 ;  /* 0x0009040601007387 */ /* 0x0003e80000100800 */
[----:B------:R-:W4:Y:S01]  /*17c30*/  LDL.LU R20, [R1+0xa0] ;  /* 0x0000a00001147983 */ /* 0x000f220000300800 */
[----:B0-----:R-:W-:Y:S02]  /*17c40*/  LEA.HI.X.SX32 R10, R21, R2, 0x1, P6 ;  /* 0x00000002150a7211 */ /* 0x001fe400030f0eff */
[----:B-1----:R-:W-:-:S03]  /*17c50*/  LEA R6, P6, R29, R8, 0x1 ;  /* 0x000000081d067211 */ /* 0x002fc600078c08ff */
[----:B------:R0:W-:Y:S04]  /*17c60*/  STL [R1+0x8d0], R10 ;  /* 0x0008d00a01007387 */ /* 0x0001e80000100800 */
[----:B------:R1:W-:Y:S04]  /*17c70*/  STL [R1+0x90c], R6 ;  /* 0x00090c0601007387 */ /* 0x0003e80000100800 */
[----:B------:R-:W5:Y:S01]  /*17c80*/  LDL.LU R21, [R1+0x90] ;  /* 0x0000900001157983 */ /* 0x000f620000300800 */
[----:B0-----:R-:W-:-:S05]  /*17c90*/  LEA.HI.X.SX32 R10, R22, R2, 0x1, P0 ;  /* 0x00000002160a7211 */ /* 0x001fca00000f0eff */
[----:B------:R0:W-:Y:S01]  /*17ca0*/  STL [R1+0x8d8], R10 ;  /* 0x0008d80a01007387 */ /* 0x0001e20000100800 */
[----:B-1----:R-:W-:-:S05]  /*17cb0*/  LEA R6, P0, R5, R8, 0x1 ;  /* 0x0000000805067211 */ /* 0x002fca00078008ff */
[----:B------:R1:W-:Y:S04]  /*17cc0*/  STL [R1+0x914], R6 ;  /* 0x0009140601007387 */ /* 0x0003e80000100800 */
[----:B------:R-:W5:Y:S01]  /*17cd0*/  LDL.LU R22, [R1+0x8c] ;  /* 0x00008c0001167983 */ /* 0x000f620000300800 */
[----:B0-----:R-:W-:-:S05]  /*17ce0*/  LEA.HI.X.SX32 R10, R23, R2, 0x1, P1 ;  /* 0x00000002170a7211 */ /* 0x001fca00008f0eff */
[----:B------:R0:W-:Y:S01]  /*17cf0*/  STL [R1+0x8e0], R10 ;  /* 0x0008e00a01007387 */ /* 0x0001e20000100800 */
[----:B-1----:R-:W-:-:S05]  /*17d00*/  LEA R6, P1, R4, R8, 0x1 ;  /* 0x0000000804067211 */ /* 0x002fca00078208ff */
[----:B------:R-:W-:Y:S04]  /*17d10*/  STL [R1+0x91c], R6 ;  /* 0x00091c0601007387 */ /* 0x000fe80000100800 */
[----:B------:R-:W5:Y:S01]  /*17d20*/  LDL.LU R23, [R1+0x88] ;  /* 0x0000880001177983 */ /* 0x000f620000300800 */
[----:B0-----:R-:W-:-:S05]  /*17d30*/  LEA.HI.X.SX32 R10, R26, R2, 0x1, P2 ;  /* 0x000000021a0a7211 */ /* 0x001fca00010f0eff */
        /* <DEDUP_REMOVED lines=14> */
[----:B------:R0:W-:Y:S04]  /*17e20*/  STL [R1+0x934], R6 ;  /* 0x0009340601007387 */ /* 0x0001e80000100800 */
[----:B------:R-:W5:Y:S04]  /*17e30*/  LDL.LU R24, [R1+0x78] ;  /* 0x0000780001187983 */ /* 0x000f680000300800 */
[----:B------:R1:W-:Y:S01]  /*17e40*/  STL [R1+0x900], R10 ;  /* 0x0009000a01007387 */ /* 0x0003e20000100800 */
[----:B0-----:R-:W-:Y:S02]  /*17e50*/  LEA R6, P5, R17, R8, 0x1 ;  /* 0x0000000811067211 */ /* 0x001fe400078a08ff */
[----:B-1----:R-:W-:-:S03]  /*17e60*/  LEA.HI.X.SX32 R10, R29, R2, 0x1, P6 ;  /* 0x000000021d0a7211 */ /* 0x002fc600030f0eff */
[----:B------:R0:W-:Y:S04]  /*17e70*/  STL [R1+0x93c], R6 ;  /* 0x00093c0601007387 */ /* 0x0001e80000100800 */
[----:B------:R-:W5:Y:S01]  /*17e80*/  LDL.LU R29, [R1+0x74] ;  /* 0x00007400011d7983 */ /* 0x000f620000300800 */
[----:B0-----:R-:W-:-:S03]  /*17e90*/  LEA R6, P6, R7, R8, 0x1 ;  /* 0x0000000807067211 */ /* 0x001fc600078c08ff */
[----:B------:R-:W-:Y:S01]  /*17ea0*/  STL [R1+0x908], R10 ;  /* 0x0009080a01007387 */ /* 0x000fe20000100800 */
[----:B------:R-:W-:-:S03]  /*17eb0*/  LEA.HI.X.SX32 R5, R5, R2, 0x1, P0 ;  /* 0x0000000205057211 */ /* 0x000fc600000f0eff */
[----:B------:R0:W-:Y:S01]  /*17ec0*/  STL [R1+0x944], R6 ;  /* 0x0009440601007387 */ /* 0x0001e20000100800 */
[----:B------:R-:W-:-:S03]  /*17ed0*/  LEA.HI.X.SX32 R4, R4, R2, 0x1, P1 ;  /* 0x0000000204047211 */ /* 0x000fc600008f0eff */
[----:B0-----:R-:W5:Y:S04]  /*17ee0*/  LDL.LU R6, [R1+0x70] ;  /* 0x0000700001067983 */ /* 0x001f680000300800 */
[----:B------:R0:W-:Y:S01]  /*17ef0*/  STL [R1+0x910], R5 ;  /* 0x0009100501007387 */ /* 0x0001e20000100800 */
[----:B------:R-:W-:-:S03]  /*17f00*/  LEA.HI.X.SX32 R3, R3, R2, 0x1, P2 ;  /* 0x0000000203037211 */ /* 0x000fc600010f0eff */
[----:B0-----:R-:W5:Y:S01]  /*17f10*/  LDL.LU R5, [R1+0x6c] ;  /* 0x00006c0001057983 */ /* 0x001f620000300800 */
[-C--:B------:R-:W-:Y:S02]  /*17f20*/  LEA.HI.X.SX32 R11, R9, R2.reuse, 0x1, P3 ;  /* 0x00000002090b7211 */ /* 0x080fe400018f0eff */
[----:B------:R-:W-:Y:S02]  /*17f30*/  LEA.HI.X.SX32 R9, R16, R2, 0x1, P4 ;  /* 0x0000000210097211 */ /* 0x000fe400020f0eff */
[----:B--2---:R-:W-:-:S05]  /*17f40*/  LEA R10, P0, R18, R8, 0x1 ;  /* 0x00000008120a7211 */ /* 0x004fca00078008ff */
[----:B------:R-:W-:Y:S04]  /*17f50*/  STL [R1+0x94c], R10 ;  /* 0x00094c0a01007387 */ /* 0x000fe80000100800 */
[----:B------:R0:W-:Y:S04]  /*17f60*/  STL [R1+0x918], R4 ;  /* 0x0009180401007387 */ /* 0x0001e80000100800 */
[----:B0-----:R-:W2:Y:S01]  /*17f70*/  LDL.LU R4, [R1+0x68] ;  /* 0x0000680001047983 */ /* 0x001ea20000300800 */
[----:B---3--:R-:W-:-:S05]  /*17f80*/  LEA R10, P1, R19, R8, 0x1 ;  /* 0x00000008130a7211 */ /* 0x008fca00078208ff */
[----:B------:R-:W-:Y:S04]  /*17f90*/  STL [R1+0x954], R10 ;  /* 0x0009540a01007387 */ /* 0x000fe80000100800 */
[----:B------:R0:W-:Y:S04]  /*17fa0*/  STL [R1+0x920], R3 ;  /* 0x0009200301007387 */ /* 0x0001e80000100800 */
[----:B0-----:R-:W3:Y:S01]  /*17fb0*/  LDL.LU R3, [R1+0x64] ;  /* 0x0000640001037983 */ /* 0x001ee20000300800 */
[----:B----4-:R-:W-:-:S05]  /*17fc0*/  LEA R10, P2, R20, R8, 0x1 ;  /* 0x00000008140a7211 */ /* 0x010fca00078408ff */
[----:B------:R5:W-:Y:S04]  /*17fd0*/  STL [R1+0x95c], R10 ;  /* 0x00095c0a01007387 */ /* 0x000be80000100800 */
[----:B------:R-:W-:Y:S04]  /*17fe0*/  STL [R1+0x928], R11 ;  /* 0x0009280b01007387 */ /* 0x000fe80000100800 */
[----:B------:R-:W4:Y:S01]  /*17ff0*/  LDL.LU R16, [R1+0x60] ;  /* 0x0000600001107983 */ /* 0x000f220000300800 */
[----:B-----5:R-:W-:-:S05]  /*18000*/  LEA R10, P3, R21, R8, 0x1 ;  /* 0x00000008150a7211 */ /* 0x020fca00078608ff */
[----:B------:R0:W-:Y:S04]  /*18010*/  STL [R1+0x964], R10 ;  /* 0x0009640a01007387 */ /* 0x0001e80000100800 */
[----:B------:R1:W-:Y:S01]  /*18020*/  STL [R1+0x930], R9 ;  /* 0x0009300901007387 */ /* 0x0003e20000100800 */
[----:B0-----:R-:W-:Y:S02]  /*18030*/  LEA.HI.X.SX32 R10, R17, R2, 0x1, P5 ;  /* 0x00000002110a7211 */ /* 0x001fe400028f0eff */
[----:B------:R-:W-:-:S05]  /*18040*/  LEA R11, P4, R22, R8, 0x1 ;  /* 0x00000008160b7211 */ /* 0x000fca00078808ff */
[----:B------:R-:W-:Y:S04]  /*18050*/  STL [R1+0x96c], R11 ;  /* 0x00096c0b01007387 */ /* 0x000fe80000100800 */
[----:B------:R-:W5:Y:S04]  /*18060*/  LDL.LU R17, [R1+0x5c] ;  /* 0x00005c0001117983 */ /* 0x000f680000300800 */
[----:B------:R0:W-:Y:S01]  /*18070*/  STL [R1+0x938], R10 ;  /* 0x0009380a01007387 */ /* 0x0001e20000100800 */
[----:B-1----:R-:W-:Y:S02]  /*18080*/  LEA R9, P5, R23, R8, 0x1 ;  /* 0x0000000817097211 */ /* 0x002fe400078a08ff */
[----:B0-----:R-:W-:-:S02]  /*18090*/  LEA.HI.X.SX32 R10, R7, R2, 0x1, P6 ;  /* 0x00000002070a7211 */ /* 0x001fc400030f0eff */
[----:B------:R-:W-:Y:S01]  /*180a0*/  LEA.HI.X.SX32 R7, R18, R2, 0x1, P0 ;  /* 0x0000000212077211 */ /* 0x000fe200000f0eff */
[----:B------:R0:W-:Y:S04]  /*180b0*/  STL [R1+0x974], R9 ;  /* 0x0009740901007387 */ /* 0x0001e80000100800 */
[----:B------:R1:W-:Y:S04]  /*180c0*/  STL [R1+0x940], R10 ;  /* 0x0009400a01007387 */ /* 0x0003e80000100800 */
[----:B------:R-:W5:Y:S01]  /*180d0*/  LDL.LU R18, [R1+0x58] ;  /* 0x0000580001127983 */ /* 0x000f620000300800 */
[----:B0-----:R-:W-:-:S05]  /*180e0*/  LEA R9, P6, R26, R8, 0x1 ;  /* 0x000000081a097211 */ /* 0x001fca00078c08ff */
[----:B------:R0:W-:Y:S04]  /*180f0*/  STL [R1+0x97c], R9 ;  /* 0x00097c0901007387 */ /* 0x0001e80000100800 */
[----:B------:R-:W-:Y:S01]  /*18100*/  STL [R1+0x948], R7 ;  /* 0x0009480701007387 */ /* 0x000fe20000100800 */
[----:B-1----:R-:W-:Y:S02]  /*18110*/  LEA R10, P0, R25, R8, 0x1 ;  /* 0x00000008190a7211 */ /* 0x002fe400078008ff */
[----:B0-----:R-:W-:-:S03]  /*18120*/  LEA.HI.X.SX32 R9, R19, R2, 0x1, P1 ;  /* 0x0000000213097211 */ /* 0x001fc600008f0eff */
[----:B------:R0:W-:Y:S04]  /*18130*/  STL [R1+0x984], R10 ;  /* 0x0009840a01007387 */ /* 0x0001e80000100800 */
[----:B------:R-:W5:Y:S01]  /*18140*/  LDL.LU R19, [R1+0x54] ;  /* 0x0000540001137983 */ /* 0x000f620000300800 */
[----:B0-----:R-:W-:-:S03]  /*18150*/  LEA.HI.X.SX32 R10, R20, R2, 0x1, P2 ;  /* 0x00000002140a7211 */ /* 0x001fc600010f0eff */
[----:B------:R-:W-:Y:S01]  /*18160*/  STL [R1+0x950], R9 ;  /* 0x0009500901007387 */ /* 0x000fe20000100800 */
[----:B------:R-:W-:-:S05]  /*18170*/  LEA R7, P1, R27, R8, 0x1 ;  /* 0x000000081b077211 */ /* 0x000fca00078208ff */
[----:B------:R0:W-:Y:S04]  /*18180*/  STL [R1+0x98c], R7 ;  /* 0x00098c0701007387 */ /* 0x0001e80000100800 */
[----:B------:R-:W-:Y:S04]  /*18190*/  STL [R1+0x958], R10 ;  /* 0x0009580a01007387 */ /* 0x000fe80000100800 */
[----:B------:R-:W5:Y:S01]  /*181a0*/  LDL.LU R20, [R1+0x50] ;  /* 0x0000500001147983 */ /* 0x000f620000300800 */
[----:B0-----:R-:W-:Y:S02]  /*181b0*/  LEA.HI.X.SX32 R7, R21, R2, 0x1, P3 ;  /* 0x0000000215077211 */ /* 0x001fe400018f0eff */
[----:B------:R-:W-:-:S05]  /*181c0*/  LEA R9, P2, R24, R8, 0x1 ;  /* 0x0000000818097211 */ /* 0x000fca00078408ff */
[----:B------:R0:W-:Y:S04]  /*181d0*/  STL [R1+0x994], R9 ;  /* 0x0009940901007387 */ /* 0x0001e80000100800 */
[----:B------:R-:W-:Y:S01]  /*181e0*/  STL [R1+0x960], R7 ;  /* 0x0009600701007387 */ /* 0x000fe20000100800 */
[----:B0-----:R-:W-:Y:S02]  /*181f0*/  LEA.HI.X.SX32 R9, R22, R2, 0x1, P4 ;  /* 0x0000000216097211 */ /* 0x001fe400020f0eff */
[----:B------:R-:W-:-:S05]  /*18200*/  LEA R10, P3, R29, R8, 0x1 ;  /* 0x000000081d0a7211 */ /* 0x000fca00078608ff */
[----:B------:R0:W-:Y:S04]  /*18210*/  STL [R1+0x99c], R10 ;  /* 0x00099c0a01007387 */ /* 0x0001e80000100800 */
[----:B------:R-:W5:Y:S01]  /*18220*/  LDL.LU R21, [R1+0x4c] ;  /* 0x00004c0001157983 */ /* 0x000f620000300800 */
[----:B0-----:R-:W-:-:S03]  /*18230*/  LEA.HI.X.SX32 R10, R23, R2, 0x1, P5 ;  /* 0x00000002170a7211 */ /* 0x001fc600028f0eff */
[----:B------:R0:W-:Y:S01]  /*18240*/  STL [R1+0x968], R9 ;  /* 0x0009680901007387 */ /* 0x0001e20000100800 */
[----:B------:R-:W-:-:S05]  /*18250*/  LEA R7, P4, R6, R8, 0x1 ;  /* 0x0000000806077211 */ /* 0x000fca00078808ff */
[----:B------:R1:W-:Y:S04]  /*18260*/  STL [R1+0x9a4], R7 ;  /* 0x0009a40701007387 */ /* 0x0003e80000100800 */
[----:B------:R-:W-:Y:S04]  /*18270*/  STL [R1+0x970], R10 ;  /* 0x0009700a01007387 */ /* 0x000fe80000100800 */
[----:B------:R-:W5:Y:S01]  /*18280*/  LDL.LU R22, [R1+0x48] ;  /* 0x0000480001167983 */ /* 0x000f620000300800 */
[----:B0-----:R-:W-:Y:S02]  /*18290*/  LEA R9, P5, R5, R8, 0x1 ;  /* 0x0000000805097211 */ /* 0x001fe400078a08ff */
[----:B-1----:R-:W-:-:S03]  /*182a0*/  LEA.HI.X.SX32 R7, R26, R2, 0x1, P6 ;  /* 0x000000021a077211 */ /* 0x002fc600030f0eff */
[----:B------:R0:W-:Y:S04]  /*182b0*/  STL [R1+0x9ac], R9 ;  /* 0x0009ac0901007387 */ /* 0x0001e80000100800 */
[----:B------:R3:W-:Y:S01]  /*182c0*/  STL [R1+0x978], R7 ;  /* 0x0009780701007387 */ /* 0x0007e20000100800 */
[-C--:B0-----:R-:W-:Y:S02]  /*182d0*/  LEA.HI.X.SX32 R9, R25, R2.reuse, 0x1, P0 ;  /* 0x0000000219097211 */ /* 0x081fe400000f0eff */
[----:B------:R-:W-:Y:S02]  /*182e0*/  LEA.HI.X.SX32 R6, R6, R2, 0x1, P4 ;  /* 0x0000000206067211 */ /* 0x000fe400020f0eff */
[----:B--2---:R-:W-:-:S05]  /*182f0*/  LEA R10, P6, R4, R8, 0x1 ;  /* 0x00000008040a7211 */ /* 0x004fca00078c08ff */
[----:B------:R-:W-:Y:S04]  /*18300*/  STL [R1+0x9b4], R10 ;  /* 0x0009b40a01007387 */ /* 0x000fe80000100800 */
[----:B------:R-:W2:Y:S04]  /*18310*/  LDL.LU R23, [R1+0x44] ;  /* 0x0000440001177983 */ /* 0x000ea80000300800 */
[----:B------:R0:W-:Y:S01]  /*18320*/  STL [R1+0x980], R9 ;  /* 0x0009800901007387 */ /* 0x0001e20000100800 */
[----:B---3--:R-:W-:Y:S02]  /*18330*/  LEA R7, P0, R3, R8, 0x1 ;  /* 0x0000000803077211 */ /* 0x008fe400078008ff */
[----:B0-----:R-:W-:-:S03]  /*18340*/  LEA.HI.X.SX32 R9, R27, R2, 0x1, P1 ;  /* 0x000000021b097211 */ /* 0x001fc600008f0eff */
[----:B------:R4:W-:Y:S04]  /*18350*/  STL [R1+0x9bc], R7 ;  /* 0x0009bc0701007387 */ /* 0x0009e80000100800 */
[----:B------:R-:W3:Y:S04]  /*18360*/  LDL.LU R26, [R1+0x40] ;  /* 0x00004000011a7983 */ /* 0x000ee80000300800 */
[----:B------:R0:W-:Y:S01]  /*18370*/  STL [R1+0x988], R9 ;  /* 0x0009880901007387 */ /* 0x0001e20000100800 */
[----:B----4-:R-:W-:-:S03]  /*18380*/  LEA R7, P1, R16, R8, 0x1 ;  /* 0x0000000810077211 */ /* 0x010fc600078208ff */
[----:B------:R-:W4:Y:S04]  /*18390*/  LDL.LU R25, [R1+0x3c] ;  /* 0x00003c0001197983 */ /* 0x000f280000300800 */
[----:B------:R-:W-:Y:S01]  /*183a0*/  STL [R1+0x9c4], R7 ;  /* 0x0009c40701007387 */ /* 0x000fe20000100800 */
[----:B0-----:R-:W-:-:S03]  /*183b0*/  LEA.HI.X.SX32 R9, R24, R2, 0x1, P2 ;  /* 0x0000000218097211 */ /* 0x001fc600010f0eff */
[----:B------:R-:W4:Y:S04]  /*183c0*/  LDL.LU R27, [R1+0x38] ;  /* 0x00003800011b7983 */ /* 0x000f280000300800 */
[----:B------:R0:W-:Y:S04]  /*183d0*/  STL [R1+0x990], R9 ;  /* 0x0009900901007387 */ /* 0x0001e80000100800 */
[----:B------:R-:W4:Y:S01]  /*183e0*/  LDL.LU R24, [R1+0x34] ;  /* 0x0000340001187983 */ /* 0x000f220000300800 */
[----:B0-----:R-:W-:Y:S02]  /*183f0*/  LEA.HI.X.SX32 R9, R29, R2, 0x1, P3 ;  /* 0x000000021d097211 */ /* 0x001fe400018f0eff */
[----:B-----5:R-:W-:-:S05]  /*18400*/  LEA R7, P2, R17, R8, 0x1 ;  /* 0x0000000811077211 */ /* 0x020fca00078408ff */
[----:B------:R0:W-:Y:S04]  /*18410*/  STL [R1+0x9cc], R7 ;  /* 0x0009cc0701007387 */ /* 0x0001e80000100800 */
[----:B------:R-:W5:Y:S04]  /*18420*/  LDL.LU R29, [R1+0x30] ;  /* 0x00003000011d7983 */ /* 0x000f680000300800 */
[----:B------:R-:W-:Y:S04]  /*18430*/  STL [R1+0x998], R9 ;  /* 0x0009980901007387 */ /* 0x000fe80000100800 */
[----:B------:R-:W5:Y:S01]  /*18440*/  LDL.LU R15, [R1+0x28] ;  /* 0x00002800010f7983 */ /* 0x000f620000300800 */
[----:B0-----:R-:W-:-:S05]  /*18450*/  LEA R7, P3, R18, R8, 0x1 ;  /* 0x0000000812077211 */ /* 0x001fca00078608ff */
[----:B------:R0:W-:Y:S04]  /*18460*/  STL [R1+0x9d4], R7 ;  /* 0x0009d40701007387 */ /* 0x0001e80000100800 */
[----:B------:R-:W5:Y:S04]  /*18470*/  LDL.LU R12, [R1+0x24] ;  /* 0x00002400010c7983 */ /* 0x000f680000300800 */
[----:B------:R1:W-:Y:S04]  /*18480*/  STL [R1+0x9a0], R6 ;  /* 0x0009a00601007387 */ /* 0x0003e80000100800 */
[----:B------:R-:W5:Y:S01]  /*18490*/  LDL.LU R11, [R1+0x20] ;  /* 0x00002000010b7983 */ /* 0x000f620000300800 */
[----:B0-----:R-:W-:-:S02]  /*184a0*/  LEA R7, P4, R19, R8, 0x1 ;  /* 0x0000000813077211 */ /* 0x001fc400078808ff */
[----:B-1----:R-:W-:-:S03]  /*184b0*/  LEA.HI.X.SX32 R6, R5, R2, 0x1, P5 ;  /* 0x0000000205067211 */ /* 0x002fc600028f0eff */
[----:B------:R0:W-:Y:S04]  /*184c0*/  STL [R1+0x9dc], R7 ;  /* 0x0009dc0701007387 */ /* 0x0001e80000100800 */
[----:B------:R-:W5:Y:S04]  /*184d0*/  LDL.LU R10, [R1+0x1c] ;  /* 0x00001c00010a7983 */ /* 0x000f680000300800 */
[----:B------:R1:W-:Y:S04]  /*184e0*/  STL [R1+0x9a8], R6 ;  /* 0x0009a80601007387 */ /* 0x0003e80000100800 */
[----:B------:R-:W5:Y:S01]  /*184f0*/  LDL.LU R9, [R1+0x18] ;  /* 0x0000180001097983 */ /* 0x000f620000300800 */
[----:B------:R-:W-:-:S05]  /*18500*/  LEA R5, P5, R20, R8, 0x1 ;  /* 0x0000000814057211 */ /* 0x000fca00078a08ff */
[----:B------:R-:W-:Y:S04]  /*18510*/  STL [R1+0x9e4], R5 ;  /* 0x0009e40501007387 */ /* 0x000fe80000100800 */
[----:B0-----:R-:W5:Y:S01]  /*18520*/  LDL.LU R7, [R1+0x14] ;  /* 0x0000140001077983 */ /* 0x001f620000300800 */
[----:B------:R-:W-:-:S05]  /*18530*/  LEA.HI.X.SX32 R4, R4, R2, 0x1, P6 ;  /* 0x0000000204047211 */ /* 0x000fca00030f0eff */
[----:B------:R0:W-:Y:S01]  /*18540*/  STL [R1+0x9b0], R4 ;  /* 0x0009b00401007387 */ /* 0x0001e20000100800 */
[----:B------:R-:W-:-:S03]  /*18550*/  LEA.HI.X.SX32 R16, R16, R2, 0x1, P1 ;  /* 0x0000000210107211 */ /* 0x000fc600008f0eff */
[----:B-1----:R-:W5:Y:S01]  /*18560*/  LDL.LU R6, [R1+0xc] ;  /* 0x00000c0001067983 */ /* 0x002f620000300800 */
[-C--:B0-----:R-:W-:Y:S02]  /*18570*/  LEA.HI.X.SX32 R4, R3, R2.reuse, 0x1, P0 ;  /* 0x0000000203047211 */ /* 0x081fe400000f0eff */
[----:B------:R-:W-:Y:S02]  /*18580*/  LEA.HI.X.SX32 R17, R17, R2, 0x1, P2 ;  /* 0x0000000211117211 */ /* 0x000fe400010f0eff */
[----:B------:R-:W-:-:S05]  /*18590*/  LEA R5, P6, R21, R8, 0x1 ;  /* 0x0000000815057211 */ /* 0x000fca00078c08ff */
[----:B------:R0:W-:Y:S04]  /*185a0*/  STL [R1+0x9ec], R5 ;  /* 0x0009ec0501007387 */ /* 0x0001e80000100800 */
[----:B0-----:R-:W5:Y:S04]  /*185b0*/  LDL.LU R5, [R1+0x4] ;  /* 0x0000040001057983 */ /* 0x001f680000300800 */
[----:B------:R0:W-:Y:S01]  /*185c0*/  STL [R1+0x9b8], R4 ;  /* 0x0009b80401007387 */ /* 0x0001e20000100800 */
[----:B------:R-:W-:-:S03]  /*185d0*/  LEA R3, P0, R22, R8, 0x1 ;  /* 0x0000000816037211 */ /* 0x000fc600078008ff */
[----:B0-----:R-:W5:Y:S04]  /*185e0*/  LDL.LU R4, [R1] ;  /* 0x0000000001047983 */ /* 0x001f680000300800 */
[----:B------:R0:W-:Y:S04]  /*185f0*/  STL [R1+0x9f4], R3 ;  /* 0x0009f40301007387 */ /* 0x0001e80000100800 */
[----:B0-----:R-:W5:Y:S04]  /*18600*/  LDL.LU R3, [R1+0xa70] ;  /* 0x000a700001037983 */ /* 0x001f680000300800 */
[----:B------:R2:W-:Y:S01]  /*18610*/  STL [R1+0x9c0], R16 ;  /* 0x0009c01001007387 */ /* 0x0005e20000100800 */
[----:B------:R-:W-:-:S02]  /*18620*/  LEA.HI.X.SX32 R18, R18, R2, 0x1, P3 ;  /* 0x0000000212127211 */ /* 0x000fc400018f0eff */
[-C--:B------:R-:W-:Y:S02]  /*18630*/  LEA.HI.X.SX32 R19, R19, R2.reuse, 0x1, P4 ;  /* 0x0000000213137211 */ /* 0x080fe400020f0eff */
[-C--:B------:R-:W-:Y:S02]  /*18640*/  LEA.HI.X.SX32 R20, R20, R2.reuse, 0x1, P5 ;  /* 0x0000000214147211 */ /* 0x080fe400028f0eff */
[-C--:B------:R-:W-:Y:S02]  /*18650*/  LEA.HI.X.SX32 R21, R21, R2.reuse, 0x1, P6 ;  /* 0x0000000215157211 */ /* 0x080fe400030f0eff */
[----:B------:R-:W-:Y:S02]  /*18660*/  LEA.HI.X.SX32 R22, R22, R2, 0x1, P0 ;  /* 0x0000000216167211 */ /* 0x000fe400000f0eff */
[----:B--2---:R-:W-:-:S05]  /*18670*/  LEA R16, P1, R23, R8, 0x1 ;  /* 0x0000000817107211 */ /* 0x004fca00078208ff */
[----:B------:R0:W-:Y:S04]  /*18680*/  STL [R1+0x9fc], R16 ;  /* 0x0009fc1001007387 */ /* 0x0001e80000100800 */
[----:B0-----:R-:W2:Y:S04]  /*18690*/  LDL.LU R16, [R1+0xbf0] ;  /* 0x000bf00001107983 */ /* 0x001ea80000300800 */
[----:B------:R3:W-:Y:S02]  /*186a0*/  STL [R1+0x9c8], R17 ;  /* 0x0009c81101007387 */ /* 0x0007e40000100800 */
[----:B---3--:R-:W-:-:S05]  /*186b0*/  LEA R17, P2, R26, R8, 0x1 ;  /* 0x000000081a117211 */ /* 0x008fca00078408ff */
[----:B------:R0:W-:Y:S04]  /*186c0*/  STL [R1+0xa04], R17 ;  /* 0x000a041101007387 */ /* 0x0001e80000100800 */
[----:B0-----:R-:W3:Y:S04]  /*186d0*/  LDL.LU R17, [R1+0xbec] ;  /* 0x000bec0001117983 */ /* 0x001ee80000300800 */
[----:B------:R4:W-:Y:S02]  /*186e0*/  STL [R1+0x9d0], R18 ;  /* 0x0009d01201007387 */ /* 0x0009e40000100800 */
[----:B----4-:R-:W-:-:S05]  /*186f0*/  LEA R18, P3, R25, R8, 0x1 ;  /* 0x0000000819127211 */ /* 0x010fca00078608ff */
[----:B------:R0:W-:Y:S04]  /*18700*/  STL [R1+0xa0c], R18 ;  /* 0x000a0c1201007387 */ /* 0x0001e80000100800 */
[----:B0-----:R-:W4:Y:S04]  /*18710*/  LDL.LU R18, [R1+0xbe8] ;  /* 0x000be80001127983 */ /* 0x001f280000300800 */
[----:B------:R0:W-:Y:S02]  /*18720*/  STL [R1+0x9d8], R19 ;  /* 0x0009d81301007387 */ /* 0x0001e40000100800 */
[----:B0-----:R-:W-:-:S05]  /*18730*/  LEA R19, P4, R27, R8, 0x1 ;  /* 0x000000081b137211 */ /* 0x001fca00078808ff */
[----:B------:R0:W-:Y:S04]  /*18740*/  STL [R1+0xa14], R19 ;  /* 0x000a141301007387 */ /* 0x0001e80000100800 */
[----:B0-----:R-:W2:Y:S04]  /*18750*/  LDL.LU R19, [R1+0xbe4] ;  /* 0x000be40001137983 */ /* 0x001ea80000300800 */
[----:B------:R0:W-:Y:S02]  /*18760*/  STL [R1+0x9e0], R20 ;  /* 0x0009e01401007387 */ /* 0x0001e40000100800 */
[----:B0-----:R-:W-:-:S05]  /*18770*/  LEA R20, P5, R24, R8, 0x1 ;  /* 0x0000000818147211 */ /* 0x001fca00078a08ff */
[----:B------:R0:W-:Y:S04]  /*18780*/  STL [R1+0xa1c], R20 ;  /* 0x000a1c1401007387 */ /* 0x0001e80000100800 */
[----:B0-----:R-:W3:Y:S04]  /*18790*/  LDL.LU R20, [R1+0xbe0] ;  /* 0x000be00001147983 */ /* 0x001ee80000300800 */
[----:B------:R5:W-:Y:S02]  /*187a0*/  STL [R1+0x9e8], R21 ;  /* 0x0009e81501007387 */ /* 0x000be40000100800 */
[----:B-----5:R-:W-:-:S05]  /*187b0*/  LEA R21, P6, R29, R8, 0x1 ;  /* 0x000000081d157211 */ /* 0x020fca00078c08ff */
[----:B------:R0:W-:Y:S01]  /*187c0*/  STL [R1+0xa24], R21 ;  /* 0x000a241501007387 */ /* 0x0001e20000100800 */
[----:B------:R-:W-:-:S03]  /*187d0*/  LEA.HI.X.SX32 R23, R23, R2, 0x1, P1 ;  /* 0x0000000217177211 */ /* 0x000fc600008f0eff */
[----:B0-----:R-:W5:Y:S04]  /*187e0*/  LDL.LU R21, [R1+0xbdc] ;  /* 0x000bdc0001157983 */ /* 0x001f680000300800 */
[----:B------:R0:W-:Y:S02]  /*187f0*/  STL [R1+0x9f0], R22 ;  /* 0x0009f01601007387 */ /* 0x0001e40000100800 */
[----:B0-----:R-:W-:-:S05]  /*18800*/  LEA R22, P0, R15, R8, 0x1 ;  /* 0x000000080f167211 */ /* 0x001fca00078008ff */
[----:B------:R0:W-:Y:S01]  /*18810*/  STL [R1+0xa2c], R22 ;  /* 0x000a2c1601007387 */ /* 0x0001e20000100800 */
[----:B------:R-:W-:-:S03]  /*18820*/  LEA.HI.X.SX32 R26, R26, R2, 0x1, P2 ;  /* 0x000000021a1a7211 */ /* 0x000fc600010f0eff */
[----:B0-----:R-:W4:Y:S04]  /*18830*/  LDL.LU R22, [R1+0xbd8] ;  /* 0x000bd80001167983 */ /* 0x001f280000300800 */
[----:B------:R0:W-:Y:S02]  /*18840*/  STL [R1+0x9f8], R23 ;  /* 0x0009f81701007387 */ /* 0x0001e40000100800 */
[----:B0-----:R-:W-:-:S05]  /*18850*/  LEA R23, P1, R12, R8, 0x1 ;  /* 0x000000080c177211 */ /* 0x001fca00078208ff */
[----:B------:R0:W-:Y:S01]  /*18860*/  STL [R1+0xa34], R23 ;  /* 0x000a341701007387 */ /* 0x0001e20000100800 */
[----:B------:R-:W-:-:S03]  /*18870*/  LEA.HI.X.SX32 R25, R25, R2, 0x1, P3 ;  /* 0x0000000219197211 */ /* 0x000fc600018f0eff */
[----:B0-----:R-:W2:Y:S04]  /*18880*/  LDL.LU R23, [R1+0xbd4] ;  /* 0x000bd40001177983 */ /* 0x001ea80000300800 */
[----:B------:R0:W-:Y:S02]  /*18890*/  STL [R1+0xa00], R26 ;  /* 0x000a001a01007387 */ /* 0x0001e40000100800 */
[----:B0-----:R-:W-:-:S05]  /*188a0*/  LEA R26, P2, R11, R8, 0x1 ;  /* 0x000000080b1a7211 */ /* 0x001fca00078408ff */
[----:B------:R0:W-:Y:S01]  /*188b0*/  STL [R1+0xa3c], R26 ;  /* 0x000a3c1a01007387 */ /* 0x0001e20000100800 */
[----:B------:R-:W-:-:S03]  /*188c0*/  LEA.HI.X.SX32 R27, R27, R2, 0x1, P4 ;  /* 0x000000021b1b7211 */ /* 0x000fc600020f0eff */
[----:B0-----:R-:W3:Y:S04]  /*188d0*/  LDL.LU R26, [R1+0xbd0] ;  /* 0x000bd000011a7983 */ /* 0x001ee80000300800 */
[----:B------:R0:W-:Y:S02]  /*188e0*/  STL [R1+0xa08], R25 ;  /* 0x000a081901007387 */ /* 0x0001e40000100800 */
[----:B0-----:R-:W-:-:S05]  /*188f0*/  LEA R25, P3, R10, R8, 0x1 ;  /* 0x000000080a197211 */ /* 0x001fca00078608ff */
[----:B------:R0:W-:Y:S01]  /*18900*/  STL [R1+0xa44], R25 ;  /* 0x000a441901007387 */ /* 0x0001e20000100800 */
[----:B------:R-:W-:-:S03]  /*18910*/  LEA.HI.X.SX32 R24, R24, R2, 0x1, P5 ;  /* 0x0000000218187211 */ /* 0x000fc600028f0eff */
[----:B0-----:R-:W5:Y:S04]  /*18920*/  LDL.LU R25, [R1+0xbcc] ;  /* 0x000bcc0001197983 */ /* 0x001f680000300800 */
[----:B------:R0:W-:Y:S02]  /*18930*/  STL [R1+0xa10], R27 ;  /* 0x000a101b01007387 */ /* 0x0001e40000100800 */
[----:B0-----:R-:W-:-:S05]  /*18940*/  LEA R27, P4, R9, R8, 0x1 ;  /* 0x00000008091b7211 */ /* 0x001fca00078808ff */
[----:B------:R0:W-:Y:S04]  /*18950*/  STL [R1+0xa4c], R27 ;  /* 0x000a4c1b01007387 */ /* 0x0001e80000100800 */
[----:B0-----:R-:W4:Y:S04]  /*18960*/  LDL.LU R27, [R1+0xbc8] ;  /* 0x000bc800011b7983 */ /* 0x001f280000300800 */
[----:B------:R0:W-:Y:S02]  /*18970*/  STL [R1+0xa18], R24 ;  /* 0x000a181801007387 */ /* 0x0001e40000100800 */
[----:B0-----:R-:W-:-:S05]  /*18980*/  LEA R24, P5, R7, R8, 0x1 ;  /* 0x0000000807187211 */ /* 0x001fca00078a08ff */
[----:B------:R0:W-:Y:S04]  /*18990*/  STL [R1+0xa54], R24 ;  /* 0x000a541801007387 */ /* 0x0001e80000100800 */
[----:B0-----:R-:W2:Y:S01]  /*189a0*/  LDL.LU R24, [R1+0xbc4] ;  /* 0x000bc40001187983 */ /* 0x001ea20000300800 */
[-C--:B------:R-:W-:Y:S02]  /*189b0*/  LEA.HI.X.SX32 R29, R29, R2.reuse, 0x1, P6 ;  /* 0x000000021d1d7211 */ /* 0x080fe400030f0eff */
[----:B------:R-:W-:-:S03]  /*189c0*/  LEA.HI.X.SX32 R15, R15, R2, 0x1, P0 ;  /* 0x000000020f0f7211 */ /* 0x000fc600000f0eff */
[----:B------:R0:W-:Y:S02]  /*189d0*/  STL [R1+0xa20], R29 ;  /* 0x000a201d01007387 */ /* 0x0001e40000100800 */
[----:B0-----:R-:W-:-:S05]  /*189e0*/  LEA R29, P6, R6, R8, 0x1 ;  /* 0x00000008061d7211 */ /* 0x001fca00078c08ff */
[----:B------:R0:W-:Y:S04]  /*189f0*/  STL [R1+0xa5c], R29 ;  /* 0x000a5c1d01007387 */ /* 0x0001e80000100800 */
[----:B0-----:R-:W3:Y:S04]  /*18a00*/  LDL.LU R29, [R1+0xbc0] ;  /* 0x000bc000011d7983 */ /* 0x001ee80000300800 */
[----:B------:R0:W-:Y:S02]  /*18a10*/  STL [R1+0xa28], R15 ;  /* 0x000a280f01007387 */ /* 0x0001e40000100800 */
[----:B0-----:R-:W-:-:S05]  /*18a20*/  LEA R15, P0, R5, R8, 0x1 ;  /* 0x00000008050f7211 */ /* 0x001fca00078008ff */
[----:B------:R0:W-:Y:S01]  /*18a30*/  STL [R1+0xa64], R15 ;  /* 0x000a640f01007387 */ /* 0x0001e20000100800 */
[----:B------:R-:W-:Y:S01]  /*18a40*/  IMAD R0, R0, UR4, RZ ;  /* 0x0000000400007c24 */ /* 0x000fe2000f8e02ff */
[----:B0-----:R-:W-:Y:S02]  /*18a50*/  LEA.HI.X.SX32 R15, R12, R2, 0x1, P1 ;  /* 0x000000020c0f7211 */ /* 0x001fe400008f0eff */
[----:B------:R-:W-:-:S03]  /*18a60*/  LEA R12, P1, R4, R8, 0x1 ;  /* 0x00000008040c7211 */ /* 0x000fc600078208ff */
[----:B------:R0:W-:Y:S04]  /*18a70*/  STL [R1+0xa30], R15 ;  /* 0x000a300f01007387 */ /* 0x0001e80000100800 */
[----:B------:R1:W-:Y:S01]  /*18a80*/  STL [R1+0xa6c], R12 ;  /* 0x000a6c0c01007387 */ /* 0x0003e20000100800 */
[----:B0-----:R-:W-:Y:S02]  /*18a90*/  LEA.HI.X.SX32 R15, R11, R2, 0x1, P2 ;  /* 0x000000020b0f7211 */ /* 0x001fe400010f0eff */
[----:B------:R-:W-:Y:S02]  /*18aa0*/  LEA R11, P2, R3, R8, 0x1 ;  /* 0x00000008030b7211 */ /* 0x000fe400078408ff */
[----:B-1----:R-:W-:Y:S01]  /*18ab0*/  LEA.HI.X.SX32 R12, R10, R2, 0x1, P3 ;  /* 0x000000020a0c7211 */ /* 0x002fe200018f0eff */
[----:B------:R-:W-:Y:S01]  /*18ac0*/  STL [R1+0xa38], R15 ;  /* 0x000a380f01007387 */ /* 0x000fe20000100800 */
[----:B------:R-:W-:-:S03]  /*18ad0*/  LEA R10, P3, R0, R8, 0x1 ;  /* 0x00000008000a7211 */ /* 0x000fc600078608ff */
[----:B------:R0:W-:Y:S04]  /*18ae0*/  STL [R1+0xad4], R11 ;  /* 0x000ad40b01007387 */ /* 0x0001e80000100800 */
[----:B------:R-:W-:Y:S01]  /*18af0*/  STL [R1+0xa40], R12 ;  /* 0x000a400c01007387 */ /* 0x000fe20000100800 */
[----:B0-----:R-:W-:-:S03]  /*18b00*/  LEA.HI.X.SX32 R11, R9, R2, 0x1, P4 ;  /* 0x00000002090b7211 */ /* 0x001fc600020f0eff */
[----:B------:R0:W-:Y:S04]  /*18b10*/  STL [R1+0xa74], R10 ;  /* 0x000a740a01007387 */ /* 0x0001e80000100800 */
[----:B------:R-:W-:Y:S01]  /*18b20*/  STL [R1+0xa48], R11 ;  /* 0x000a480b01007387 */ /* 0x000fe20000100800 */
[----:B0-----:R-:W-:Y:S01]  /*18b30*/  LEA.HI.X.SX32 R10, R7, R2, 0x1, P5 ;  /* 0x00000002070a7211 */ /* 0x001fe200028f0eff */
[----:B------:R-:W-:Y:S02]  /*18b40*/  IMAD R14, R14, UR4, RZ ;  /* 0x000000040e0e7c24 */ /* 0x000fe4000f8e02ff */
[----:B------:R-:W-:Y:S01]  /*18b50*/  IMAD R13, R13, UR4, RZ ;  /* 0x000000040d0d7c24 */ /* 0x000fe2000f8e02ff */
[-C--:B----4-:R-:W-:Y:S02]  /*18b60*/  LEA R7, P5, R27, R8.reuse, 0x1 ;  /* 0x000000081b077211 */ /* 0x090fe400078a08ff */
[----:B--2---:R-:W-:-:S05]  /*18b70*/  LEA R9, P4, R24, R8, 0x1 ;  /* 0x0000000818097211 */ /* 0x004fca00078808ff */
[----:B------:R0:W-:Y:S04]  /*18b80*/  STL [R1+0xa7c], R9 ;  /* 0x000a7c0901007387 */ /* 0x0001e80000100800 */
[----:B------:R-:W-:Y:S01]  /*18b90*/  STL [R1+0xa50], R10 ;  /* 0x000a500a01007387 */ /* 0x000fe20000100800 */
[----:B0-----:R-:W-:Y:S02]  /*18ba0*/  LEA.HI.X.SX32 R9, R6, R2, 0x1, P6 ;  /* 0x0000000206097211 */ /* 0x001fe400030f0eff */
[----:B-----5:R-:W-:Y:S01]  /*18bb0*/  LEA R6, P6, R25, R8, 0x1 ;  /* 0x0000000819067211 */ /* 0x020fe200078c08ff */
[----:B------:R0:W-:Y:S04]  /*18bc0*/  STL [R1+0xa84], R7 ;  /* 0x000a840701007387 */ /* 0x0001e80000100800 */
[----:B------:R-:W-:Y:S04]  /*18bd0*/  STL [R1+0xa58], R9 ;  /* 0x000a580901007387 */ /* 0x000fe80000100800 */
[----:B------:R1:W-:Y:S01]  /*18be0*/  STL [R1+0xa8c], R6 ;  /* 0x000a8c0601007387 */ /* 0x0003e20000100800 */
[----:B0-----:R-:W-:-:S02]  /*18bf0*/  LEA.HI.X.SX32 R7, R5, R2, 0x1, P0 ;  /* 0x0000000205077211 */ /* 0x001fc400000f0eff */
[----:B---3--:R-:W-:-:S03]  /*18c00*/  LEA R5, P0, R26, R8, 0x1 ;  /* 0x000000081a057211 */ /* 0x008fc600078008ff */
[----:B------:R-:W-:Y:S01]  /*18c10*/  STL [R1+0xa60], R7 ;  /* 0x000a600701007387 */ /* 0x000fe20000100800 */
[----:B-1----:R-:W-:Y:S02]  /*18c20*/  LEA.HI.X.SX32 R6, R4, R2, 0x1, P1 ;  /* 0x0000000204067211 */ /* 0x002fe400008f0eff */
[----:B------:R-:W-:Y:S01]  /*18c30*/  LEA R4, P1, R23, R8, 0x1 ;  /* 0x0000000817047211 */ /* 0x000fe200078208ff */
[----:B------:R0:W-:Y:S04]  /*18c40*/  STL [R1+0xa94], R5 ;  /* 0x000a940501007387 */ /* 0x0001e80000100800 */
[----:B0-----:R-:W2:Y:S04]  /*18c50*/  LDL.LU R5, [R1+0xb40] ;  /* 0x000b400001057983 */ /* 0x001ea80000300800 */
[----:B------:R0:W-:Y:S04]  /*18c60*/  STL [R1+0xa68], R6 ;  /* 0x000a680601007387 */ /* 0x0001e80000100800 */
[----:B------:R1:W-:Y:S01]  /*18c70*/  STL [R1+0xa9c], R4 ;  /* 0x000a9c0401007387 */ /* 0x0003e20000100800 */
[----:B0-----:R-:W-:-:S02]  /*18c80*/  LEA.HI.X.SX32 R6, R3, R2, 0x1, P2 ;  /* 0x0000000203067211 */ /* 0x001fc400010f0eff */
[----:B------:R-:W-:Y:S02]  /*18c90*/  LEA.HI.X.SX32 R3, R0, R2, 0x1, P3 ;  /* 0x0000000200037211 */ /* 0x000fe400018f0eff */
[-C--:B-1----:R-:W-:Y:S01]  /*18ca0*/  LEA R4, P2, R22, R8.reuse, 0x1 ;  /* 0x0000000816047211 */ /* 0x082fe200078408ff */
[----:B------:R-:W-:Y:S01]  /*18cb0*/  STL [R1+0xad0], R6 ;  /* 0x000ad00601007387 */ /* 0x000fe20000100800 */
[----:B------:R-:W-:-:S03]  /*18cc0*/  LEA R0, P3, R21, R8, 0x1 ;  /* 0x0000000815007211 */ /* 0x000fc600078608ff */
[----:B------:R0:W-:Y:S04]  /*18cd0*/  STL [R1+0xaa4], R4 ;  /* 0x000aa40401007387 */ /* 0x0001e80000100800 */
[----:B------:R1:W-:Y:S01]  /*18ce0*/  STL [R1+0xa70], R3 ;  /* 0x000a700301007387 */ /* 0x0003e20000100800 */
[----:B0-----:R-:W-:-:S03]  /*18cf0*/  LEA.HI.X.SX32 R4, R24, R2, 0x1, P4 ;  /* 0x0000000218047211 */ /* 0x001fc600020f0eff */
[----:B------:R0:W-:Y:S01]  /*18d00*/  STL [R1+0xaac], R0 ;  /* 0x000aac0001007387 */ /* 0x0001e20000100800 */
[----:B-1----:R-:W-:-:S03]  /*18d10*/  LEA R3, P4, R20, R8, 0x1 ;  /* 0x0000000814037211 */ /* 0x002fc600078808ff */
        /* <DEDUP_REMOVED lines=12> */
[----:B------:R-:W-:Y:S04]  /*18de0*/  STL [R1+0xa90], R4 ;  /* 0x000a900401007387 */ /* 0x000fe80000100800 */
[----:B------:R-:W3:Y:S01]  /*18df0*/  LDL.LU R26, [R1+0xb9c] ;  /* 0x000b9c00011a7983 */ /* 0x000ee20000300800 */
[----:B0-----:R-:W-:-:S03]  /*18e00*/  LEA.HI.X.SX32 R0, R23, R2, 0x1, P1 ;  /* 0x0000000217007211 */ /* 0x001fc600008f0eff */
[----:B------:R0:W-:Y:S04]  /*18e10*/  STL [R1+0xac0], R3 ;  /* 0x000ac00301007387 */ /* 0x0001e80000100800 */
[----:B------:R-:W4:Y:S04]  /*18e20*/  LDL.LU R25, [R1+0xba0] ;  /* 0x000ba00001197983 */ /* 0x000f280000300800 */
[----:B------:R1:W-:Y:S04]  /*18e30*/  STL [R1+0xa98], R0 ;  /* 0x000a980001007387 */ /* 0x0003e80000100800 */
[----:B------:R-:W5:Y:S01]  /*18e40*/  LDL.LU R27, [R1+0xb44] ;  /* 0x000b4400011b7983 */ /* 0x000f620000300800 */
[----:B0-----:R-:W-:-:S03]  /*18e50*/  LEA R3, P1, R16, R8, 0x1 ;  /* 0x0000000810037211 */ /* 0x001fc600078208ff */
[----:B------:R-:W5:Y:S04]  /*18e60*/  LDL.LU R24, [R1+0xb48] ;  /* 0x000b480001187983 */ /* 0x000f680000300800 */
[----:B------:R-:W5:Y:S01]  /*18e70*/  LDL.LU R15, [R1+0xb4c] ;  /* 0x000b4c00010f7983 */ /* 0x000f620000300800 */
[----:B-1----:R-:W-:-:S03]  /*18e80*/  LEA.HI.X.SX32 R0, R22, R2, 0x1, P2 ;  /* 0x0000000216007211 */ /* 0x002fc600010f0eff */
[----:B------:R0:W-:Y:S04]  /*18e90*/  STL [R1+0xac4], R3 ;  /* 0x000ac40301007387 */ /* 0x0001e80000100800 */
[----:B------:R-:W5:Y:S01]  /*18ea0*/  LDL.LU R12, [R1+0xb58] ;  /* 0x000b5800010c7983 */ /* 0x000f620000300800 */
[----:B0-----:R-:W-:-:S03]  /*18eb0*/  LEA R3, P2, R14, R8, 0x1 ;  /* 0x000000080e037211 */ /* 0x001fc600078408ff */
[----:B------:R0:W-:Y:S04]  /*18ec0*/  STL [R1+0xaa0], R0 ;  /* 0x000aa00001007387 */ /* 0x0001e80000100800 */
[----:B------:R-:W5:Y:S04]  /*18ed0*/  LDL.LU R11, [R1+0xb54] ;  /* 0x000b5400010b7983 */ /* 0x000f680000300800 */
[----:B------:R1:W-:Y:S01]  /*18ee0*/  STL [R1+0xac8], R3 ;  /* 0x000ac80301007387 */ /* 0x0003e20000100800 */
[----:B0-----:R-:W-:-:S03]  /*18ef0*/  LEA.HI.X.SX32 R0, R21, R2, 0x1, P3 ;  /* 0x0000000215007211 */ /* 0x001fc600018f0eff */
[----:B------:R-:W5:Y:S04]  /*18f00*/  LDL.LU R10, [R1+0xb50] ;  /* 0x000b5000010a7983 */ /* 0x000f680000300800 */
[----:B------:R0:W-:Y:S01]  /*18f10*/  STL [R1+0xaa8], R0 ;  /* 0x000aa80001007387 */ /* 0x0001e20000100800 */
[----:B-1----:R-:W-:-:S03]  /*18f20*/  LEA R3, P3, R13, R8, 0x1 ;  /* 0x000000080d037211 */ /* 0x002fc600078608ff */
[----:B------:R-:W5:Y:S01]  /*18f30*/  LDL.LU R9, [R1+0xb98] ;  /* 0x000b980001097983 */ /* 0x000f620000300800 */
[----:B0-----:R-:W-:-:S03]  /*18f40*/  LEA.HI.X.SX32 R0, R20, R2, 0x1, P4 ;  /* 0x0000000214007211 */ /* 0x001fc600020f0eff */
[----:B------:R0:W-:Y:S04]  /*18f50*/  STL [R1+0xacc], R3 ;  /* 0x000acc0301007387 */ /* 0x0001e80000100800 */
[----:B------:R-:W5:Y:S04]  /*18f60*/  LDL.LU R7, [R1+0xb88] ;  /* 0x000b880001077983 */ /* 0x000f680000300800 */
[----:B------:R1:W-:Y:S04]  /*18f70*/  STL [R1+0xab0], R0 ;  /* 0x000ab00001007387 */ /* 0x0003e80000100800 */
[----:B------:R-:W5:Y:S01]  /*18f80*/  LDL.LU R6, [R1+0xb3c] ;  /* 0x000b3c0001067983 */ /* 0x000f620000300800 */
[----:B------:R-:W-:-:S05]  /*18f90*/  IMAD R28, R28, UR4, RZ ;  /* 0x000000041c1c7c24 */ /* 0x000fca000f8e02ff */
[----:B0-----:R-:W-:Y:S02]  /*18fa0*/  LEA R3, P4, R28, R8, 0x1 ;  /* 0x000000081c037211 */ /* 0x001fe400078808ff */
[----:B-1----:R-:W-:-:S03]  /*18fb0*/  LEA.HI.X.SX32 R0, R19, R2, 0x1, P5 ;  /* 0x0000000213007211 */ /* 0x002fc600028f0eff */
[----:B------:R-:W-:Y:S04]  /*18fc0*/  STL [R1+0x358], R3 ;  /* 0x0003580301007387 */ /* 0x000fe80000100800 */
[----:B------:R0:W-:Y:S02]  /*18fd0*/  STL [R1+0x340], R0 ;  /* 0x0003400001007387 */ /* 0x0001e40000100800 */
[----:B0-----:R-:W0:Y:S01]  /*18fe0*/  S2R R0, SR_TID.X ;  /* 0x0000000000007919 */ /* 0x001e220000002100 */
[-C--:B------:R-:W-:Y:S02]  /*18ff0*/  LEA.HI.X.SX32 R8, R18, R2.reuse, 0x1, P6 ;  /* 0x0000000212087211 */ /* 0x080fe400030f0eff */
[----:B------:R-:W-:-:S03]  /*19000*/  LEA.HI.X.SX32 R4, R17, R2, 0x1, P0 ;  /* 0x0000000211047211 */ /* 0x000fc600000f0eff */
[----:B------:R1:W-:Y:S04]  /*19010*/  STL [R1+0x344], R8 ;  /* 0x0003440801007387 */ /* 0x0003e80000100800 */
[----:B------:R0:W-:Y:S01]  /*19020*/  STL [R1+0x348], R4 ;  /* 0x0003480401007387 */ /* 0x0001e20000100800 */
[-C--:B------:R-:W-:Y:S02]  /*19030*/  LEA.HI.X.SX32 R16, R16, R2.reuse, 0x1, P1 ;  /* 0x0000000210107211 */ /* 0x080fe400008f0eff */
[----:B-1----:R-:W-:-:S03]  /*19040*/  LEA.HI.X.SX32 R8, R14, R2, 0x1, P2 ;  /* 0x000000020e087211 */ /* 0x002fc600010f0eff */
[----:B------:R-:W-:Y:S01]  /*19050*/  STL [R1+0x34c], R16 ;  /* 0x00034c1001007387 */ /* 0x000fe20000100800 */
[----:B------:R-:W-:-:S03]  /*19060*/  LEA R3, P5, R29, UR12, 0x1 ;  /* 0x0000000c1d037c11 */ /* 0x000fc6000f8a08ff */
[----:B------:R1:W-:Y:S01]  /*19070*/  STL [R1+0x350], R8 ;  /* 0x0003500801007387 */ /* 0x0003e20000100800 */
[--C-:B0-----:R-:W-:Y:S02]  /*19080*/  SHF.R.U32.HI R4, RZ, 0x4, R0.reuse ;  /* 0x00000004ff047819 */ /* 0x101fe40000011600 */
[----:B------:R-:W-:Y:S02]  /*19090*/  SHF.R.U32.HI R22, RZ, 0x4, R0 ;  /* 0x00000004ff167819 */ /* 0x000fe40000011600 */
[----:B------:R-:W-:-:S03]  /*190a0*/  SGXT.U32 R4, R4, 0x2 ;  /* 0x000000020404781a */ /* 0x000fc60000000000 */
[----:B------:R-:W-:Y:S01]  /*190b0*/  VIADD R22, R22, 0x3c ;  /* 0x0000003c16167836 */ /* 0x000fe20000000000 */
[----:B------:R-:W-:Y:S02]  /*190c0*/  LOP3.LUT R23, R4, 0x38, RZ, 0xfc, !PT ;  /* 0x0000003804177812 */ /* 0x000fe400078efcff */
[-C--:B-1----:R-:W-:Y:S01]  /*190d0*/  LEA.HI.X.SX32 R8, R13, R2.reuse, 0x1, P3 ;  /* 0x000000020d087211 */ /* 0x082fe200018f0eff */
[----:B------:R-:W-:Y:S02]  /*190e0*/  IMAD R22, R22, UR6, RZ ;  /* 0x0000000616167c24 */ /* 0x000fe4000f8e02ff */
[----:B------:R-:W-:Y:S01]  /*190f0*/  IMAD R23, R23, UR6, RZ ;  /* 0x0000000617177c24 */ /* 0x000fe2000f8e02ff */
[----:B------:R-:W-:Y:S01]  /*19100*/  LEA.HI.X.SX32 R2, R28, R2, 0x1, P4 ;  /* 0x000000021c027211 */ /* 0x000fe200020f0eff */
[----:B------:R0:W-:Y:S01]  /*19110*/  STL [R1+0x354], R8 ;  /* 0x0003540801007387 */ /* 0x0001e20000100800 */
[----:B------:R-:W-:-:S03]  /*19120*/  LEA R14, P2, R22, R3, 0x1 ;  /* 0x00000003160e7211 */ /* 0x000fc600078408ff */
[----:B------:R2:W-:Y:S01]  /*19130*/  STL [R1+0x2ac], R2 ;  /* 0x0002ac0201007387 */ /* 0x0005e20000100800 */
[----:B------:R-:W-:Y:S02]  /*19140*/  LEA.HI.X.SX32 R0, R29, UR13, 0x1, P5 ;  /* 0x0000000d1d007c11 */ /* 0x000fe4000a8f0eff */
[----:B0-----:R-:W-:Y:S01]  /*19150*/  LEA R8, P6, R23, R3, 0x1 ;  /* 0x0000000317087211 */ /* 0x001fe200078c08ff */
[----:B------:R4:W-:Y:S04]  /*19160*/  STL [R1+0x2c4], R14 ;  /* 0x0002c40e01007387 */ /* 0x0009e80000100800 */
[----:B------:R5:W-:Y:S01]  /*19170*/  STL [R1+0x2cc], R8 ;  /* 0x0002cc0801007387 */ /* 0x000be20000100800 */
[----:B------:R-:W-:Y:S02]  /*19180*/  IMAD R21, RZ, RZ, -UR6 ;  /* 0x80000006ff157e24 */ /* 0x000fe4000f8e02ff */
[----:B------:R-:W-:-:S02]  /*19190*/  IMAD R4, R4, UR6, RZ ;  /* 0x0000000604047c24 */ /* 0x000fc4000f8e02ff */
[----:B--2---:R-:W-:Y:S01]  /*191a0*/  IMAD R2, R21, 0x4, R5 ;  /* 0x0000000415027824 */ /* 0x004fe200078e0205 */
[-C--:B---3--:R-:W-:Y:S02]  /*191b0*/  LEA R13, P1, R26, R3.reuse, 0x1 ;  /* 0x000000031a0d7211 */ /* 0x088fe400078208ff */
[----:B----4-:R-:W-:-:S03]  /*191c0*/  LEA R14, P0, R25, R3, 0x1 ;  /* 0x00000003190e7211 */ /* 0x010fc600078008ff */
[----:B------:R0:W-:Y:S01]  /*191d0*/  STL [R1+0x2d4], R13 ;  /* 0x0002d40d01007387 */ /* 0x0001e20000100800 */
[----:B-----5:R-:W-:-:S03]  /*191e0*/  LEA R8, P5, R27, R3, 0x1 ;  /* 0x000000031b087211 */ /* 0x020fc600078a08ff */
[----:B------:R1:W-:Y:S01]  /*191f0*/  STL [R1+0x2dc], R14 ;  /* 0x0002dc0e01007387 */ /* 0x0003e20000100800 */
[----:B0-----:R-:W-:-:S03]  /*19200*/  LEA R13, P4, R24, R3, 0x1 ;  /* 0x00000003180d7211 */ /* 0x001fc600078808ff */
[----:B------:R0:W-:Y:S01]  /*19210*/  STL [R1+0x2e4], R8 ;  /* 0x0002e40801007387 */ /* 0x0001e20000100800 */
[----:B-1----:R-:W-:-:S03]  /*19220*/  LEA.HI.X.SX32 R14, R22, R0, 0x1, P2 ;  /* 0x00000000160e7211 */ /* 0x002fc600010f0eff */
[----:B------:R1:W-:Y:S01]  /*19230*/  STL [R1+0x2ec], R13 ;  /* 0x0002ec0d01007387 */ /* 0x0003e20000100800 */
[----:B0-----:R-:W-:-:S03]  /*19240*/  LEA R8, P3, R15, R3, 0x1 ;  /* 0x000000030f087211 */ /* 0x001fc600078608ff */
[----:B------:R0:W-:Y:S04]  /*19250*/  STL [R1+0x2c0], R14 ;  /* 0x0002c00e01007387 */ /* 0x0001e80000100800 */
[----:B------:R2:W-:Y:S01]  /*19260*/  STL [R1+0x2f4], R8 ;  /* 0x0002f40801007387 */ /* 0x0005e20000100800 */
[----:B-1----:R-:W-:Y:S02]  /*19270*/  LEA.HI.X.SX32 R13, R23, R0, 0x1, P6 ;  /* 0x00000000170d7211 */ /* 0x002fe400030f0eff */
[----:B0-----:R-:W-:-:S03]  /*19280*/  LEA R14, P2, R12, R3, 0x1 ;  /* 0x000000030c0e7211 */ /* 0x001fc600078408ff */
[----:B------:R0:W-:Y:S01]  /*19290*/  STL [R1+0x2c8], R13 ;  /* 0x0002c80d01007387 */ /* 0x0001e20000100800 */
[----:B--2---:R-:W-:-:S03]  /*192a0*/  LEA.HI.X.SX32 R8, R26, R0, 0x1, P1 ;  /* 0x000000001a087211 */ /* 0x004fc600008f0eff */
[----:B------:R1:W-:Y:S04]  /*192b0*/  STL [R1+0x2fc], R14 ;  /* 0x0002fc0e01007387 */ /* 0x0003e80000100800 */
[----:B------:R2:W-:Y:S01]  /*192c0*/  STL [R1+0x2d0], R8 ;  /* 0x0002d00801007387 */ /* 0x0005e20000100800 */
[----:B0-----:R-:W-:Y:S02]  /*192d0*/  LEA R13, P1, R11, R3, 0x1 ;  /* 0x000000030b0d7211 */ /* 0x001fe400078208ff */
[----:B-1----:R-:W-:-:S03]  /*192e0*/  LEA.HI.X.SX32 R14, R25, R0, 0x1, P0 ;  /* 0x00000000190e7211 */ /* 0x002fc600000f0eff */
[----:B------:R0:W-:Y:S01]  /*192f0*/  STL [R1+0x304], R13 ;  /* 0x0003040d01007387 */ /* 0x0001e20000100800 */
[----:B--2---:R-:W-:-:S03]  /*19300*/  LEA R8, P0, R10, R3, 0x1 ;  /* 0x000000030a087211 */ /* 0x004fc600078008ff */
[----:B------:R1:W-:Y:S04]  /*19310*/  STL [R1+0x2d8], R14 ;  /* 0x0002d80e01007387 */ /* 0x0003e80000100800 */
[----:B------:R2:W-:Y:S01]  /*19320*/  STL [R1+0x30c], R8 ;  /* 0x00030c0801007387 */ /* 0x0005e20000100800 */
[----:B0-----:R-:W-:Y:S02]  /*19330*/  LEA.HI.X.SX32 R13, R27, R0, 0x1, P5 ;  /* 0x000000001b0d7211 */ /* 0x001fe400028f0eff */
[----:B-1----:R-:W-:-:S03]  /*19340*/  LEA R14, P5, R9, R3, 0x1 ;  /* 0x00000003090e7211 */ /* 0x002fc600078a08ff */
        /* <DEDUP_REMOVED lines=8> */
[----:B------:R-:W-:Y:S04]  /*193d0*/  STL [R1+0x2f0], R14 ;  /* 0x0002f00e01007387 */ /* 0x000fe80000100800 */
[----:B------:R1:W-:Y:S01]  /*193e0*/  STL [R1+0x328], R8 ;  /* 0x0003280801007387 */ /* 0x0003e20000100800 */
[----:B0-----:R-:W-:Y:S02]  /*193f0*/  LEA.HI.X.SX32 R13, R12, R0, 0x1, P2 ;  /* 0x000000000c0d7211 */ /* 0x001fe400010f0eff */
[----:B------:R-:W-:-:S03]  /*19400*/  LEA R12, P2, R5, R3, 0x1 ;  /* 0x00000003050c7211 */ /* 0x000fc600078408ff */
[----:B------:R-:W-:Y:S01]  /*19410*/  STL [R1+0x2f8], R13 ;  /* 0x0002f80d01007387 */ /* 0x000fe20000100800 */
[----:B-1----:R-:W-:-:S03]  /*19420*/  LEA.HI.X.SX32 R8, R11, R0, 0x1, P1 ;  /* 0x000000000b087211 */ /* 0x002fc600008f0eff */
[----:B------:R-:W-:Y:S01]  /*19430*/  STL [R1+0x338], R12 ;  /* 0x0003380c01007387 */ /* 0x000fe20000100800 */
[----:B------:R-:W-:Y:S02]  /*19440*/  LEA R11, P1, R2, R3, 0x1 ;  /* 0x00000003020b7211 */ /* 0x000fe400078208ff */
[-C--:B------:R-:W-:Y:S01]  /*19450*/  LEA.HI.X.SX32 R10, R10, R0.reuse, 0x1, P0 ;  /* 0x000000000a0a7211 */ /* 0x080fe200000f0eff */
[----:B------:R0:W-:Y:S01]  /*19460*/  STL [R1+0x300], R8 ;  /* 0x0003000801007387 */ /* 0x0001e20000100800 */
[----:B------:R-:W-:-:S03]  /*19470*/  LEA.HI.X.SX32 R7, R7, R0, 0x1, P4 ;  /* 0x0000000007077211 */ /* 0x000fc600020f0eff */
[----:B------:R-:W-:Y:S01]  /*19480*/  STL [R1+0x33c], R11 ;  /* 0x00033c0b01007387 */ /* 0x000fe20000100800 */
[----:B0-----:R-:W-:Y:S02]  /*19490*/  LEA R8, P0, R4, R3, 0x1 ;  /* 0x0000000304087211 */ /* 0x001fe400078008ff */
[-C--:B------:R-:W-:Y:S01]  /*194a0*/  LEA.HI.X.SX32 R3, R9, R0.reuse, 0x1, P5 ;  /* 0x0000000009037211 */ /* 0x080fe200028f0eff */
[----:B------:R-:W-:Y:S01]  /*194b0*/  STL [R1+0x308], R10 ;  /* 0x0003080a01007387 */ /* 0x000fe20000100800 */
[----:B------:R-:W-:-:S03]  /*194c0*/  LEA.HI.X.SX32 R6, R6, R0, 0x1, P3 ;  /* 0x0000000006067211 */ /* 0x000fc600018f0eff */
[----:B------:R-:W-:Y:S01]  /*194d0*/  STL [R1+0x334], R8 ;  /* 0x0003340801007387 */ /* 0x000fe20000100800 */
[----:B------:R-:W-:-:S03]  /*194e0*/  LEA.HI.X.SX32 R2, R2, R0, 0x1, P1 ;  /* 0x0000000002027211 */ /* 0x000fc600008f0eff */
[----:B------:R0:W-:Y:S04]  /*194f0*/  STL [R1+0x310], R3 ;  /* 0x0003100301007387 */ /* 0x0001e80000100800 */
[----:B------:R-:W-:Y:S01]  /*19500*/  STL [R1+0x318], R7 ;  /* 0x0003180701007387 */ /* 0x000fe20000100800 */
[-C--:B0-----:R-:W-:Y:S02]  /*19510*/  LEA.HI.X.SX32 R3, R5, R0.reuse, 0x1, P2 ;  /* 0x0000000005037211 */ /* 0x081fe400010f0eff */
[----:B------:R-:W-:Y:S01]  /*19520*/  LEA.HI.X.SX32 R0, R4, R0, 0x1, P0 ;  /* 0x0000000004007211 */ /* 0x000fe200000f0eff */
[----:B------:R0:W-:Y:S04]  /*19530*/  STL [R1+0x320], R6 ;  /* 0x0003200601007387 */ /* 0x0001e80000100800 */
[----:B------:R1:W-:Y:S04]  /*19540*/  STL [R1+0x32c], R3 ;  /* 0x00032c0301007387 */ /* 0x0003e80000100800 */
[----:B------:R-:W-:Y:S04]  /*19550*/  STL [R1+0x330], R2 ;  /* 0x0003300201007387 */ /* 0x000fe80000100800 */
[----:B------:R2:W-:Y:S04]  /*19560*/  STL [R1+0x324], R0 ;  /* 0x0003240001007387 */ /* 0x0005e80000100800 */
[----:B------:R-:W-:Y:S04]  /*19570*/  STL [R1+0x2b0], RZ ;  /* 0x0002b0ff01007387 */ /* 0x000fe80000100800 */
        /* <DEDUP_REMOVED lines=33> */
[----:B------:R-:W-:Y:S01]  /*19790*/  STL [R1+0x1c8], RZ ;  /* 0x0001c8ff01007387 */ /* 0x000fe20000100800 */
[----:B------:R-:W-:-:S02]  /*197a0*/  USHF.L.U32 UR6, UR6, 0x6, URZ ;  /* 0x0000000606067899 */ /* 0x000fc4000800063f */
[----:B------:R-:W-:Y:S01]  /*197b0*/  USHF.L.U32 UR7, UR7, 0x6, URZ ;  /* 0x0000000607077899 */ /* 0x000fe2000800063f */
[----:B------:R-:W-:Y:S01]  /*197c0*/  UMOV UR4, URZ ;  /* 0x0000003f00047c82 */ /* 0x000fe20008000000 */
[----:B------:R-:W-:Y:S02]  /*197d0*/  USHF.R.S32.HI UR8, URZ, 0x1f, UR6 ;  /* 0x0000001f3f087899 */ /* 0x000fe40008011406 */
[----:B------:R-:W-:Y:S02]  /*197e0*/  USHF.R.S32.HI UR9, URZ, 0x1f, UR7 ;  /* 0x0000001f3f097899 */ /* 0x000fe40008011407 */
[----:B------:R-:W-:Y:S01]  /*197f0*/  USHF.L.U32 UR13, UR6, 0x1, URZ ;  /* 0x00000001060d7899 */ /* 0x000fe2000800063f */
[----:B0-----:R-:W0:Y:S01]  /*19800*/  S2R R6, SR_TID.X ;  /* 0x0000000000067919 */ /* 0x001e220000002100 */
[----:B------:R-:W3:Y:S01]  /*19810*/  LDC R9, c[0x0][0x230] ;  /* 0x00008c00ff097b82 */ /* 0x000ee20000000800 */
[----:B------:R-:W-:Y:S01]  /*19820*/  USHF.L.U32 UR12, UR7, 0x1, URZ ;  /* 0x00000001070c7899 */ /* 0x000fe2000800063f */
[----:B------:R-:W4:Y:S01]  /*19830*/  S2R R5, SR_TID.X ;  /* 0x0000000000057919 */ /* 0x000f220000002100 */
[----:B------:R-:W-:-:S02]  /*19840*/  USHF.L.U64.HI UR9, UR7, 0x1, UR9 ;  /* 0x0000000107097899 */ /* 0x000fc40008010209 */
[----:B------:R-:W-:Y:S01]  /*19850*/  USHF.L.U64.HI UR8, UR6, 0x1, UR8 ;  /* 0x0000000106087899 */ /* 0x000fe20008010208 */
[----:B------:R-:W-:Y:S01]  /*19860*/  ULDC UR7, c[0x0][0x230] ;  /* 0x00008c0000077ab9 */ /* 0x000fe20000000800 */
[----:B---3--:R-:W-:Y:S02]  /*19870*/  VIADD R9, R9, 0x3f ;  /* 0x0000003f09097836 */ /* 0x008fe40000000000 */
[----:B0-----:R-:W-:Y:S01]  /*19880*/  IMAD.SHL.U32 R6, R6, 0x20, RZ ;  /* 0x0000002006067824 */ /* 0x001fe200078e00ff */
[C---:B----4-:R-:W-:Y:S01]  /*19890*/  LOP3.LUT R7, R5.reuse, 0x7, RZ, 0xc0, !PT ;  /* 0x0000000705077812 */ /* 0x050fe200078ec0ff */
[----:B------:R-:W-:Y:S01]  /*198a0*/  IMAD.SHL.U32 R10, R5, 0x2, RZ ;  /* 0x00000002050a7824 */ /* 0x000fe200078e00ff */
[----:B------:R-:W-:Y:S02]  /*198b0*/  SHF.R.S32.HI R5, RZ, 0x1f, R9 ;  /* 0x0000001fff057819 */ /* 0x000fe40000011409 */
[----:B-1----:R-:W-:Y:S01]  /*198c0*/  LOP3.LUT R3, R6, 0x60, RZ, 0xc0, !PT ;  /* 0x0000006006037812 */ /* 0x002fe200078ec0ff */
[----:B------:R-:W-:Y:S01]  /*198d0*/  IMAD R7, R7, 0x90, RZ ;  /* 0x0000009007077824 */ /* 0x000fe200078e02ff */
[----:B------:R-:W-:-:S03]  /*198e0*/  LEA.HI R5, R5, R9, RZ, 0x6 ;  /* 0x0000000905057211 */ /* 0x000fc600078f30ff */
[----:B------:R0:W-:Y:S01]  /*198f0*/  STL [R1+0xb98], R3 ;  /* 0x000b980301007387 */ /* 0x0001e20000100800 */
[----:B--2---:R-:W-:Y:S02]  /*19900*/  SHF.R.S32.HI R0, RZ, 0x6, R5 ;  /* 0x00000006ff007819 */ /* 0x004fe40000011405 */
[----:B------:R-:W-:Y:S01]  /*19910*/  LOP3.LUT R7, R7, 0x30, R10, 0x78, !PT ;  /* 0x0000003007077812 */ /* 0x000fe200078e780a */
[----:B------:R1:W-:Y:S03]  /*19920*/  STL [R1+0x1cc], RZ ;  /* 0x0001ccff01007387 */ /* 0x0003e60000100800 */
[----:B------:R-:W-:Y:S01]  /*19930*/  LOP3.LUT R2, R7, 0x400, R6, 0xf8, !PT ;  /* 0x0000040007027812 */ /* 0x000fe200078ef806 */
[----:B------:R1:W-:Y:S03]  /*19940*/  STL [R1+0x220], RZ ;  /* 0x000220ff01007387 */ /* 0x0003e60000100800 */
[----:B------:R-:W-:Y:S01]  /*19950*/  LOP3.LUT R2, R2, 0x40, RZ, 0x3c, !PT ;  /* 0x0000004002027812 */ /* 0x000fe200078e3cff */
[----:B------:R1:W-:Y:S04]  /*19960*/  STL [R1+0x224], RZ ;  /* 0x000224ff01007387 */ /* 0x0003e80000100800 */
[----:B------:R1:W-:Y:S04]  /*19970*/  STL [R1+0x228], RZ ;  /* 0x000228ff01007387 */ /* 0x0003e80000100800 */
[----:B------:R1:W-:Y:S01]  /*19980*/  STL [R1+0x22c], RZ ;  /* 0x00022cff01007387 */ /* 0x0003e20000100800 */
[----:B------:R-:W2:Y:S03]  /*19990*/  S2R R5, SR_TID.X ;  /* 0x0000000000057919 */ /* 0x000ea60000002100 */
[----:B------:R1:W-:Y:S04]  /*199a0*/  STL [R1+0x210], RZ ;  /* 0x000210ff01007387 */ /* 0x0003e80000100800 */
[----:B------:R1:W-:Y:S04]  /*199b0*/  STL [R1+0x214], RZ ;  /* 0x000214ff01007387 */ /* 0x0003e80000100800 */
[----:B------:R1:W-:Y:S04]  /*199c0*/  STL [R1+0x218], RZ ;  /* 0x000218ff01007387 */ /* 0x0003e80000100800 */
[----:B------:R1:W-:Y:S04]  /*199d0*/  STL [R1+0x21c], RZ ;  /* 0x00021cff01007387 */ /* 0x0003e80000100800 */
[----:B------:R1:W-:Y:S04]  /*199e0*/  STL [R1+0x200], RZ ;  /* 0x000200ff01007387 */ /* 0x0003e80000100800 */
[----:B------:R1:W-:Y:S04]  /*199f0*/  STL [R1+0x204], RZ ;  /* 0x000204ff01007387 */ /* 0x0003e80000100800 */
[----:B------:R1:W-:Y:S04]  /*19a00*/  STL [R1+0x208], RZ ;  /* 0x000208ff01007387 */ /* 0x0003e80000100800 */
[----:B------:R1:W-:Y:S01]  /*19a10*/  STL [R1+0x20c], RZ ;  /* 0x00020cff01007387 */ /* 0x0003e20000100800 */
[----:B--2---:R-:W-:-:S03]  /*19a20*/  LOP3.LUT R5, R5, 0x3f, RZ, 0xc0, !PT ;  /* 0x0000003f05057812 */ /* 0x004fc600078ec0ff */
[----:B------:R1:W-:Y:S02]  /*19a30*/  STL [R1+0x1f0], RZ ;  /* 0x0001f0ff01007387 */ /* 0x0003e40000100800 */
[----:B------:R-:W-:Y:S02]  /*19a40*/  IMAD.SHL.U32 R0, R5, 0x2, RZ ;  /* 0x0000000205007824 */ /* 0x000fe400078e00ff */
[----:B------:R1:W-:Y:S03]  /*19a50*/  STL [R1+0x1f4], RZ ;  /* 0x0001f4ff01007387 */ /* 0x0003e60000100800 */
[C---:B0-----:R-:W-:Y:S01]  /*19a60*/  LOP3.LUT R3, R0.reuse, 0x10, RZ, 0x3c, !PT ;  /* 0x0000001000037812 */ /* 0x041fe200078e3cff */
[----:B------:R1:W-:Y:S01]  /*19a70*/  STL [R1+0x1f8], RZ ;  /* 0x0001f8ff01007387 */ /* 0x0003e20000100800 */
[C---:B------:R-:W-:Y:S02]  /*19a80*/  LOP3.LUT R5, R0.reuse, 0x20, RZ, 0x3c, !PT ;  /* 0x0000002000057812 */ /* 0x040fe400078e3cff */
[C---:B------:R-:W-:Y:S01]  /*19a90*/  LOP3.LUT R4, R0.reuse, 0x30, RZ, 0x3c, !PT ;  /* 0x0000003000047812 */ /* 0x040fe200078e3cff */
[----:B------:R1:W-:Y:S01]  /*19aa0*/  STL [R1+0x1fc], RZ ;  /* 0x0001fcff01007387 */ /* 0x0003e20000100800 */
[----:B------:R-:W-:-:S02]  /*19ab0*/  LOP3.LUT R3, R0, 0x40, RZ, 0x3c, !PT ;  /* 0x0000004000037812 */ /* 0x000fc400078e3cff */
[C---:B------:R-:W-:Y:S01]  /*19ac0*/  LOP3.LUT R5, R0.reuse, 0x50, RZ, 0x3c, !PT ;  /* 0x0000005000057812 */ /* 0x040fe200078e3cff */
[----:B------:R1:W-:Y:S01]  /*19ad0*/  STL [R1+0x1e0], RZ ;  /* 0x0001e0ff01007387 */ /* 0x0003e20000100800 */
[C---:B------:R-:W-:Y:S02]  /*19ae0*/  LOP3.LUT R4, R0.reuse, 0x60, RZ, 0x3c, !PT ;  /* 0x0000006000047812 */ /* 0x040fe400078e3cff */
[----:B------:R-:W-:Y:S01]  /*19af0*/  LOP3.LUT R3, R0, 0x70, RZ, 0x3c, !PT ;  /* 0x0000007000037812 */ /* 0x000fe200078e3cff */
[----:B------:R1:W-:Y:S04]  /*19b00*/  STL [R1+0x1e4], RZ ;  /* 0x0001e4ff01007387 */ /* 0x0003e80000100800 */
        /* <DEDUP_REMOVED lines=9> */
[----:B------:R1:W-:Y:S02]  /*19ba0*/  STL [R1+0x1bc], RZ ;  /* 0x0001bcff01007387 */ /* 0x0003e40000100800 */
.L_x_2:
[----:B-----5:R-:W2:Y:S04]  /*19bb0*/  LDL R3, [R1+0x330] ;  /* 0x0003300001037983 */ /* 0x020ea80000100800 */
[----:B------:R-:W2:Y:S04]  /*19bc0*/  LDL R2, [R1+0x33c] ;  /* 0x00033c0001027983 */ /* 0x000ea80000100800 */
[----:B------:R-:W3:Y:S04]  /*19bd0*/  LDL R9, [R1+0x32c] ;  /* 0x00032c0001097983 */ /* 0x000ee80000100800 */
[----:B------:R-:W4:Y:S01]  /*19be0*/  LDL R5, [R1+0x338] ;  /* 0x0003380001057983 */ /* 0x000f220000100800 */
[----:B------:R-:W-:Y:S01]  /*19bf0*/  UIMAD UR6, UR4, -0x40, UR7 ;  /* 0xffffffc0040678a4 */ /* 0x000fe2000f8e0207 */
[----:B------:R-:W-:Y:S01]  /*19c00*/  PRMT R22, RZ, 0x7610, R22 ;  /* 0x00007610ff167816 */ /* 0x000fe20000000016 */
[----:B------:R-:W0:Y:S01]  /*19c10*/  S2R R4, SR_TID.X ;  /* 0x0000000000047919 */ /* 0x000e220000002100 */
[----:B------:R0:W-:Y:S04]  /*19c20*/  STL [R1+0x1428], R14 ;  /* 0x0014280e01007387 */ /* 0x0001e80000100800 */
[----:B------:R-:W-:Y:S04]  /*19c30*/  STL [R1+0x1424], R21 ;  /* 0x0014241501007387 */ /* 0x000fe80000100800 */
[----:B------:R1:W-:Y:S04]  /*19c40*/  STL [R1+0x1420], R16 ;  /* 0x0014201001007387 */ /* 0x0003e80000100800 */
[----:B------:R-:W-:Y:S04]  /*19c50*/  STL [R1+0x13e8], R7 ;  /* 0x0013e80701007387 */ /* 0x000fe80000100800 */
[----:B------:R-:W-:Y:S04]  /*19c60*/  STL [R1+0x13f0], R7 ;  /* 0x0013f00701007387 */ /* 0x000fe80000100800 */
[----:B------:R-:W-:Y:S04]  /*19c70*/  STL [R1+0x13f8], R7 ;  /* 0x0013f80701007387 */ /* 0x000fe80000100800 */
[----:B------:R-:W-:Y:S04]  /*19c80*/  STL [R1+0x1400], R7 ;  /* 0x0014000701007387 */ /* 0x000fe80000100800 */
[----:B------:R-:W-:Y:S01]  /*19c90*/  STL [R1+0x1408], R7 ;  /* 0x0014080701007387 */ /* 0x000fe20000100800 */
[----:B0-----:R-:W-:-:S02]  /*19ca0*/  SHF.R.U32.HI R14, RZ, 0x4, R4 ;  /* 0x00000004ff0e7819 */ /* 0x001fc40000011604 */
[----:B------:R-:W-:Y:S01]  /*19cb0*/  PRMT R17, RZ, 0x7610, R17 ;  /* 0x00007610ff117816 */ /* 0x000fe20000000011 */
[----:B------:R-:W-:Y:S01]  /*19cc0*/  STL [R1+0x1410], R7 ;  /* 0x0014100701007387 */ /* 0x000fe20000100800 */
[----:B------:R-:W-:Y:S02]  /*19cd0*/  SGXT.U32 R14, R14, 0x2 ;  /* 0x000000020e0e781a */ /* 0x000fe40000000000 */
[----:B------:R-:W-:Y:S01]  /*19ce0*/  SHF.R.U32.HI R4, RZ, 0x4, R4 ;  /* 0x00000004ff047819 */ /* 0x000fe20000011604 */
[----:B------:R-:W-:Y:S01]  /*19cf0*/  STL [R1+0x141c], R7 ;  /* 0x00141c0701007387 */ /* 0x000fe20000100800 */
[C---:B------:R-:W-:Y:S02]  /*19d00*/  LOP3.LUT R15, R14.reuse, 0x4, RZ, 0xfc, !PT ;  /* 0x000000040e0f7812 */ /* 0x040fe400078efcff */
[----:B------:R-:W-:Y:S01]  /*19d10*/  LOP3.LUT R14, R14, 0x8, RZ, 0xfc, !PT ;  /* 0x000000080e0e7812 */ /* 0x000fe200078efcff */
[----:B------:R-:W-:Y:S01]  /*19d20*/  STL [R1+0x13e4], R11 ;  /* 0x0013e40b01007387 */ /* 0x000fe20000100800 */
[----:B------:R-:W-:-:S02]  /*19d30*/  ISETP.GE.AND P0, PT, R15, UR6, PT ;  /* 0x000000060f007c0c */ /* 0x000fc4000bf06270 */
[----:B------:R-:W-:Y:S01]  /*19d40*/  ISETP.GE.AND P1, PT, R14, UR6, PT ;  /* 0x000000060e007c0c */ /* 0x000fe2000bf26270 */
[----:B------:R-:W-:Y:S01]  /*19d50*/  STL [R1+0x13ec], R11 ;  /* 0x0013ec0b01007387 */ /* 0x000fe20000100800 */
[----:B------:R-:W-:-:S03]  /*19d60*/  SGXT.U32 R4, R4, 0x2 ;  /* 0x000000020404781a */ /* 0x000fc60000000000 */
[----:B------:R-:W-:Y:S01]  /*19d70*/  STL [R1+0x13f4], R11 ;  /* 0x0013f40b01007387 */ /* 0x000fe20000100800 */
[C---:B------:R-:W-:Y:S02]  /*19d80*/  LOP3.LUT R15, R4.reuse, 0xc, RZ, 0xfc, !PT ;  /* 0x0000000c040f7812 */ /* 0x040fe400078efcff */
[----:B------:R-:W-:Y:S01]  /*19d90*/  LOP3.LUT R4, R4, 0x10, RZ, 0xfc, !PT ;  /* 0x0000001004047812 */ /* 0x000fe200078efcff */
[----:B------:R-:W-:Y:S01]  /*19da0*/  STL [R1+0x13fc], R11 ;  /* 0x0013fc0b01007387 */ /* 0x000fe20000100800 */
[----:B------:R-:W-:-:S03]  /*19db0*/  ISETP.GE.AND P2, PT, R15, UR6, PT ;  /* 0x000000060f007c0c */ /* 0x000fc6000bf46270 */
[----:B------:R-:W-:Y:S04]  /*19dc0*/  STL [R1+0x1404], R11 ;  /* 0x0014040b01007387 */ /* 0x000fe80000100800 */
        /* <DEDUP_REMOVED lines=32> */
[----:B-1----:R-:W3:Y:S01]  /*19fd0*/  LDL R16, [R1+0x328] ;  /* 0x0003280001107983 */ /* 0x002ee20000100800 */
[----:B------:R-:W-:-:S02]  /*19fe0*/  ISETP.GE.AND P3, PT, R4, UR6, PT ;  /* 0x0000000604007c0c */ /* 0x000fc4000bf66270 */
[----:B------:R-:W0:Y:S01]  /*19ff0*/  S2R R4, SR_TID.X ;  /* 0x0000000000047919 */ /* 0x000e220000002100 */
[----:B------:R-:W-:Y:S01]  /*1a000*/  PRMT R23, RZ, 0x7610, R23 ;  /* 0x00007610ff177816 */ /* 0x000fe20000000017 */
[----:B------:R-:W3:Y:S01]  /*1a010*/  LDL R14, [R1+0x31c] ;  /* 0x00031c00010e7983 */ /* 0x000ee20000100800 */
[----:B------:R-:W-:Y:S02]  /*1a020*/  PRMT R24, RZ, 0x7610, R24 ;  /* 0x00007610ff187816 */ /* 0x000fe40000000018 */
[----:B------:R-:W-:Y:S01]  /*1a030*/  PRMT R18, RZ, 0x7610, R18 ;  /* 0x00007610ff127816 */ /* 0x000fe20000000012 */
[----:B------:R-:W3:Y:S04]  /*1a040*/  LDL R15, [R1+0x30c] ;  /* 0x00030c00010f7983 */ /* 0x000ee80000100800 */
[----:B--2---:R4:W2:Y:S01]  /*1a050*/  @!P0 LDG.E.U16 R22, desc[UR10][R2.64] ;  /* 0x0000000a02168981 */ /* 0x0048a2000c1e1500 */
[----:B0-----:R-:W-:-:S04]  /*1a060*/  SHF.R.U32.HI R4, RZ, 0x4, R4 ;  /* 0x00000004ff047819 */ /* 0x001fc80000011604 */
[----:B------:R-:W-:Y:S01]  /*1a070*/  SGXT.U32 R4, R4, 0x2 ;  /* 0x000000020404781a */ /* 0x000fe20000000000 */
[----:B----4-:R-:W-:Y:S02]  /*1a080*/  @!P1 IMAD.MOV.U32 R2, RZ, RZ, R5 ;  /* 0x000000ffff029224 */ /* 0x010fe400078e0005 */
[----:B---3--:R-:W-:-:S05]  /*1a090*/  @!P1 IMAD.MOV.U32 R3, RZ, RZ, R9 ;  /* 0x000000ffff039224 */ /* 0x008fca00078e0009 */
[----:B------:R0:W3:Y:S04]  /*1a0a0*/  @!P1 LDG.E.U16 R17, desc[UR10][R2.64] ;  /* 0x0000000a02119981 */ /* 0x0000e8000c1e1500 */
[----:B------:R-:W4:Y:S01]  /*1a0b0*/  LDL R3, [R1+0x320] ;  /* 0x0003200001037983 */ /* 0x000f220000100800 */
[----:B------:R-:W1:Y:S01]  /*1a0c0*/  S2R R5, SR_TID.X ;  /* 0x0000000000057919 */ /* 0x000e620000002100 */
[----:B------:R-:W-:-:S04]  /*1a0d0*/  LOP3.LUT R4, R4, 0x14, RZ, 0xfc, !PT ;  /* 0x0000001404047812 */ /* 0x000fc800078efcff */
[----:B------:R-:W-:Y:S02]  /*1a0e0*/  ISETP.GE.AND P0, PT, R4, UR6, PT ;  /* 0x0000000604007c0c */ /* 0x000fe4000bf06270 */
[----:B------:R-:W2:Y:S01]  /*1a0f0*/  LDL R4, [R1+0x314] ;  /* 0x0003140001047983 */ /* 0x000ea20000100800 */
[----:B-1----:R-:W-:-:S03]  /*1a100*/  SHF.R.U32.HI R9, RZ, 0x4, R5 ;  /* 0x00000004ff097819 */ /* 0x002fc60000011605 */
[----:B------:R-:W2:Y:S01]  /*1a110*/  LDL R5, [R1+0x310] ;  /* 0x0003100001057983 */ /* 0x000ea20000100800 */
[----:B0-----:R-:W-:Y:S01]  /*1a120*/  @!P2 IMAD.MOV.U32 R2, RZ, RZ, R16 ;  /* 0x000000ffff02a224 */ /* 0x001fe200078e0010 */
[----:B------:R-:W-:Y:S02]  /*1a130*/  SGXT.U32 R9, R9, 0x2 ;  /* 0x000000020909781a */ /* 0x000fe40000000000 */
[----:B------:R-:W3:Y:S04]  /*1a140*/  LDL R16, [R1+0x304] ;  /* 0x0003040001107983 */ /* 0x000ee80000100800 */
[----:B----4-:R-:W4:Y:S04]  /*1a150*/  @!P2 LDG.E.U16 R23, desc[UR10][R2.64] ;  /* 0x0000000a0217a981 */ /* 0x010f28000c1e1500 */
[----:B------:R-:W3:Y:S01]  /*1a160*/  LDL R3, [R1+0x318] ;  /* 0x0003180001037983 */ /* 0x000ee20000100800 */
[----:B------:R-:W-:-:S04]  /*1a170*/  LOP3.LUT R9, R9, 0x18, RZ, 0xfc, !PT ;  /* 0x0000001809097812 */ /* 0x000fc800078efcff */
[----:B------:R-:W-:Y:S02]  /*1a180*/  ISETP.GE.AND P1, PT, R9, UR6, PT ;  /* 0x0000000609007c0c */ /* 0x000fe4000bf26270 */
[----:B------:R-:W0:Y:S01]  /*1a190*/  S2R R9, SR_TID.X ;  /* 0x0000000000097919 */ /* 0x000e220000002100 */
[----:B--2---:R1:W2:Y:S02]  /*1a1a0*/  @!P0 LDG.E.U16 R24, desc[UR10][R4.64] ;  /* 0x0000000a04188981 */ /* 0x0042a4000c1e1500 */
[----:B-1----:R-:W1:Y:S01]  /*1a1b0*/  S2R R5, SR_TID.X ;  /* 0x0000000000057919 */ /* 0x002e620000002100 */
[--C-:B0-----:R-:W-:Y:S02]  /*1a1c0*/  SHF.R.U32.HI R2, RZ, 0x4, R9.reuse ;  /* 0x00000004ff027819 */ /* 0x101fe40000011609 */
[----:B------:R-:W-:Y:S02]  /*1a1d0*/  SHF.R.U32.HI R9, RZ, 0x4, R9 ;  /* 0x00000004ff097819 */ /* 0x000fe40000011609 */
[----:B------:R-:W-:-:S02]  /*1a1e0*/  SGXT.U32 R2, R2, 0x2 ;  /* 0x000000020202781a */ /* 0x000fc40000000000 */
[----:B------:R-:W-:Y:S02]  /*1a1f0*/  SGXT.U32 R9, R9, 0x2 ;  /* 0x000000020909781a */ /* 0x000fe40000000000 */
[----:B------:R-:W-:-:S04]  /*1a200*/  LOP3.LUT R2, R2, 0x1c, RZ, 0xfc, !PT ;  /* 0x0000001c02027812 */ /* 0x000fc800078efcff */
[----:B------:R-:W-:Y:S01]  /*1a210*/  ISETP.GE.AND P2, PT, R2, UR6, PT ;  /* 0x0000000602007c0c */ /* 0x000fe2000bf46270 */
[----:B------:R-:W-:Y:S01]  /*1a220*/  @!P3 IMAD.MOV.U32 R2, RZ, RZ, R14 ;  /* 0x000000ffff02b224 */ /* 0x000fe200078e000e */
[----:B------:R-:W-:Y:S02]  /*1a230*/  LOP3.LUT R14, R9, 0x20, RZ, 0xfc, !PT ;  /* 0x00000020090e7812 */ /* 0x000fe400078efcff */
[----:B-1----:R-:W-:-:S04]  /*1a240*/  SHF.R.U32.HI R5, RZ, 0x4, R5 ;  /* 0x00000004ff057819 */ /* 0x002fc80000011605 */
[----:B------:R-:W-:-:S04]  /*1a250*/  SGXT.U32 R5, R5, 0x2 ;  /* 0x000000020505781a */ /* 0x000fc80000000000 */
[----:B------:R-:W-:Y:S01]  /*1a260*/  LOP3.LUT R4, R5, 0x24, RZ, 0xfc, !PT ;  /* 0x0000002405047812 */ /* 0x000fe200078efcff */
[----:B----4-:R-:W-:Y:S04]  /*1a270*/  STL [R1+0x136c], R23 ;  /* 0x00136c1701007387 */ /* 0x010fe80000100800 */
[----:B------:R-:W4:Y:S04]  /*1a280*/  LDL R9, [R1+0x2fc] ;  /* 0x0002fc0001097983 */ /* 0x000f280000100800 */
[----:B---3--:R0:W3:Y:S01]  /*1a290*/  @!P3 LDG.E.U16 R18, desc[UR10][R2.64] ;  /* 0x0000000a0212b981 */ /* 0x0080e2000c1e1500 */
[----:B------:R-:W-:-:S03]  /*1a2a0*/  ISETP.GE.AND P3, PT, R14, UR6, PT ;  /* 0x000000060e007c0c */ /* 0x000fc6000bf66270 */
[----:B------:R-:W3:Y:S04]  /*1a2b0*/  LDL.LU R14, [R1+0x1428] ;  /* 0x00142800010e7983 */ /* 0x000ee80000300800 */
[----:B------:R-:W4:Y:S01]  /*1a2c0*/  LDL R5, [R1+0x308] ;  /* 0x0003080001057983 */ /* 0x000f220000100800 */
[----:B------:R-:W-:Y:S01]  /*1a2d0*/  ISETP.GE.AND P0, PT, R4, UR6, PT ;  /* 0x0000000604007c0c */ /* 0x000fe2000bf06270 */
[----:B------:R-:W-:Y:S01]  /*1a2e0*/  @!P1 IMAD.MOV.U32 R4, RZ, RZ, R15 ;  /* 0x000000ffff049224 */ /* 0x000fe200078e000f */
[----:B0-----:R-:W-:Y:S01]  /*1a2f0*/  PRMT R3, RZ, 0x7610, R3 ;  /* 0x00007610ff037816 */ /* 0x001fe20000000003 */
[----:B--2---:R-:W-:Y:S01]  /*1a300*/  STL [R1+0x1368], R24 ;  /* 0x0013681801007387 */ /* 0x004fe20000100800 */
[----:B------:R-:W-:Y:S02]  /*1a310*/  PRMT R25, RZ, 0x7610, R25 ;  /* 0x00007610ff197816 */ /* 0x000fe40000000019 */
[----:B------:R-:W-:Y:S01]  /*1a320*/  PRMT R2, RZ, 0x7610, R2 ;  /* 0x00007610ff027816 */ /* 0x000fe20000000002 */
[----:B------:R-:W2:Y:S04]  /*1a330*/  LDL R15, [R1+0x2ec] ;  /* 0x0002ec00010f7983 */ /* 0x000ea80000100800 */
[----:B----4-:R0:W4:Y:S02]  /*1a340*/  @!P1 LDG.E.U16 R3, desc[UR10][R4.64] ;  /* 0x0000000a04039981 */ /* 0x010124000c1e1500 */
[----:B0-----:R-:W0:Y:S02]  /*1a350*/  S2R R5, SR_TID.X ;  /* 0x0000000000057919 */ /* 0x001e240000002100 */
[----:B0-----:R-:W-:-:S04]  /*1a360*/  SHF.R.U32.HI R5, RZ, 0x4, R5 ;  /* 0x00000004ff057819 */ /* 0x001fc80000011605 */
[----:B------:R-:W-:-:S04]  /*1a370*/  SGXT.U32 R5, R5, 0x2 ;  /* 0x000000020505781a */ /* 0x000fc80000000000 */
[----:B------:R-:W-:Y:S02]  /*1a380*/  LOP3.LUT R4, R5, 0x28, RZ, 0xfc, !PT ;  /* 0x0000002805047812 */ /* 0x000fe400078efcff */
[----:B------:R-:W3:Y:S02]  /*1a390*/  LDL R5, [R1+0x300] ;  /* 0x0003000001057983 */ /* 0x000ee40000100800 */
[----:B------:R-:W-:Y:S01]  /*1a3a0*/  ISETP.GE.AND P1, PT, R4, UR6, PT ;  /* 0x0000000604007c0c */ /* 0x000fe2000bf26270 */
[----:B------:R-:W-:Y:S01]  /*1a3b0*/  @!P2 IMAD.MOV.U32 R4, RZ, RZ, R16 ;  /* 0x000000ffff04a224 */ /* 0x000fe200078e0010 */
[----:B------:R-:W-:Y:S01]  /*1a3c0*/  PRMT R21, RZ, 0x7610, R21 ;  /* 0x00007610ff157816 */ /* 0x000fe20000000015 */
[----:B------:R-:W4:Y:S04]  /*1a3d0*/  LDL R16, [R1+0x2e4] ;  /* 0x0002e40001107983 */ /* 0x000f280000100800 */
[----:B---3--:R0:W3:Y:S02]  /*1a3e0*/  @!P2 LDG.E.U16 R25, desc[UR10][R4.64] ;  /* 0x0000000a0419a981 */ /* 0x0080e4000c1e1500 */
[----:B0-----:R-:W0:Y:S02]  /*1a3f0*/  S2R R5, SR_TID.X ;  /* 0x0000000000057919 */ /* 0x001e240000002100 */
[----:B0-----:R-:W-:-:S04]  /*1a400*/  SHF.R.U32.HI R5, RZ, 0x4, R5 ;  /* 0x00000004ff057819 */ /* 0x001fc80000011605 */
[----:B------:R-:W-:-:S04]  /*1a410*/  SGXT.U32 R5, R5, 0x2 ;  /* 0x000000020505781a */ /* 0x000fc80000000000 */
[----:B------:R-:W-:Y:S02]  /*1a420*/  LOP3.LUT R4, R5, 0x2c, RZ, 0xfc, !PT ;  /* 0x0000002c05047812 */ /* 0x000fe400078efcff */
[----:B------:R-:W2:Y:S02]  /*1a430*/  LDL R5, [R1+0x2f8] ;  /* 0x0002f80001057983 */ /* 0x000ea40000100800 */
[----:B------:R-:W-:Y:S01]  /*1a440*/  ISETP.GE.AND P2, PT, R4, UR6, PT ;  /* 0x0000000604007c0c */ /* 0x000fe2000bf46270 */
[----:B------:R-:W-:-:S05]  /*1a450*/  @!P3 IMAD.MOV.U32 R4, RZ, RZ, R9 ;  /* 0x000000ffff04b224 */ /* 0x000fca00078e0009 */
[----:B--2---:R0:W2:Y:S04]  /*1a460*/  @!P3 LDG.E.U16 R2, desc[UR10][R4.64] ;  /* 0x0000000a0402b981 */ /* 0x0040a8000c1e1500 */
[----:B------:R-:W0:Y:S04]  /*1a470*/  LDL R4, [R1+0x2f0] ;  /* 0x0002f00001047983 */ /* 0x000e280000100800 */
[----:B------:R-:W0:Y:S02]  /*1a480*/  LDL R5, [R1+0x2f4] ;  /* 0x0002f40001057983 */ /* 0x000e240000100800 */
[----:B0-----:R-:W-:-:S04]  /*1a490*/  @!P0 LOP3.LUT R5, R5, R4, RZ, 0x3c, !PT ;  /* 0x0000000405058212 */ /* 0x001fc800078e3cff */
[----:B------:R-:W-:-:S04]  /*1a4a0*/  @!P0 LOP3.LUT R4, R5, R4, RZ, 0x3c, !PT ;  /* 0x0000000405048212 */ /* 0x000fc800078e3cff */
[----:B------:R-:W-:-:S05]  /*1a4b0*/  @!P0 LOP3.LUT R5, R5, R4, RZ, 0x3c, !PT ;  /* 0x0000000405058212 */ /* 0x000fca00078e3cff */
[----:B------:R-:W4:Y:S01]  /*1a4c0*/  @!P0 LDG.E.U16 R21, desc[UR10][R4.64] ;  /* 0x0000000a04158981 */ /* 0x000f22000c1e1500 */
[----:B------:R-:W0:Y:S03]  /*1a4d0*/  S2R R9, SR_TID.X ;  /* 0x0000000000097919 */ /* 0x000e260000002100 */
[----:B----4-:R1:W-:Y:S04]  /*1a4e0*/  STL [R1+0x68], R21 ;  /* 0x0000681501007387 */ /* 0x0103e80000100800 */
[----:B-1----:R-:W4:Y:S04]  /*1a4f0*/  LDL.LU R21, [R1+0x1424] ;  /* 0x0014240001157983 */ /* 0x002f280000300800 */
[----:B------:R-:W3:Y:S01]  /*1a500*/  LDL R5, [R1+0x2e8] ;  /* 0x0002e80001057983 */ /* 0x000ee20000100800 */
[----:B0-----:R-:W-:-:S04]  /*1a510*/  SHF.R.U32.HI R9, RZ, 0x4, R9 ;  /* 0x00000004ff097819 */ /* 0x001fc80000011609 */
[----:B------:R-:W-:-:S04]  /*1a520*/  SGXT.U32 R9, R9, 0x2 ;  /* 0x000000020909781a */ /* 0x000fc80000000000 */
[----:B------:R-:W-:Y:S02]  /*1a530*/  LOP3.LUT R4, R9, 0x30, RZ, 0xfc, !PT ;  /* 0x0000003009047812 */ /* 0x000fe400078efcff */
[----:B------:R-:W-:Y:S02]  /*1a540*/  PRMT R19, RZ, 0x7610, R19 ;  /* 0x00007610ff137816 */ /* 0x000fe40000000013 */
[----:B------:R-:W-:Y:S01]  /*1a550*/  ISETP.GE.AND P3, PT, R4, UR6, PT ;  /* 0x0000000604007c0c */ /* 0x000fe2000bf66270 */
[----:B------:R-:W-:Y:S01]  /*1a560*/  @!P1 IMAD.MOV.U32 R4, RZ, RZ, R15 ;  /* 0x000000ffff049224 */ /* 0x000fe200078e000f */
[----:B------:R-:W0:Y:S01]  /*1a570*/  S2R R9, SR_TID.X ;  /* 0x0000000000097919 */ /* 0x000e220000002100 */
[----:B------:R-:W-:Y:S01]  /*1a580*/  PRMT R13, RZ, 0x7610, R13 ;  /* 0x00007610ff0d7816 */ /* 0x000fe2000000000d */
[----:B------:R-:W2:Y:S04]  /*1a590*/  LDL R15, [R1+0x2d4] ;  /* 0x0002d400010f7983 */ /* 0x000ea80000100800 */
[----:B---3--:R1:W3:Y:S04]  /*1a5a0*/  @!P1 LDG.E.U16 R19, desc[UR10][R4.64] ;  /* 0x0000000a04139981 */ /* 0x0082e8000c1e1500 */
[----:B------:R-:W4:Y:S01]  /*1a5b0*/  LDL R5, [R1+0x2e0] ;  /* 0x0002e00001057983 */ /* 0x000f220000100800 */
[----:B0-----:R-:W-:-:S04]  /*1a5c0*/  SHF.R.U32.HI R9, RZ, 0x4, R9 ;  /* 0x00000004ff097819 */ /* 0x001fc80000011609 */
[----:B------:R-:W-:-:S04]  /*1a5d0*/  SGXT.U32 R9, R9, 0x2 ;  /* 0x000000020909781a */ /* 0x000fc80000000000 */
[----:B-1----:R-:W-:-:S04]  /*1a5e0*/  LOP3.LUT R4, R9, 0x34, RZ, 0xfc, !PT ;  /* 0x0000003409047812 */ /* 0x002fc800078efcff */
[----:B------:R-:W-:Y:S01]  /*1a5f0*/  ISETP.GE.AND P1, PT, R4, UR6, PT ;  /* 0x0000000604007c0c */ /* 0x000fe2000bf26270 */
[----:B------:R-:W-:Y:S01]  /*1a600*/  @!P2 IMAD.MOV.U32 R4, RZ, RZ, R16 ;  /* 0x000000ffff04a224 */ /* 0x000fe200078e0010 */
[----:B------:R-:W0:Y:S04]  /*1a610*/  S2R R9, SR_TID.X ;  /* 0x0000000000097919 */ /* 0x000e280000002100 */
[----:B----4-:R0:W4:Y:S02]  /*1a620*/  @!P2 LDG.E.U16 R13, desc[UR10][R4.64] ;  /* 0x0000000a040da981 */ /* 0x010124000c1e1500 */
[----:B0-----:R-:W-:Y:S02]  /*1a630*/  SHF.R.U32.HI R4, RZ, 0x4, R9 ;  /* 0x00000004ff047819 */ /* 0x001fe40000011609 */
[----:B------:R-:W2:Y:S03]  /*1a640*/  LDL R5, [R1+0x2dc] ;  /* 0x0002dc0001057983 */ /* 0x000ea60000100800 */
[----:B------:R-:W-:-:S05]  /*1a650*/  VIADD R4, R4, 0x3c ;  /* 0x0000003c04047836 */ /* 0x000fca0000000000 */
[----:B------:R-:W-:Y:S02]  /*1a660*/  ISETP.GE.AND P4, PT, R4, UR6, PT ;  /* 0x0000000604007c0c */ /* 0x000fe4000bf86270 */
[----:B------:R-:W0:Y:S01]  /*1a670*/  S2R R4, SR_TID.X ;  /* 0x0000000000047919 */ /* 0x000e220000002100 */
[----:B------:R-:W-:-:S04]  /*1a680*/  SHF.R.U32.HI R16, RZ, 0x4, R9 ;  /* 0x00000004ff107819 */ /* 0x000fc80000011609 */
[----:B------:R-:W-:-:S04]  /*1a690*/  SGXT.U32 R16, R16, 0x2 ;  /* 0x000000021010781a */ /* 0x000fc80000000000 */
[----:B------:R-:W-:-:S04]  /*1a6a0*/  LOP3.LUT R16, R16, 0x38, RZ, 0xfc, !PT ;  /* 0x0000003810107812 */ /* 0x000fc800078efcff */
[----:B------:R-:W-:Y:S02]  /*1a6b0*/  ISETP.GE.AND P2, PT, R16, UR6, PT ;  /* 0x0000000610007c0c */ /* 0x000fe4000bf46270 */
[----:B0-----:R-:W-:-:S04]  /*1a6c0*/  SHF.R.U32.HI R4, RZ, 0x4, R4 ;  /* 0x00000004ff047819 */ /* 0x001fc80000011604 */
[----:B------:R-:W-:-:S04]  /*1a6d0*/  SGXT.U32 R4, R4, 0x2 ;  /* 0x000000020404781a */ /* 0x000fc80000000000 */
[----:B------:R-:W-:Y:S01]  /*1a6e0*/  ISETP.GE.AND P0, PT, R4, UR6, PT ;  /* 0x0000000604007c0c */ /* 0x000fe2000bf06270 */
[----:B----4-:R0:W-:Y:S04]  /*1a6f0*/  STL [R1+0x78], R13 ;  /* 0x0000780d01007387 */ /* 0x0101e80000100800 */
[----:B------:R-:W4:Y:S04]  /*1a700*/  LDL R9, [R1+0x2cc] ;  /* 0x0002cc0001097983 */ /* 0x000f280000100800 */
[----:B0-----:R-:W3:Y:S04]  /*1a710*/  LDL R13, [R1+0x2c8] ;  /* 0x0002c800010d7983 */ /* 0x001ee80000100800 */
[----:B------:R-:W3:Y:S04]  /*1a720*/  LDL.LU R16, [R1+0x1420] ;  /* 0x0014200001107983 */ /* 0x000ee80000300800 */
[----:B------:R-:W2:Y:S01]  /*1a730*/  LDL R4, [R1+0x2d8] ;  /* 0x0002d80001047983 */ /* 0x000ea20000100800 */
[----:B------:R-:W-:-:S02]  /*1a740*/  PRMT R20, RZ, 0x7610, R20 ;  /* 0x00007610ff147816 */ /* 0x000fc40000000014 */
[----:B--2---:R-:W-:-:S04]  /*1a750*/  @!P3 LOP3.LUT R5, R5, R4, RZ, 0x3c, !PT ;  /* 0x000000040505b212 */ /* 0x004fc800078e3cff */
[----:B------:R-:W-:-:S04]  /*1a760*/  @!P3 LOP3.LUT R4, R5, R4, RZ, 0x3c, !PT ;  /* 0x000000040504b212 */ /* 0x000fc800078e3cff */
[----:B------:R-:W-:-:S05]  /*1a770*/  @!P3 LOP3.LUT R5, R5, R4, RZ, 0x3c, !PT ;  /* 0x000000040505b212 */ /* 0x000fca00078e3cff */
[----:B------:R0:W2:Y:S02]  /*1a780*/  @!P3 LDG.E.U16 R20, desc[UR10][R4.64] ;  /* 0x0000000a0414b981 */ /* 0x0000a4000c1e1500 */
[----:B0-----:R-:W0:Y:S02]  /*1a790*/  S2R R5, SR_TID.X ;  /* 0x0000000000057919 */ /* 0x001e240000002100 */
[----:B0-----:R-:W-:Y:S02]  /*1a7a0*/  LOP3.LUT R4, R5, 0x3f, RZ, 0xc0, !PT ;  /* 0x0000003f05047812 */ /* 0x001fe400078ec0ff */
[----:B------:R-:W4:Y:S01]  /*1a7b0*/  LDL R5, [R1+0x2d0] ;  /* 0x0002d00001057983 */ /* 0x000f220000100800 */
[----:B------:R-:W-:Y:S02]  /*1a7c0*/  PRMT R14, RZ, 0x7610, R14 ;  /* 0x00007610ff0e7816 */ /* 0x000fe4000000000e */
[----:B------:R-:W-:Y:S01]  /*1a7d0*/  ISETP.GE.AND P3, PT, R4, UR6, PT ;  /* 0x0000000604007c0c */ /* 0x000fe2000bf66270 */
[----:B------:R-:W-:Y:S01]  /*1a7e0*/  @!P1 IMAD.MOV.U32 R4, RZ, RZ, R15 ;  /* 0x000000ffff049224 */ /* 0x000fe200078e000f */
[----:B------:R-:W-:Y:S01]  /*1a7f0*/  PRMT R21, RZ, 0x7610, R21 ;  /* 0x00007610ff157816 */ /* 0x000fe20000000015 */
[----:B------:R-:W2:Y:S04]  /*1a800*/  LDL R15, [R1+0xab0] ;  /* 0x000ab000010f7983 */ /* 0x000ea80000100800 */
[----:B----4-:R0:W4:Y:S02]  /*1a810*/  @!P1 LDG.E.U16 R14, desc[UR10][R4.64] ;  /* 0x0000000a040e9981 */ /* 0x010124000c1e1500 */
[----:B0-----:R-:W-:-:S02]  /*1a820*/  @!P2 IMAD.MOV.U32 R4, RZ, RZ, R9 ;  /* 0x000000ffff04a224 */ /* 0x001fc400078e0009 */
[----:B---3--:R-:W-:-:S05]  /*1a830*/  @!P2 IMAD.MOV.U32 R5, RZ, RZ, R13 ;  /* 0x000000ffff05a224 */ /* 0x008fca00078e000d */
[----:B------:R0:W3:Y:S04]  /*1a840*/  @!P2 LDG.E.U16 R21, desc[UR10][R4.64] ;  /* 0x0000000a0415a981 */ /* 0x0000e8000c1e1500 */
[----:B----4-:R1:W-:Y:S04]  /*1a850*/  STL [R1+0x74], R14 ;  /* 0x0000740e01007387 */ /* 0x0103e80000100800 */
[----:B------:R-:W0:Y:S04]  /*1a860*/  LDL R4, [R1+0x2c0] ;  /* 0x0002c00001047983 */ /* 0x000e280000100800 */
[----:B------:R-:W0:Y:S01]  /*1a870*/  LDL R5, [R1+0x2c4] ;  /* 0x0002c40001057983 */ /* 0x000e220000100800 */
[----:B------:R-:W-:-:S03]  /*1a880*/  PRMT R7, RZ, 0x7610, R7 ;  /* 0x00007610ff077816 */ /* 0x000fc60000000007 */
[----:B-1----:R-:W4:Y:S04]  /*1a890*/  LDL R14, [R1+0xab4] ;  /* 0x000ab400010e7983 */ /* 0x002f280000100800 */
[----:B------:R-:W3:Y:S04]  /*1a8a0*/  LDL R13, [R1+0xa70] ;  /* 0x000a7000010d7983 */ /* 0x000ee80000100800 */
[----:B------:R-:W3:Y:S01]  /*1a8b0*/  LDL R9, [R1+0xa74] ;  /* 0x000a740001097983 */ /* 0x000ee20000100800 */
[----:B0-----:R-:W-:-:S04]  /*1a8c0*/  @!P4 LOP3.LUT R5, R5, R4, RZ, 0x3c, !PT ;  /* 0x000000040505c212 */ /* 0x001fc800078e3cff */
[----:B------:R-:W-:-:S04]  /*1a8d0*/  @!P4 LOP3.LUT R4, R5, R4, RZ, 0x3c, !PT ;  /* 0x000000040504c212 */ /* 0x000fc800078e3cff */
[----:B------:R-:W-:-:S05]  /*1a8e0*/  @!P4 LOP3.LUT R5, R5, R4, RZ, 0x3c, !PT ;  /* 0x000000040505c212 */ /* 0x000fca00078e3cff */
[----:B------:R-:W2:Y:S04]  /*1a8f0*/  @!P4 LDG.E.U16 R7, desc[UR10][R4.64] ;  /* 0x0000000a0407c981 */ /* 0x000ea8000c1e1500 */
[----:B--2---:R0:W-:Y:S04]  /*1a900*/  STL [R1+0x70], R7 ;  /* 0x0000700701007387 */ /* 0x0041e80000100800 */
[----:B0-----:R-:W2:Y:S04]  /*1a910*/  LDL.LU R7, [R1+0x141c] ;  /* 0x00141c0001077983 */ /* 0x001ea80000300800 */
[----:B------:R-:W4:Y:S04]  /*1a920*/  LDL R4, [R1+0x324] ;  /* 0x0003240001047983 */ /* 0x000f280000100800 */
[----:B------:R-:W4:Y:S01]  /*1a930*/  LDL R5, [R1+0x334] ;  /* 0x0003340001057983 */ /* 0x000f220000100800 */
[----:B------:R-:W-:-:S02]  /*1a940*/  PRMT R16, RZ, 0x7610, R16 ;  /* 0x00007610ff107816 */ /* 0x000fc40000000010 */
[----:B----4-:R-:W-:-:S04]  /*1a950*/  @!P0 LOP3.LUT R5, R5, R4, RZ, 0x3c, !PT ;  /* 0x0000000405058212 */ /* 0x010fc800078e3cff */
[----:B------:R-:W-:-:S04]  /*1a960*/  @!P0 LOP3.LUT R4, R5, R4, RZ, 0x3c, !PT ;  /* 0x0000000405048212 */ /* 0x000fc800078e3cff */
[----:B------:R-:W-:-:S05]  /*1a970*/  @!P0 LOP3.LUT R5, R5, R4, RZ, 0x3c, !PT ;  /* 0x0000000405058212 */ /* 0x000fca00078e3cff */
[----:B------:R0:W4:Y:S04]  /*1a980*/  @!P0 LDG.E.U16 R16, desc[UR10][R4.64] ;  /* 0x0000000a04108981 */ /* 0x000128000c1e1500 */
[----:B------:R-:W0:Y:S04]  /*1a990*/  LDL R4, [R1+0xad0] ;  /* 0x000ad00001047983 */ /* 0x000e280000100800 */
[----:B------:R-:W0:Y:S01]  /*1a9a0*/  LDL R5, [R1+0xad4] ;  /* 0x000ad40001057983 */ /* 0x000e220000100800 */
[----:B------:R-:W-:Y:S02]  /*1a9b0*/  PRMT R8, RZ, 0x7610, R8 ;  /* 0x00007610ff087816 */ /* 0x000fe40000000008 */
[----:B------:R-:W-:-:S02]  /*1a9c0*/  PRMT R11, RZ, 0x7610, R11 ;  /* 0x00007610ff0b7816 */ /* 0x000fc4000000000b */
[----:B--2---:R-:W-:Y:S01]  /*1a9d0*/  PRMT R7, RZ, 0x7610, R7 ;  /* 0x00007610ff077816 */ /* 0x004fe20000000007 */
[----:B------:R-:W-:Y:S01]  /*1a9e0*/  BAR.SYNC.DEFER_BLOCKING 0x0 ;  /* 0x0000000000007b1d */ /* 0x000fe20000010000 */
[----:B0-----:R-:W-:-:S04]  /*1a9f0*/  @!P3 LOP3.LUT R5, R5, R4, RZ, 0x3c, !PT ;  /* 0x000000040505b212 */ /* 0x001fc800078e3cff */
[----:B------:R-:W-:-:S04]  /*1aa00*/  @!P3 LOP3.LUT R4, R5, R4, RZ, 0x3c, !PT ;  /* 0x000000040504b212 */ /* 0x000fc800078e3cff */
[----:B------:R-:W-:-:S05]  /*1aa10*/  @!P3 LOP3.LUT R5, R5, R4, RZ, 0x3c, !PT ;  /* 0x000000040505b212 */ /* 0x000fca00078e3cff */
[----:B------:R0:W2:Y:S02]  /*1aa20*/  @!P3 LDG.E.U16 R8, desc[UR10][R4.64] ;  /* 0x0000000a0408b981 */ /* 0x0000a4000c1e1500 */
[----:B0-----:R-:W-:Y:S02]  /*1aa30*/  @!P3 IMAD.MOV.U32 R4, RZ, RZ, R14 ;  /* 0x000000ffff04b224 */ /* 0x001fe400078e000e */
[----:B------:R-:W-:-:S05]  /*1aa40*/  @!P3 IMAD.MOV.U32 R5, RZ, RZ, R15 ;  /* 0x000000ffff05b224 */ /* 0x000fca00078e000f */
[----:B------:R3:W4:Y:S02]  /*1aa50*/  @!P3 LDG.E.U16 R11, desc[UR10][R4.64] ;  /* 0x0000000a040bb981 */ /* 0x000724000c1e1500 */
[----:B---3--:R-:W-:Y:S02]  /*1aa60*/  @!P3 IMAD.MOV.U32 R4, RZ, RZ, R9 ;  /* 0x000000ffff04b224 */ /* 0x008fe400078e0009 */
[----:B------:R-:W-:-:S05]  /*1aa70*/  @!P3 IMAD.MOV.U32 R5, RZ, RZ, R13 ;  /* 0x000000ffff05b224 */ /* 0x000fca00078e000d */
[----:B------:R-:W3:Y:S04]  /*1aa80*/  @!P3 LDG.E.U16 R7, desc[UR10][R4.64] ;  /* 0x0000000a0407b981 */ /* 0x000ee8000c1e1500 */
[----:B--2---:R0:W-:Y:S04]  /*1aa90*/  STL [R1+0x1c], R8 ;  /* 0x00001c0801007387 */ /* 0x0041e80000100800 */
[----:B0-----:R-:W2:Y:S04]  /*1aaa0*/  LDL.LU R8, [R1+0x1418] ;  /* 0x0014180001087983 */ /* 0x001ea80000300800 */
[----:B------:R-:W2:Y:S04]  /*1aab0*/  LDL R15, [R1+0x970] ;  /* 0x00097000010f7983 */ /* 0x000ea80000100800 */
[----:B------:R-:W2:Y:S04]  /*1aac0*/  LDL R14, [R1+0x974] ;  /* 0x00097400010e7983 */ /* 0x000ea80000100800 */
[----:B----4-:R0:W-:Y:S04]  /*1aad0*/  STL [R1+0x64], R11 ;  /* 0x0000640b01007387 */ /* 0x0101e80000100800 */
[----:B0-----:R-:W4:Y:S04]  /*1aae0*/  LDL.LU R11, [R1+0x1414] ;  /* 0x00141400010b7983 */ /* 0x001f280000300800 */
[----:B------:R-:W2:Y:S04]  /*1aaf0*/  LDL R13, [R1+0x930] ;  /* 0x00093000010d7983 */ /* 0x000ea80000100800 */
[----:B------:R-:W2:Y:S04]  /*1ab00*/  LDL R9, [R1+0x934] ;  /* 0x0009340001097983 */ /* 0x000ea80000100800 */
[----:B---3--:R0:W-:Y:S04]  /*1ab10*/  STL [R1+0x6c], R7 ;  /* 0x00006c0701007387 */ /* 0x0081e80000100800 */
[----:B0-----:R-:W3:Y:S04]  /*1ab20*/  LDL.LU R7, [R1+0x1410] ;  /* 0x0014100001077983 */ /* 0x001ee80000300800 */
[----:B------:R-:W2:Y:S04]  /*1ab30*/  LDL R4, [R1+0xa30] ;  /* 0x000a300001047983 */ /* 0x000ea80000100800 */
[----:B------:R-:W2:Y:S01]  /*1ab40*/  LDL R5, [R1+0xa34] ;  /* 0x000a340001057983 */ /* 0x000ea20000100800 */
[----:B----4-:R-:W-:-:S02]  /*1ab50*/  PRMT R11, RZ, 0x7610, R11 ;  /* 0x00007610ff0b7816 */ /* 0x010fc4000000000b */
[----:B--2---:R-:W-:-:S04]  /*1ab60*/  @!P3 LOP3.LUT R5, R5, R4, RZ, 0x3c, !PT ;  /* 0x000000040505b212 */ /* 0x004fc800078e3cff */
[----:B------:R-:W-:-:S04]  /*1ab70*/  @!P3 LOP3.LUT R4, R5, R4, RZ, 0x3c, !PT ;  /* 0x000000040504b212 */ /* 0x000fc800078e3cff */
[----:B------:R-:W-:-:S05]  /*1ab80*/  @!P3 LOP3.LUT R5, R5, R4, RZ, 0x3c, !PT ;  /* 0x000000040505b212 */ /* 0x000fca00078e3cff */
[----:B------:R-:W2:Y:S04]  /*1ab90*/  @!P3 LDG.E.U16 R11, desc[UR10][R4.64] ;  /* 0x0000000a040bb981 */ /* 0x000ea8000c1e1500 */
[----:B--2---:R0:W-:Y:S04]  /*1aba0*/  STL [R1+0x60], R11 ;  /* 0x0000600b01007387 */ /* 0x0041e80000100800 */
[----:B0-----:R-:W2:Y:S04]  /*1abb0*/  LDL.LU R11, [R1+0x140c] ;  /* 0x00140c00010b7983 */ /* 0x001ea80000300800 */
[----:B------:R-:W4:Y:S04]  /*1abc0*/  LDL R4, [R1+0x9f0] ;  /* 0x0009f00001047983 */ /* 0x000f280000100800 */
[----:B------:R-:W4:Y:S01]  /*1abd0*/  LDL R5, [R1+0x9f4] ;  /* 0x0009f40001057983 */ /* 0x000f220000100800 */
[----:B---3--:R-:W-:-:S02]  /*1abe0*/  PRMT R7, RZ, 0x7610, R7 ;  /* 0x00007610ff077816 */ /* 0x008fc40000000007 */
[----:B----4-:R-:W-:-:S04]  /*1abf0*/  @!P3 LOP3.LUT R5, R5, R4, RZ, 0x3c, !PT ;  /* 0x000000040505b212 */ /* 0x010fc800078e3cff */
[----:B------:R-:W-:-:S04]  /*1ac00*/  @!P3 LOP3.LUT R4, R5, R4, RZ, 0x3c, !PT ;  /* 0x000000040504b212 */ /* 0x000fc800078e3cff */
[----:B------:R-:W-:-:S05]  /*1ac10*/  @!P3 LOP3.LUT R5, R5, R4, RZ, 0x3c, !PT ;  /* 0x000000040505b212 */ /* 0x000fca00078e3cff */
[----:B------:R-:W3:Y:S04]  /*1ac20*/  @!P3 LDG.E.U16 R7, desc[UR10][R4.64] ;  /* 0x0000000a0407b981 */ /* 0x000ee8000c1e1500 */
[----:B---3--:R0:W-:Y:S04]  /*1ac30*/  STL [R1+0x5c], R7 ;  /* 0x00005c0701007387 */ /* 0x0081e80000100800 */
[----:B0-----:R-:W3:Y:S04]  /*1ac40*/  LDL.LU R7, [R1+0x1408] ;  /* 0x0014080001077983 */ /* 0x001ee80000300800 */
[----:B------:R-:W4:Y:S04]  /*1ac50*/  LDL R4, [R1+0x9b0] ;  /* 0x0009b00001047983 */ /* 0x000f280000100800 */
[----:B------:R-:W4:Y:S01]  /*1ac60*/  LDL R5, [R1+0x9b4] ;  /* 0x0009b40001057983 */ /* 0x000f220000100800 */
[----:B--2---:R-:W-:-:S02]  /*1ac70*/  PRMT R11, RZ, 0x7610, R11 ;  /* 0x00007610ff0b7816 */ /* 0x004fc4000000000b */
[----:B----4-:R-:W-:-:S04]  /*1ac80*/  @!P3 LOP3.LUT R5, R5, R4, RZ, 0x3c, !PT ;  /* 0x000000040505b212 */ /* 0x010fc800078e3cff */
[----:B------:R-:W-:-:S04]  /*1ac90*/  @!P3 LOP3.LUT R4, R5, R4, RZ, 0x3c, !PT ;  /* 0x000000040504b212 */ /* 0x000fc800078e3cff */
[----:B------:R-:W-:-:S05]  /*1aca0*/  @!P3 LOP3.LUT R5, R5, R4, RZ, 0x3c, !PT ;  /* 0x000000040505b212 */ /* 0x000fca00078e3cff */
[----:B------:R-:W2:Y:S01]  /*1acb0*/  @!P3 LDG.E.U16 R11, desc[UR10][R4.64] ;  /* 0x0000000a040bb981 */ /* 0x000ea2000c1e1500 */
[----:B---3--:R-:W-:-:S03]  /*1acc0*/  PRMT R7, RZ, 0x7610, R7 ;  /* 0x00007610ff077816 */ /* 0x008fc60000000007 */
[----:B--2---:R0:W-:Y:S04]  /*1acd0*/  STL [R1+0x58], R11 ;  /* 0x0000580b01007387 */ /* 0x0041e80000100800 */
[----:B0-----:R-:W2:Y:S01]  /*1ace0*/  LDL.LU R11, [R1+0x1404] ;  /* 0x00140400010b7983 */ /* 0x001ea20000300800 */
[----:B------:R-:W-:Y:S02]  /*1acf0*/  @!P3 IMAD.MOV.U32 R4, RZ, RZ, R14 ;  /* 0x000000ffff04b224 */ /* 0x000fe400078e000e */
[----:B------:R-:W-:Y:S01]  /*1ad00*/  @!P3 IMAD.MOV.U32 R5, RZ, RZ, R15 ;  /* 0x000000ffff05b224 */ /* 0x000fe200078e000f */
[----:B------:R-:W3:Y:S04]  /*1ad10*/  LDL R14, [R1+0x834] ;  /* 0x00083400010e7983 */ /* 0x000ee80000100800 */
[----:B------:R0:W4:Y:S04]  /*1ad20*/  @!P3 LDG.E.U16 R7, desc[UR10][R4.64] ;  /* 0x0000000a0407b981 */ /* 0x000128000c1e1500 */
[----:B------:R-:W3:Y:S01]  /*1ad30*/  LDL R15, [R1+0x830] ;  /* 0x00083000010f7983 */ /* 0x000ee20000100800 */
[----:B0-----:R-:W-:-:S02]  /*1ad40*/  @!P3 IMAD.MOV.U32 R4, RZ, RZ, R9 ;  /* 0x000000ffff04b224 */ /* 0x001fc400078e0009 */
[----:B------:R-:W-:Y:S01]  /*1ad50*/  @!P3 IMAD.MOV.U32 R5, RZ, RZ, R13 ;  /* 0x000000ffff05b224 */ /* 0x000fe200078e000d */
[----:B--2---:R-:W-:-:S06]  /*1ad60*/  PRMT R11, RZ, 0x7610, R11 ;  /* 0x00007610ff0b7816 */ /* 0x004fcc000000000b */
[----:B------:R-:W2:Y:S04]  /*1ad70*/  @!P3 LDG.E.U16 R11, desc[UR10][R4.64] ;  /* 0x0000000a040bb981 */ /* 0x000ea8000c1e1500 */
[----:B----4-:R0:W-:Y:S04]  /*1ad80*/  STL [R1+0x54], R7 ;  /* 0x0000540701007387 */ /* 0x0101e80000100800 */
[----:B0-----:R-:W4:Y:S04]  /*1ad90*/  LDL.LU R7, [R1+0x1400] ;  /* 0x0014000001077983 */ /* 0x001f280000300800 */
[----:B------:R-:W3:Y:S04]  /*1ada0*/  LDL R13, [R1+0x7f0] ;  /* 0x0007f000010d7983 */ /* 0x000ee80000100800 */
[----:B------:R-:W3:Y:S04]  /*1adb0*/  LDL R9, [R1+0x7f4] ;  /* 0x0007f40001097983 */ /* 0x000ee80000100800 */
[----:B--2---:R0:W-:Y:S04]  /*1adc0*/  STL [R1+0x50], R11 ;  /* 0x0000500b01007387 */ /* 0x0041e80000100800 */
[----:B0-----:R-:W2:Y:S04]  /*1add0*/  LDL.LU R11, [R1+0x13fc] ;  /* 0x0013fc00010b7983 */ /* 0x001ea80000300800 */
[----:B------:R-:W3:Y:S04]  /*1ade0*/  LDL R4, [R1+0x8f0] ;  /* 0x0008f00001047983 */ /* 0x000ee80000100800 */
[----:B------:R-:W3:Y:S01]  /*1adf0*/  LDL R5, [R1+0x8f4] ;  /* 0x0008f40001057983 */ /* 0x000ee20000100800 */
[----:B----4-:R-:W-:-:S02]  /*1ae00*/  PRMT R7, RZ, 0x7610, R7 ;  /* 0x00007610ff077816 */ /* 0x010fc40000000007 */
[----:B---3--:R-:W-:-:S04]  /*1ae10*/  @!P3 LOP3.LUT R5, R5, R4, RZ, 0x3c, !PT ;  /* 0x000000040505b212 */ /* 0x008fc800078e3cff */
        /* <DEDUP_REMOVED lines=20> */
[----:B------:R-:W3:Y:S01]  /*1af60*/  @!P3 LDG.E.U16 R7, desc[UR10][R4.64] ;  /* 0x0000000a0407b981 */ /* 0x000ee2000c1e1500 */
[----:B--2---:R-:W-:-:S03]  /*1af70*/  PRMT R11, RZ, 0x7610, R11 ;  /* 0x00007610ff0b7816 */ /* 0x004fc6000000000b */
[----:B---3--:R0:W-:Y:S04]  /*1af80*/  STL [R1+0x44], R7 ;  /* 0x0000440701007387 */ /* 0x0081e80000100800 */
        /* <DEDUP_REMOVED lines=27> */
[----:B------:R-:W-:-:S02]  /*1b140*/  PRMT R8, RZ, 0x7610, R8 ;  /* 0x00007610ff087816 */ /* 0x000fc40000000008 */
[----:B----4-:R-:W-:-:S04]  /*1b150*/  @!P3 LOP3.LUT R5, R5, R4, RZ, 0x3c, !PT ;  /* 0x000000040505b212 */ /* 0x010fc800078e3cff */
[----:B------:R-:W-:-:S04]  /*1b160*/  @!P3 LOP3.LUT R4, R5, R4, RZ, 0x3c, !PT ;  /* 0x000000040504b212 */ /* 0x000fc800078e3cff */
[----:B------:R-:W-:-:S05]  /*1b170*/  @!P3 LOP3.LUT R5, R5, R4, RZ, 0x3c, !PT ;  /* 0x000000040505b212 */ /* 0x000fca00078e3cff */
[----:B------:R-:W4:Y:S04]  /*1b180*/  @!P3 LDG.E.U16 R8, desc[UR10][R4.64] ;  /* 0x0000000a0408b981 */ /* 0x000f28000c1e1500 */
[----:B----4-:R0:W-:Y:S04]  /*1b190*/  STL [R1+0x34], R8 ;  /* 0x0000340801007387 */ /* 0x0101e80000100800 */
[----:B0-----:R-:W4:Y:S04]  /*1b1a0*/  LDL.LU R8, [R1+0x13e0] ;  /* 0x0013e00001087983 */ /* 0x001f280000300800 */
[----:B------:R-:W2:Y:S04]  /*1b1b0*/  LDL R4, [R1+0x730] ;  /* 0x0007300001047983 */ /* 0x000ea80000100800 */
[----:B------:R-:W2:Y:S01]  /*1b1c0*/  LDL R5, [R1+0x734] ;  /* 0x0007340001057983 */ /* 0x000ea20000100800 */
[----:B------:R-:W-:-:S02]  /*1b1d0*/  PRMT R10, RZ, 0x7610, R10 ;  /* 0x00007610ff0a7816 */ /* 0x000fc4000000000a */
[----:B------:R-:W-:Y:S02]  /*1b1e0*/  PRMT R12, RZ, 0x7610, R12 ;  /* 0x00007610ff0c7816 */ /* 0x000fe4000000000c */
[----:B------:R-:W-:Y:S02]  /*1b1f0*/  PRMT R29, RZ, 0x7610, R29 ;  /* 0x00007610ff1d7816 */ /* 0x000fe4000000001d */
[----:B--2---:R-:W-:-:S04]  /*1b200*/  @!P3 LOP3.LUT R5, R5, R4, RZ, 0x3c, !PT ;  /* 0x000000040505b212 */ /* 0x004fc800078e3cff */
[----:B------:R-:W-:-:S04]  /*1b210*/  @!P3 LOP3.LUT R4, R5, R4, RZ, 0x3c, !PT ;  /* 0x000000040504b212 */ /* 0x000fc800078e3cff */
[----:B------:R-:W-:-:S05]  /*1b220*/  @!P3 LOP3.LUT R5, R5, R4, RZ, 0x3c, !PT ;  /* 0x000000040505b212 */ /* 0x000fca00078e3cff */
[----:B------:R0:W2:Y:S02]  /*1b230*/  @!P3 LDG.E.U16 R10, desc[UR10][R4.64] ;  /* 0x0000000a040ab981 */ /* 0x0000a4000c1e1500 */
[----:B0-----:R-:W-:Y:S02]  /*1b240*/  @!P3 IMAD.MOV.U32 R4, RZ, RZ, R14 ;  /* 0x000000ffff04b224 */ /* 0x001fe400078e000e */
[----:B------:R-:W-:-:S05]  /*1b250*/  @!P3 IMAD.MOV.U32 R5, RZ, RZ, R15 ;  /* 0x000000ffff05b224 */ /* 0x000fca00078e000f */
[----:B------:R0:W3:Y:S02]  /*1b260*/  @!P3 LDG.E.U16 R12, desc[UR10][R4.64] ;  /* 0x0000000a040cb981 */ /* 0x0000e4000c1e1500 */
[----:B0-----:R-:W-:Y:S02]  /*1b270*/  @!P3 IMAD.MOV.U32 R4, RZ, RZ, R9 ;  /* 0x000000ffff04b224 */ /* 0x001fe400078e0009 */
[----:B------:R-:W-:-:S05]  /*1b280*/  @!P3 IMAD.MOV.U32 R5, RZ, RZ, R13 ;  /* 0x000000ffff05b224 */ /* 0x000fca00078e000d */
[----:B------:R-:W4:Y:S04]  /*1b290*/  @!P3 LDG.E.U16 R29, desc[UR10][R4.64] ;  /* 0x0000000a041db981 */ /* 0x000f28000c1e1500 */
[----:B--2---:R0:W-:Y:S04]  /*1b2a0*/  STL [R1+0x30], R10 ;  /* 0x0000300a01007387 */ /* 0x0041e80000100800 */
[----:B0-----:R-:W2:Y:S04]  /*1b2b0*/  LDL.LU R10, [R1+0x13dc] ;  /* 0x0013dc00010a7983 */ /* 0x001ea80000300800 */
[----:B------:R-:W2:Y:S04]  /*1b2c0*/  LDL R15, [R1+0x5b0] ;  /* 0x0005b000010f7983 */ /* 0x000ea80000100800 */
[----:B------:R-:W2:Y:S04]  /*1b2d0*/  LDL R14, [R1+0x5b4] ;  /* 0x0005b400010e7983 */ /* 0x000ea80000100800 */
[----:B---3--:R0:W-:Y:S04]  /*1b2e0*/  STL [R1+0x2c], R12 ;  /* 0x00002c0c01007387 */ /* 0x0081e80000100800 */
[----:B0-----:R-:W3:Y:S04]  /*1b2f0*/  LDL.LU R12, [R1+0x13d8] ;  /* 0x0013d800010c7983 */ /* 0x001ee80000300800 */
[----:B------:R-:W3:Y:S04]  /*1b300*/  LDL R13, [R1+0x570] ;  /* 0x00057000010d7983 */ /* 0x000ee80000100800 */
[----:B------:R-:W3:Y:S04]  /*1b310*/  LDL R9, [R1+0x574] ;  /* 0x0005740001097983 */ /* 0x000ee80000100800 */
[----:B----4-:R0:W-:Y:S04]  /*1b320*/  STL [R1+0x28], R29 ;  /* 0x0000281d01007387 */ /* 0x0101e80000100800 */
[----:B0-----:R-:W4:Y:S04]  /*1b330*/  LDL.LU R29, [R1+0x13d4] ;  /* 0x0013d400011d7983 */ /* 0x001f280000300800 */
[----:B------:R-:W2:Y:S04]  /*1b340*/  LDL R4, [R1+0x670] ;  /* 0x0006700001047983 */ /* 0x000ea80000100800 */
[----:B------:R-:W2:Y:S01]  /*1b350*/  LDL R5, [R1+0x674] ;  /* 0x0006740001057983 */ /* 0x000ea20000100800 */
[----:B------:R-:W-:-:S02]  /*1b360*/  PRMT R28, RZ, 0x7610, R28 ;  /* 0x00007610ff1c7816 */ /* 0x000fc4000000001c */
[----:B--2---:R-:W-:-:S04]  /*1b370*/  @!P3 LOP3.LUT R5, R5, R4, RZ, 0x3c, !PT ;  /* 0x000000040505b212 */ /* 0x004fc800078e3cff */
[----:B------:R-:W-:-:S04]  /*1b380*/  @!P3 LOP3.LUT R4, R5, R4, RZ, 0x3c, !PT ;  /* 0x000000040504b212 */ /* 0x000fc800078e3cff */
[----:B------:R-:W-:-:S05]  /*1b390*/  @!P3 LOP3.LUT R5, R5, R4, RZ, 0x3c, !PT ;  /* 0x000000040505b212 */ /* 0x000fca00078e3cff */
[----:B------:R-:W2:Y:S04]  /*1b3a0*/  @!P3 LDG.E.U16 R28, desc[UR10][R4.64] ;  /* 0x0000000a041cb981 */ /* 0x000ea8000c1e1500 */
[----:B--2---:R0:W-:Y:S04]  /*1b3b0*/  STL [R1+0x24], R28 ;  /* 0x0000241c01007387 */ /* 0x0041e80000100800 */
[----:B0-----:R-:W2:Y:S04]  /*1b3c0*/  LDL.LU R28, [R1+0x13d0] ;  /* 0x0013d000011c7983 */ /* 0x001ea80000300800 */
[----:B------:R-:W3:Y:S04]  /*1b3d0*/  LDL R4, [R1+0x630] ;  /* 0x0006300001047983 */ /* 0x000ee80000100800 */
[----:B------:R-:W3:Y:S01]  /*1b3e0*/  LDL R5, [R1+0x634] ;  /* 0x0006340001057983 */ /* 0x000ee20000100800 */
[----:B------:R-:W-:-:S02]  /*1b3f0*/  PRMT R27, RZ, 0x7610, R27 ;  /* 0x00007610ff1b7816 */ /* 0x000fc4000000001b */
        /* <DEDUP_REMOVED lines=9> */
[----:B------:R-:W-:Y:S02]  /*1b490*/  PRMT R11, RZ, 0x7610, R11 ;  /* 0x00007610ff0b7816 */ /* 0x000fe4000000000b */
[----:B----4-:R-:W-:-:S04]  /*1b4a0*/  @!P3 LOP3.LUT R5, R5, R4, RZ, 0x3c, !PT ;  /* 0x000000040505b212 */ /* 0x010fc800078e3cff */
[----:B------:R-:W-:-:S04]  /*1b4b0*/  @!P3 LOP3.LUT R4, R5, R4, RZ, 0x3c, !PT ;  /* 0x000000040504b212 */ /* 0x000fc800078e3cff */
[----:B------:R-:W-:-:S05]  /*1b4c0*/  @!P3 LOP3.LUT R5, R5, R4, RZ, 0x3c, !PT ;  /* 0x000000040505b212 */ /* 0x000fca00078e3cff */
[----:B------:R0:W4:Y:S02]  /*1b4d0*/  @!P3 LDG.E.U16 R7, desc[UR10][R4.64] ;  /* 0x0000000a0407b981 */ /* 0x000124000c1e1500 */
[----:B0-----:R-:W-:Y:S02]  /*1b4e0*/  @!P3 IMAD.MOV.U32 R4, RZ, RZ, R14 ;  /* 0x000000ffff04b224 */ /* 0x001fe400078e000e */
[----:B------:R-:W-:-:S05]  /*1b4f0*/  @!P3 IMAD.MOV.U32 R5, RZ, RZ, R15 ;  /* 0x000000ffff05b224 */ /* 0x000fca00078e000f */
[----:B------:R0:W2:Y:S01]  /*1b500*/  @!P3 LDG.E.U16 R11, desc[UR10][R4.64] ;  /* 0x0000000a040bb981 */ /* 0x0000a2000c1e1500 */
[----:B------:R-:W-:Y:S01]  /*1b510*/  PRMT R8, RZ, 0x7610, R8 ;  /* 0x00007610ff087816 */ /* 0x000fe20000000008 */
[----:B0-----:R-:W-:Y:S02]  /*1b520*/  @!P3 IMAD.MOV.U32 R4, RZ, RZ, R9 ;  /* 0x000000ffff04b224 */ /* 0x001fe400078e0009 */
[----:B------:R-:W-:-:S05]  /*1b530*/  @!P3 IMAD.MOV.U32 R5, RZ, RZ, R13 ;  /* 0x000000ffff05b224 */ /* 0x000fca00078e000d */
[----:B------:R0:W3:Y:S04]  /*1b540*/  @!P3 LDG.E.U16 R8, desc[UR10][R4.64] ;  /* 0x0000000a0408b981 */ /* 0x0000e8000c1e1500 */
[----:B----4-:R1:W-:Y:S04]  /*1b550*/  STL [R1+0x18], R7 ;  /* 0x0000180701007387 */ /* 0x0103e80000100800 */
[----:B------:R-:W4:Y:S04]  /*1b560*/  LDL R15, [R1+0x4b0] ;  /* 0x0004b000010f7983 */ /* 0x000f280000100800 */
[----:B-1----:R-:W4:Y:S04]  /*1b570*/  LDL R7, [R1+0x4f4] ;  /* 0x0004f40001077983 */ /* 0x002f280000100800 */
[----:B--2---:R1:W-:Y:S04]  /*1b580*/  STL [R1+0x14], R11 ;  /* 0x0000140b01007387 */ /* 0x0043e80000100800 */
[----:B------:R-:W0:Y:S04]  /*1b590*/  LDL R4, [R1+0x530] ;  /* 0x0005300001047983 */ /* 0x000e280000100800 */
[----:B------:R-:W0:Y:S01]  /*1b5a0*/  LDL R5, [R1+0x534] ;  /* 0x0005340001057983 */ /* 0x000e220000100800 */
[----:B------:R-:W-:-:S03]  /*1b5b0*/  PRMT R26, RZ, 0x7610, R26 ;  /* 0x00007610ff1a7816 */ /* 0x000fc6000000001a */
[----:B-1----:R-:W2:Y:S04]  /*1b5c0*/  LDL R11, [R1+0x4b4] ;  /* 0x0004b400010b7983 */ /* 0x002ea80000100800 */
[----:B------:R-:W2:Y:S04]  /*1b5d0*/  LDL R14, [R1+0x470] ;  /* 0x00047000010e7983 */ /* 0x000ea80000100800 */
[----:B------:R-:W2:Y:S04]  /*1b5e0*/  LDL R13, [R1+0x474] ;  /* 0x00047400010d7983 */ /* 0x000ea80000100800 */
[----:B------:R-:W2:Y:S01]  /*1b5f0*/  LDL R9, [R1+0x430] ;  /* 0x0004300001097983 */ /* 0x000ea20000100800 */
[----:B0-----:R-:W-:-:S04]  /*1b600*/  @!P3 LOP3.LUT R5, R5, R4, RZ, 0x3c, !PT ;  /* 0x000000040505b212 */ /* 0x001fc800078e3cff */
[----:B------:R-:W-:-:S04]  /*1b610*/  @!P3 LOP3.LUT R4, R5, R4, RZ, 0x3c, !PT ;  /* 0x000000040504b212 */ /* 0x000fc800078e3cff */
[----:B------:R-:W-:-:S05]  /*1b620*/  @!P3 LOP3.LUT R5, R5, R4, RZ, 0x3c, !PT ;  /* 0x000000040505b212 */ /* 0x000fca00078e3cff */
[----:B------:R-:W4:Y:S04]  /*1b630*/  @!P3 LDG.E.U16 R26, desc[UR10][R4.64] ;  /* 0x0000000a041ab981 */ /* 0x000f28000c1e1500 */
[----:B---3--:R0:W-:Y:S04]  /*1b640*/  STL [R1+0x10], R8 ;  /* 0x0000100801007387 */ /* 0x0081e80000100800 */
[----:B0-----:R-:W3:Y:S04]  /*1b650*/  LDL R8, [R1+0x434] ;  /* 0x0004340001087983 */ /* 0x001ee80000100800 */
[----:B----4-:R0:W-:Y:S04]  /*1b660*/  STL [R1+0xc], R26 ;  /* 0x00000c1a01007387 */ /* 0x0101e80000100800 */
[----:B0-----:R-:W4:Y:S04]  /*1b670*/  LDL.LU R26, [R1+0x13c8] ;  /* 0x0013c800011a7983 */ /* 0x001f280000300800 */
[----:B------:R-:W2:Y:S01]  /*1b680*/  LDL R5, [R1+0x4f0] ;  /* 0x0004f00001057983 */ /* 0x000ea20000100800 */
[----:B------:R-:W-:Y:S01]  /*1b690*/  PRMT R6, RZ, 0x7610, R6 ;  /* 0x00007610ff067816 */ /* 0x000fe20000000006 */
[----:B------:R-:W-:Y:S01]  /*1b6a0*/  @!P3 IMAD.MOV.U32 R4, RZ, RZ, R7 ;  /* 0x000000ffff04b224 */ /* 0x000fe200078e0007 */
[----:B------:R-:W-:Y:S01]  /*1b6b0*/  PRMT R10, RZ, 0x7610, R10 ;  /* 0x00007610ff0a7816 */ /* 0x000fe2000000000a */
[----:B------:R-:W4:Y:S04]  /*1b6c0*/  LDL R7, [R1+0x3f0] ;  /* 0x0003f00001077983 */ /* 0x000f280000100800 */
[----:B--2---:R0:W2:Y:S02]  /*1b6d0*/  @!P3 LDG.E.U16 R6, desc[UR10][R4.64] ;  /* 0x0000000a0406b981 */ /* 0x0040a4000c1e1500 */
[----:B0-----:R-:W-:-:S02]  /*1b6e0*/  @!P3 IMAD.MOV.U32 R4, RZ, RZ, R11 ;  /* 0x000000ffff04b224 */ /* 0x001fc400078e000b */
[----:B------:R-:W-:-:S05]  /*1b6f0*/  @!P3 IMAD.MOV.U32 R5, RZ, RZ, R15 ;  /* 0x000000ffff05b224 */ /* 0x000fca00078e000f */
[----:B------:R0:W4:Y:S01]  /*1b700*/  @!P3 LDG.E.U16 R10, desc[UR10][R4.64] ;  /* 0x0000000a040ab981 */ /* 0x000122000c1e1500 */
[----:B------:R-:W-:Y:S01]  /*1b710*/  PRMT R12, RZ, 0x7610, R12 ;  /* 0x00007610ff0c7816 */ /* 0x000fe2000000000c */
[----:B0-----:R-:W-:Y:S02]  /*1b720*/  @!P3 IMAD.MOV.U32 R4, RZ, RZ, R13 ;  /* 0x000000ffff04b224 */ /* 0x001fe400078e000d */
[----:B------:R-:W-:Y:S01]  /*1b730*/  @!P3 IMAD.MOV.U32 R5, RZ, RZ, R14 ;  /* 0x000000ffff05b224 */ /* 0x000fe200078e000e */
[----:B------:R-:W-:-:S04]  /*1b740*/  PRMT R29, RZ, 0x7610, R29 ;  /* 0x00007610ff1d7816 */ /* 0x000fc8000000001d */
[----:B------:R3:W4:Y:S02]  /*1b750*/  @!P3 LDG.E.U16 R12, desc[UR10][R4.64] ;  /* 0x0000000a040cb981 */ /* 0x000724000c1e1500 */
[----:B---3--:R-:W-:Y:S02]  /*1b760*/  @!P3 IMAD.MOV.U32 R4, RZ, RZ, R8 ;  /* 0x000000ffff04b224 */ /* 0x008fe400078e0008 */
[----:B------:R-:W-:-:S05]  /*1b770*/  @!P3 IMAD.MOV.U32 R5, RZ, RZ, R9 ;  /* 0x000000ffff05b224 */ /* 0x000fca00078e0009 */
[----:B------:R0:W3:Y:S04]  /*1b780*/  @!P3 LDG.E.U16 R29, desc[UR10][R4.64] ;  /* 0x0000000a041db981 */ /* 0x0000e8000c1e1500 */
[----:B--2---:R1:W-:Y:S04]  /*1b790*/  STL [R1+0x8], R6 ;  /* 0x0000080601007387 */ /* 0x0043e80000100800 */
[----:B------:R-:W2:Y:S04]  /*1b7a0*/  LDL R11, [R1+0x3b0] ;  /* 0x0003b000010b7983 */ /* 0x000ea80000100800 */
[----:B-1----:R-:W2:Y:S04]  /*1b7b0*/  LDL R6, [R1+0x3f4] ;  /* 0x0003f40001067983 */ /* 0x002ea80000100800 */
[----:B----4-:R1:W-:Y:S04]  /*1b7c0*/  STL [R1+0x4], R10 ;  /* 0x0000040a01007387 */ /* 0x0103e80000100800 */
[----:B------:R-:W4:Y:S04]  /*1b7d0*/  LDL R9, [R1+0x374] ;  /* 0x0003740001097983 */ /* 0x000f280000100800 */
[----:B------:R-:W4:Y:S04]  /*1b7e0*/  LDL R8, [R1+0xadc] ;  /* 0x000adc0001087983 */ /* 0x000f280000100800 */
[----:B-1----:R-:W4:Y:S01]  /*1b7f0*/  LDL R10, [R1+0x3b4] ;  /* 0x0003b400010a7983 */ /* 0x002f220000100800 */
[----:B------:R-:W-:Y:S01]  /*1b800*/  PRMT R28, RZ, 0x7610, R28 ;  /* 0x00007610ff1c7816 */ /* 0x000fe2000000001c */
[----:B0-----:R-:W-:Y:S01]  /*1b810*/  @!P3 IMAD.MOV.U32 R5, RZ, RZ, R7 ;  /* 0x000000ffff05b224 */ /* 0x001fe200078e0007 */
[----:B------:R-:W-:-:S02]  /*1b820*/  PRMT R27, RZ, 0x7610, R27 ;  /* 0x00007610ff1b7816 */ /* 0x000fc4000000001b */
[----:B------:R-:W-:Y:S01]  /*1b830*/  PRMT R26, RZ, 0x7610, R26 ;  /* 0x00007610ff1a7816 */ /* 0x000fe2000000001a */
[----:B---3--:R-:W-:Y:S04]  /*1b840*/  STL [R1+0x133c], R29 ;  /* 0x00133c1d01007387 */ /* 0x008fe80000100800 */
[----:B------:R-:W-:Y:S04]  /*1b850*/  STL [R1+0x135c], R29 ;  /* 0x00135c1d01007387 */ /* 0x000fe80000100800 */
[----:B------:R-:W3:Y:S01]  /*1b860*/  LDL R7, [R1+0xae0] ;  /* 0x000ae00001077983 */ /* 0x000ee20000100800 */
[----:B--2---:R-:W-:-:S03]  /*1b870*/  @!P3 IMAD.MOV.U32 R4, RZ, RZ, R6 ;  /* 0x000000ffff04b224 */ /* 0x004fc600078e0006 */
[----:B------:R-:W3:Y:S04]  /*1b880*/  LDL R6, [R1+0xb1c] ;  /* 0x000b1c0001067983 */ /* 0x000ee80000100800 */
[----:B------:R0:W2:Y:S02]  /*1b890*/  @!P3 LDG.E.U16 R28, desc[UR10][R4.64] ;  /* 0x0000000a041cb981 */ /* 0x0000a4000c1e1500 */
[----:B0-----:R-:W-:Y:S02]  /*1b8a0*/  @!P3 IMAD.MOV.U32 R5, RZ, RZ, R11 ;  /* 0x000000ffff05b224 */ /* 0x001fe400078e000b */
[----:B----4-:R-:W-:-:S05]  /*1b8b0*/  @!P3 IMAD.MOV.U32 R4, RZ, RZ, R10 ;  /* 0x000000ffff04b224 */ /* 0x010fca00078e000a */
[----:B------:R0:W4:Y:S02]  /*1b8c0*/  @!P3 LDG.E.U16 R27, desc[UR10][R4.64] ;  /* 0x0000000a041bb981 */ /* 0x000124000c1e1500 */
[----:B0-----:R-:W-:Y:S02]  /*1b8d0*/  @!P3 IMAD.MOV.U32 R4, RZ, RZ, R8 ;  /* 0x000000ffff04b224 */ /* 0x001fe400078e0008 */
[----:B------:R-:W-:-:S05]  /*1b8e0*/  @!P3 IMAD.MOV.U32 R5, RZ, RZ, R9 ;  /* 0x000000ffff05b224 */ /* 0x000fca00078e0009 */
[----:B------:R0:W4:Y:S02]  /*1b8f0*/  @!P3 LDG.E.U16 R26, desc[UR10][R4.64] ;  /* 0x0000000a041ab981 */ /* 0x000124000c1e1500 */
[----:B0-----:R-:W-:-:S06]  /*1b900*/  PRMT R4, RZ, 0x7610, R4 ;  /* 0x00007610ff047816 */ /* 0x001fcc0000000004 */
[----:B---3--:R0:W3:Y:S04]  /*1b910*/  @!P3 LDG.E.U16 R4, desc[UR10][R6.64] ;  /* 0x0000000a0604b981 */ /* 0x0080e8000c1e1500 */
[----:B--2---:R-:W-:Y:S04]  /*1b920*/  STL [R1+0x1340], R28 ;  /* 0x0013401c01007387 */ /* 0x004fe80000100800 */
[----:B------:R-:W0:Y:S04]  /*1b930*/  LDL R11, [R1+0x2ac] ;  /* 0x0002ac00010b7983 */ /* 0x000e280000100800 */
[----:B------:R-:W2:Y:S04]  /*1b940*/  LDL R10, [R1+0x358] ;  /* 0x00035800010a7983 */ /* 0x000ea80000100800 */
[----:B----4-:R-:W-:Y:S04]  /*1b950*/  STL [R1+0x1344], R27 ;  /* 0x0013441b01007387 */ /* 0x010fe80000100800 */
[----:B------:R-:W-:Y:S04]  /*1b960*/  STL [R1+0x1360], R27 ;  /* 0x0013601b01007387 */ /* 0x000fe80000100800 */
[----:B------:R-:W4:Y:S04]  /*1b970*/  LDL R9, [R1+0xaa8] ;  /* 0x000aa80001097983 */ /* 0x000f280000100800 */
[----:B------:R-:W4:Y:S04]  /*1b980*/  LDL R8, [R1+0xaac] ;  /* 0x000aac0001087983 */ /* 0x000f280000100800 */
[----:B------:R-:W-:Y:S04]  /*1b990*/  STL [R1+0x1348], R26 ;  /* 0x0013481a01007387 */ /* 0x000fe80000100800 */
[----:B------:R-:W3:Y:S04]  /*1b9a0*/  LDL R15, [R1+0xa68] ;  /* 0x000a6800010f7983 */ /* 0x000ee80000100800 */
[----:B------:R-:W3:Y:S01]  /*1b9b0*/  LDL R14, [R1+0xa6c] ;  /* 0x000a6c00010e7983 */ /* 0x000ee20000100800 */
[----:B------:R-:W-:-:S03]  /*1b9c0*/  PRMT R5, RZ, 0x7610, R5 ;  /* 0x00007610ff057816 */ /* 0x000fc60000000005 */
[----:B------:R1:W-:Y:S01]  /*1b9d0*/  STL [R1], R12 ;  /* 0x0000000c01007387 */ /* 0x0003e20000100800 */
[----:B0-----:R-:W-:Y:S02]  /*1b9e0*/  @!P3 IMAD.MOV.U32 R7, RZ, RZ, R11 ;  /* 0x000000ffff07b224 */ /* 0x001fe400078e000b */
[----:B--2---:R-:W-:-:S05]  /*1b9f0*/  @!P3 IMAD.MOV.U32 R6, RZ, RZ, R10 ;  /* 0x000000ffff06b224 */ /* 0x004fca00078e000a */
[----:B------:R0:W2:Y:S02]  /*1ba00*/  @!P3 LDG.E.U16 R5, desc[UR10][R6.64] ;  /* 0x0000000a0605b981 */ /* 0x0000a4000c1e1500 */
[----:B0-----:R-:W-:Y:S02]  /*1ba10*/  PRMT R6, RZ, 0x7610, R6 ;  /* 0x00007610ff067816 */ /* 0x001fe40000000006 */
[----:B------:R-:W-:-:S04]  /*1ba20*/  PRMT R7, RZ, 0x7610, R7 ;  /* 0x00007610ff077816 */ /* 0x000fc80000000007 */
[----:B----4-:R0:W4:Y:S04]  /*1ba30*/  @!P3 LDG.E.U16 R6, desc[UR10][R8.64] ;  /* 0x0000000a0806b981 */ /* 0x010128000c1e1500 */
[----:B---3--:R-:W-:Y:S01]  /*1ba40*/  STL [R1+0x134c], R4 ;  /* 0x00134c0401007387 */ /* 0x008fe20000100800 */
[----:B0-----:R-:W-:Y:S02]  /*1ba50*/  @!P3 IMAD.MOV.U32 R9, RZ, RZ, R15 ;  /* 0x000000ffff09b224 */ /* 0x001fe400078e000f */
[----:B------:R-:W-:Y:S01]  /*1ba60*/  @!P3 IMAD.MOV.U32 R8, RZ, RZ, R14 ;  /* 0x000000ffff08b224 */ /* 0x000fe200078e000e */
[----:B------:R-:W-:Y:S04]  /*1ba70*/  STL [R1+0x1364], R4 ;  /* 0x0013640401007387 */ /* 0x000fe80000100800 */
[----:B------:R0:W3:Y:S04]  /*1ba80*/  @!P3 LDG.E.U16 R7, desc[UR10][R8.64] ;  /* 0x0000000a0807b981 */ /* 0x0000e8000c1e1500 */
[----:B------:R-:W3:Y:S04]  /*1ba90*/  LDL R11, [R1+0xa28] ;  /* 0x000a2800010b7983 */ /* 0x000ee80000100800 */
[----:B------:R-:W3:Y:S01]  /*1baa0*/  LDL R10, [R1+0xa2c] ;  /* 0x000a2c00010a7983 */ /* 0x000ee20000100800 */
[----:B0-----:R-:W-:-:S03]  /*1bab0*/  PRMT R8, RZ, 0x7610, R8 ;  /* 0x00007610ff087816 */ /* 0x001fc60000000008 */
[----:B--2---:R-:W-:Y:S04]  /*1bac0*/  STL [R1+0x1338], R5 ;  /* 0x0013380501007387 */ /* 0x004fe80000100800 */
[----:B------:R-:W-:Y:S04]  /*1bad0*/  STL [R1+0x1350], R5 ;  /* 0x0013500501007387 */ /* 0x000fe80000100800 */
[----:B------:R-:W2:Y:S04]  /*1bae0*/  LDL R13, [R1+0x9a8] ;  /* 0x0009a800010d7983 */ /* 0x000ea80000100800 */
[----:B-1----:R-:W2:Y:S04]  /*1baf0*/  LDL R12, [R1+0x9ac] ;  /* 0x0009ac00010c7983 */ /* 0x002ea80000100800 */
[----:B----4-:R-:W-:Y:S04]  /*1bb00*/  STL [R1+0x1334], R6 ;  /* 0x0013340601007387 */ /* 0x010fe80000100800 */
[----:B------:R-:W-:Y:S04]  /*1bb10*/  STL [R1+0x1354], R6 ;  /* 0x0013540601007387 */ /* 0x000fe80000100800 */
[----:B------:R-:W4:Y:S04]  /*1bb20*/  LDL R15, [R1+0x928] ;  /* 0x00092800010f7983 */ /* 0x000f280000100800 */
[----:B------:R-:W4:Y:S04]  /*1bb30*/  LDL R14, [R1+0x92c] ;  /* 0x00092c00010e7983 */ /* 0x000f280000100800 */
[----:B---3--:R-:W-:Y:S04]  /*1bb40*/  STL [R1+0x1330], R7 ;  /* 0x0013300701007387 */ /* 0x008fe80000100800 */
[----:B------:R-:W-:Y:S04]  /*1bb50*/  STL [R1+0x1358], R7 ;  /* 0x0013580701007387 */ /* 0x000fe80000100800 */
[----:B------:R0:W3:Y:S04]  /*1bb60*/  @!P3 LDG.E.U16 R8, desc[UR10][R10.64] ;  /* 0x0000000a0a08b981 */ /* 0x0000e8000c1e1500 */
[----:B------:R-:W0:Y:S04]  /*1bb70*/  LDL R10, [R1+0x9e8] ;  /* 0x0009e800010a7983 */ /* 0x000e280000100800 */
[----:B------:R-:W0:Y:S01]  /*1bb80*/  LDL R11, [R1+0x9ec] ;  /* 0x0009ec00010b7983 */ /* 0x000e220000100800 */
[----:B------:R-:W-:-:S02]  /*1bb90*/  PRMT R9, RZ, 0x7610, R9 ;  /* 0x00007610ff097816 */ /* 0x000fc40000000009 */
[----:B0-----:R-:W-:-:S04]  /*1bba0*/  @!P3 LOP3.LUT R11, R11, R10, RZ, 0x3c, !PT ;  /* 0x0000000a0b0bb212 */ /* 0x001fc800078e3cff */
[----:B------:R-:W-:-:S04]  /*1bbb0*/  @!P3 LOP3.LUT R10, R11, R10, RZ, 0x3c, !PT ;  /* 0x0000000a0b0ab212 */ /* 0x000fc800078e3cff */
[----:B------:R-:W-:-:S05]  /*1bbc0*/  @!P3 LOP3.LUT R11, R11, R10, RZ, 0x3c, !PT ;  /* 0x0000000a0b0bb212 */ /* 0x000fca00078e3cff */
[----:B------:R0:W3:Y:S02]  /*1bbd0*/  @!P3 LDG.E.U16 R9, desc[UR10][R10.64] ;  /* 0x0000000a0a09b981 */ /* 0x0000e4000c1e1500 */
[----:B0-----:R-:W-:-:S06]  /*1bbe0*/  PRMT R10, RZ, 0x7610, R10 ;  /* 0x00007610ff0a7816 */ /* 0x001fcc000000000a */
[----:B--2---:R0:W2:Y:S04]  /*1bbf0*/  @!P3 LDG.E.U16 R10, desc[UR10][R12.64] ;  /* 0x0000000a0c0ab981 */ /* 0x0040a8000c1e1500 */
[----:B------:R-:W0:Y:S04]  /*1bc00*/  LDL R12, [R1+0x968] ;  /* 0x00096800010c7983 */ /* 0x000e280000100800 */
[----:B------:R-:W0:Y:S01]  /*1bc10*/  LDL R13, [R1+0x96c] ;  /* 0x00096c00010d7983 */ /* 0x000e220000100800 */
[----:B------:R-:W-:Y:S02]  /*1bc20*/  PRMT R11, RZ, 0x7610, R11 ;  /* 0x00007610ff0b7816 */ /* 0x000fe4000000000b */
[----:B0-----:R-:W-:-:S04]  /*1bc30*/  @!P3 LOP3.LUT R13, R13, R12, RZ, 0x3c, !PT ;  /* 0x0000000c0d0db212 */ /* 0x001fc800078e3cff */
[----:B------:R-:W-:-:S04]  /*1bc40*/  @!P3 LOP3.LUT R12, R13, R12, RZ, 0x3c, !PT ;  /* 0x0000000c0d0cb212 */ /* 0x000fc800078e3cff */
[----:B------:R-:W-:-:S05]  /*1bc50*/  @!P3 LOP3.LUT R13, R13, R12, RZ, 0x3c, !PT ;  /* 0x0000000c0d0db212 */ /* 0x000fca00078e3cff */
[----:B------:R0:W2:Y:S02]  /*1bc60*/  @!P3 LDG.E.U16 R11, desc[UR10][R12.64] ;  /* 0x0000000a0c0bb981 */ /* 0x0000a4000c1e1500 */
[----:B0-----:R-:W-:-:S06]  /*1bc70*/  PRMT R13, RZ, 0x7610, R13 ;  /* 0x00007610ff0d7816 */ /* 0x001fcc000000000d */
[----:B----4-:R0:W4:Y:S04]  /*1bc80*/  @!P3 LDG.E.U16 R13, desc[UR10][R14.64] ;  /* 0x0000000a0e0db981 */ /* 0x010128000c1e1500 */
[----:B------:R-:W0:Y:S04]  /*1bc90*/  LDL R14, [R1+0x8e8] ;  /* 0x0008e800010e7983 */ /* 0x000e280000100800 */
[----:B------:R-:W0:Y:S01]  /*1bca0*/  LDL R15, [R1+0x8ec] ;  /* 0x0008ec00010f7983 */ /* 0x000e220000100800 */
[----:B------:R-:W-:Y:S02]  /*1bcb0*/  PRMT R12, RZ, 0x7610, R12 ;  /* 0x00007610ff0c7816 */ /* 0x000fe4000000000c */
[----:B0-----:R-:W-:-:S04]  /*1bcc0*/  @!P3 LOP3.LUT R15, R15, R14, RZ, 0x3c, !PT ;  /* 0x0000000e0f0fb212 */ /* 0x001fc800078e3cff */
[----:B------:R-:W-:-:S04]  /*1bcd0*/  @!P3 LOP3.LUT R14, R15, R14, RZ, 0x3c, !PT ;  /* 0x0000000e0f0eb212 */ /* 0x000fc800078e3cff */
[----:B------:R-:W-:-:S05]  /*1bce0*/  @!P3 LOP3.LUT R15, R15, R14, RZ, 0x3c, !PT ;  /* 0x0000000e0f0fb212 */ /* 0x000fca00078e3cff */
[----:B------:R0:W4:Y:S04]  /*1bcf0*/  @!P3 LDG.E.U16 R12, desc[UR10][R14.64] ;  /* 0x0000000a0e0cb981 */ /* 0x000128000c1e1500 */
[----:B------:R-:W0:Y:S04]  /*1bd00*/  LDL R14, [R1+0x8a8] ;  /* 0x0008a800010e7983 */ /* 0x000e280000100800 */
[----:B------:R-:W0:Y:S01]  /*1bd10*/  LDL R15, [R1+0x8ac] ;  /* 0x0008ac00010f7983 */ /* 0x000e220000100800 */
[----:B------:R-:W-:Y:S02]  /*1bd20*/  PRMT R0, RZ, 0x7610, R0 ;  /* 0x00007610ff007816 */ /* 0x000fe40000000000 */
[----:B0-----:R-:W-:-:S04]  /*1bd30*/  @!P3 LOP3.LUT R15, R15, R14, RZ, 0x3c, !PT ;  /* 0x0000000e0f0fb212 */ /* 0x001fc800078e3cff */
[----:B------:R-:W-:-:S04]  /*1bd40*/  @!P3 LOP3.LUT R14, R15, R14, RZ, 0x3c, !PT ;  /* 0x0000000e0f0eb212 */ /* 0x000fc800078e3cff */
[----:B------:R-:W-:-:S05]  /*1bd50*/  @!P3 LOP3.LUT R15, R15, R14, RZ, 0x3c, !PT ;  /* 0x0000000e0f0fb212 */ /* 0x000fca00078e3cff */
[----:B------:R-:W3:Y:S04]  /*1bd60*/  @!P3 LDG.E.U16 R0, desc[UR10][R14.64] ;  /* 0x0000000a0e00b981 */ /* 0x000ee8000c1e1500 */
[----:B---3--:R0:W-:Y:S04]  /*1bd70*/  STL [R1+0x7c], R0 ;  /* 0x00007c0001007387 */ /* 0x0081e80000100800 */
[----:B0-----:R-:W3:Y:S04]  /*1bd80*/  LDL.LU R0, [R1+0x13c4] ;  /* 0x0013c40001007983 */ /* 0x001ee80000300800 */
[----:B------:R-:W2:Y:S04]  /*1bd90*/  LDL R14, [R1+0x868] ;  /* 0x00086800010e7983 */ /* 0x000ea80000100800 */
[----:B------:R-:W2:Y:S01]  /*1bda0*/  LDL R15, [R1+0x86c] ;  /* 0x00086c00010f7983 */ /* 0x000ea20000100800 */
[----:B---3--:R-:W-:-:S02]  /*1bdb0*/  PRMT R0, RZ, 0x7610, R0 ;  /* 0x00007610ff007816 */ /* 0x008fc40000000000 */
        /* <DEDUP_REMOVED lines=8> */
[----:B--2---:R-:W-:-:S02]  /*1be40*/  PRMT R0, RZ, 0x7610, R0 ;  /* 0x00007610ff007816 */ /* 0x004fc40000000000 */
[----:B---3--:R-:W-:-:S04]  /*1be50*/  @!P3 LOP3.LUT R15, R15, R14, RZ, 0x3c, !PT ;  /* 0x0000000e0f0fb212 */ /* 0x008fc800078e3cff */
        /* <DEDUP_REMOVED lines=184> */
[----:B------:R-:W2:Y:S04]  /*1c9e0*/  LDL R14, [R1+0x354] ;  /* 0x00035400010e7983 */ /* 0x000ea80000100800 */
[----:B------:R-:W2:Y:S01]  /*1c9f0*/  LDL R15, [R1+0xacc] ;  /* 0x000acc00010f7983 */ /* 0x000ea20000100800 */
[----:B0-----:R-:W0:Y:S02]  /*1ca00*/  S2R R0, SR_TID.X ;  /* 0x0000000000007919 */ /* 0x001e240000002100 */
[----:B0-----:R-:W-:-:S05]  /*1ca10*/  LOP3.LUT R0, R0, 0x3f, RZ, 0xc0, !PT ;  /* 0x0000003f00007812 */ /* 0x001fca00078ec0ff */
[----:B------:R-:W-:-:S05]  /*1ca20*/  IMAD.SHL.U32 R0, R0, 0x2, RZ ;  /* 0x0000000200007824 */ /* 0x000fca00078e00ff */
[----:B------:R0:W-:Y:S02]  /*1ca30*/  STS.U16 [R0+UR5+0x8000], R16 ;  /* 0x0080001000007988 */ /* 0x0001e40008000405 */
[----:B0-----:R-:W-:Y:S02]  /*1ca40*/  PRMT R0, RZ, 0x7610, R0 ;  /* 0x00007610ff007816 */ /* 0x001fe40000000000 */
[----:B--2---:R-:W-:-:S04]  /*1ca50*/  @!P3 LOP3.LUT R15, R15, R14, RZ, 0x3c, !PT ;  /* 0x0000000e0f0fb212 */ /* 0x004fc800078e3cff */
        /* <DEDUP_REMOVED lines=18> */
[----:B------:R-:W-:-:S02]  /*1cb80*/  PRMT R7, RZ, 0x7610, R7 ;  /* 0x00007610ff077816 */ /* 0x000fc40000000007 */
[----:B--2---:R-:W-:-:S04]  /*1cb90*/  @!P3 LOP3.LUT R15, R15, R14, RZ, 0x3c, !PT ;  /* 0x0000000e0f0fb212 */ /* 0x004fc800078e3cff */
[----:B------:R-:W-:-:S04]  /*1cba0*/  @!P3 LOP3.LUT R14, R15, R14, RZ, 0x3c, !PT ;  /* 0x0000000e0f0eb212 */ /* 0x000fc800078e3cff */
[----:B------:R-:W-:-:S05]  /*1cbb0*/  @!P3 LOP3.LUT R15, R15, R14, RZ, 0x3c, !PT ;  /* 0x0000000e0f0fb212 */ /* 0x000fca00078e3cff */
[----:B------:R1:W2:Y:S04]  /*1cbc0*/  @!P3 LDG.E.U16 R7, desc[UR10][R14.64] ;  /* 0x0000000a0e07b981 */ /* 0x0002a8000c1e1500 */
[----:B------:R-:W1:Y:S04]  /*1cbd0*/  LDL R14, [R1+0xa20] ;  /* 0x000a2000010e7983 */ /* 0x000e680000100800 */
[----:B------:R-:W1:Y:S01]  /*1cbe0*/  LDL R15, [R1+0xa24] ;  /* 0x000a2400010f7983 */ /* 0x000e620000100800 */
[----:B------:R-:W-:Y:S01]  /*1cbf0*/  PRMT R28, RZ, 0x7610, R28 ;  /* 0x00007610ff1c7816 */ /* 0x000fe2000000001c */
[----:B0-----:R-:W0:Y:S01]  /*1cc00*/  S2R R0, SR_TID.X ;  /* 0x0000000000007919 */ /* 0x001e220000002100 */
[----:B-1----:R-:W-:-:S04]  /*1cc10*/  @!P3 LOP3.LUT R15, R15, R14, RZ, 0x3c, !PT ;  /* 0x0000000e0f0fb212 */ /* 0x002fc800078e3cff */
[----:B------:R-:W-:-:S04]  /*1cc20*/  @!P3 LOP3.LUT R14, R15, R14, RZ, 0x3c, !PT ;  /* 0x0000000e0f0eb212 */ /* 0x000fc800078e3cff */
[----:B------:R-:W-:-:S05]  /*1cc30*/  @!P3 LOP3.LUT R15, R15, R14, RZ, 0x3c, !PT ;  /* 0x0000000e0f0fb212 */ /* 0x000fca00078e3cff */
[----:B------:R-:W3:Y:S01]  /*1cc40*/  @!P3 LDG.E.U16 R28, desc[UR10][R14.64] ;  /* 0x0000000a0e1cb981 */ /* 0x000ee2000c1e1500 */
[----:B0-----:R-:W-:-:S05]  /*1cc50*/  LOP3.LUT R0, R0, 0x3f, RZ, 0xc0, !PT ;  /* 0x0000003f00007812 */ /* 0x001fca00078ec0ff */
[----:B------:R-:W-:Y:S01]  /*1cc60*/  IMAD.SHL.U32 R0, R0, 0x2, RZ ;  /* 0x0000000200007824 */ /* 0x000fe200078e00ff */
[----:B--2---:R0:W-:Y:S04]  /*1cc70*/  STL [R1+0x170], R7 ;  /* 0x0001700701007387 */ /* 0x0041e80000100800 */
[----:B------:R1:W-:Y:S04]  /*1cc80*/  STS.U16 [R0+UR5+0x8300], R3 ;  /* 0x0083000300007988 */ /* 0x0003e80008000405 */
[----:B------:R2:W-:Y:S04]  /*1cc90*/  STS.U16 [R0+UR5+0x8400], R2 ;  /* 0x0084000200007988 */ /* 0x0005e80008000405 */
[----:B0-----:R-:W4:Y:S04]  /*1cca0*/  LDL R7, [R1+0x964] ;  /* 0x0009640001077983 */ /* 0x001f280000100800 */
[----:B-1----:R-:W4:Y:S04]  /*1ccb0*/  LDL R3, [R1+0x9e4] ;  /* 0x0009e40001037983 */ /* 0x002f280000100800 */
[----:B---3--:R0:W-:Y:S04]  /*1ccc0*/  STL [R1+0x168], R28 ;  /* 0x0001681c01007387 */ /* 0x0081e80000100800 */
[----:B--2---:R-:W4:Y:S04]  /*1ccd0*/  LDL R2, [R1+0x9e0] ;  /* 0x0009e00001027983 */ /* 0x004f280000100800 */
[----:B------:R1:W-:Y:S04]  /*1cce0*/  STS.U16 [R0+UR5+0x8200], R18 ;  /* 0x0082001200007988 */ /* 0x0003e80008000405 */
[----:B0-----:R-:W2:Y:S01]  /*1ccf0*/  LDL R28, [R1+0x924] ;  /* 0x00092400011c7983 */ /* 0x001ea20000100800 */
[----:B-1----:R-:W-:-:S02]  /*1cd00*/  PRMT R0, RZ, 0x7610, R0 ;  /* 0x00007610ff007816 */ /* 0x002fc40000000000 */
[----:B----4-:R-:W-:-:S04]  /*1cd10*/  @!P3 LOP3.LUT R3, R3, R2, RZ, 0x3c, !PT ;  /* 0x000000020303b212 */ /* 0x010fc800078e3cff */
[----:B------:R-:W-:-:S04]  /*1cd20*/  @!P3 LOP3.LUT R2, R3, R2, RZ, 0x3c, !PT ;  /* 0x000000020302b212 */ /* 0x000fc800078e3cff */
[----:B------:R-:W-:-:S05]  /*1cd30*/  @!P3 LOP3.LUT R3, R3, R2, RZ, 0x3c, !PT ;  /* 0x000000020303b212 */ /* 0x000fca00078e3cff */
[----:B------:R-:W3:Y:S04]  /*1cd40*/  @!P3 LDG.E.U16 R0, desc[UR10][R2.64] ;  /* 0x0000000a0200b981 */ /* 0x000ee8000c1e1500 */
[----:B---3--:R-:W-:Y:S04]  /*1cd50*/  STL [R1+0x160], R0 ;  /* 0x0001600001007387 */ /* 0x008fe80000100800 */
[----:B------:R-:W3:Y:S04]  /*1cd60*/  LDL R2, [R1+0x9a0] ;  /* 0x0009a00001027983 */ /* 0x000ee80000100800 */
[----:B------:R-:W3:Y:S01]  /*1cd70*/  LDL R3, [R1+0x9a4] ;  /* 0x0009a40001037983 */ /* 0x000ee20000100800 */
[----:B------:R-:W-:-:S02]  /*1cd80*/  PRMT R27, RZ, 0x7610, R27 ;  /* 0x00007610ff1b7816 */ /* 0x000fc4000000001b */
[----:B---3--:R-:W-:-:S04]  /*1cd90*/  @!P3 LOP3.LUT R3, R3, R2, RZ, 0x3c, !PT ;  /* 0x000000020303b212 */ /* 0x008fc800078e3cff */
[----:B------:R-:W-:-:S04]  /*1cda0*/  @!P3 LOP3.LUT R2, R3, R2, RZ, 0x3c, !PT ;  /* 0x000000020302b212 */ /* 0x000fc800078e3cff */
[----:B------:R-:W-:-:S05]  /*1cdb0*/  @!P3 LOP3.LUT R3, R3, R2, RZ, 0x3c, !PT ;  /* 0x000000020303b212 */ /* 0x000fca00078e3cff */
[----:B------:R0:W3:Y:S04]  /*1cdc0*/  @!P3 LDG.E.U16 R27, desc[UR10][R2.64] ;  /* 0x0000000a021bb981 */ /* 0x0000e8000c1e1500 */
[----:B------:R-:W4:Y:S01]  /*1cdd0*/  LDL R3, [R1+0x960] ;  /* 0x0009600001037983 */ /* 0x000f220000100800 */
[----:B------:R-:W-:Y:S01]  /*1cde0*/  PRMT R26, RZ, 0x7610, R26 ;  /* 0x00007610ff1a7816 */ /* 0x000fe2000000001a */
[----:B0-----:R-:W-:Y:S02]  /*1cdf0*/  @!P3 IMAD.MOV.U32 R2, RZ, RZ, R7 ;  /* 0x000000ffff02b224 */ /* 0x001fe400078e0007 */
[----:B---3--:R-:W-:Y:S01]  /*1ce00*/  STL [R1+0x158], R27 ;  /* 0x0001581b01007387 */ /* 0x008fe20000100800 */
[----:B------:R-:W-:-:S03]  /*1ce10*/  PRMT R6, RZ, 0x7610, R6 ;  /* 0x00007610ff067816 */ /* 0x000fc60000000006 */
[----:B------:R-:W3:Y:S04]  /*1ce20*/  LDL R7, [R1+0x8a4] ;  /* 0x0008a40001077983 */ /* 0x000ee80000100800 */
[----:B----4-:R2:W4:Y:S04]  /*1ce30*/  @!P3 LDG.E.U16 R26, desc[UR10][R2.64] ;  /* 0x0000000a021ab981 */ /* 0x010528000c1e1500 */
[----:B------:R-:W3:Y:S01]  /*1ce40*/  LDL R3, [R1+0x920] ;  /* 0x0009200001037983 */ /* 0x000ee20000100800 */
[----:B--2---:R-:W-:-:S03]  /*1ce50*/  @!P3 IMAD.MOV.U32 R2, RZ, RZ, R28 ;  /* 0x000000ffff02b224 */ /* 0x004fc600078e001c */
[----:B----4-:R0:W-:Y:S01]  /*1ce60*/  STL [R1+0x150], R26 ;  /* 0x0001501a01007387 */ /* 0x0101e20000100800 */
[----:B------:R-:W-:-:S03]  /*1ce70*/  PRMT R23, RZ, 0x7610, R23 ;  /* 0x00007610ff177816 */ /* 0x000fc60000000017 */
[----:B------:R-:W2:Y:S04]  /*1ce80*/  LDL R28, [R1+0x820] ;  /* 0x00082000011c7983 */ /* 0x000ea80000100800 */
[----:B---3--:R1:W3:Y:S04]  /*1ce90*/  @!P3 LDG.E.U16 R6, desc[UR10][R2.64] ;  /* 0x0000000a0206b981 */ /* 0x0082e8000c1e1500 */
[----:B0-----:R-:W4:Y:S04]  /*1cea0*/  LDL R26, [R1+0x864] ;  /* 0x00086400011a7983 */ /* 0x001f280000100800 */
[----:B------:R-:W1:Y:S04]  /*1ceb0*/  LDL R2, [R1+0x8e0] ;  /* 0x0008e00001027983 */ /* 0x000e680000100800 */
[----:B------:R-:W1:Y:S02]  /*1cec0*/  LDL R3, [R1+0x8e4] ;  /* 0x0008e40001037983 */ /* 0x000e640000100800 */
[----:B-1----:R-:W-:-:S04]  /*1ced0*/  @!P3 LOP3.LUT R3, R3, R2, RZ, 0x3c, !PT ;  /* 0x000000020303b212 */ /* 0x002fc800078e3cff */
[----:B------:R-:W-:-:S04]  /*1cee0*/  @!P3 LOP3.LUT R2, R3, R2, RZ, 0x3c, !PT ;  /* 0x000000020302b212 */ /* 0x000fc800078e3cff */
[----:B------:R-:W-:-:S05]  /*1cef0*/  @!P3 LOP3.LUT R3, R3, R2, RZ, 0x3c, !PT ;  /* 0x000000020303b212 */ /* 0x000fca00078e3cff */
[----:B------:R-:W2:Y:S04]  /*1cf00*/  @!P3 LDG.E.U16 R23, desc[UR10][R2.64] ;  /* 0x0000000a0217b981 */ /* 0x000ea8000c1e1500 */
[----:B---3--:R0:W-:Y:S04]  /*1cf10*/  STL [R1+0x148], R6 ;  /* 0x0001480601007387 */ /* 0x0081e80000100800 */
[----:B0-----:R-:W3:Y:S04]  /*1cf20*/  LDL R6, [R1+0x824] ;  /* 0x0008240001067983 */ /* 0x001ee80000100800 */
[----:B--2---:R0:W-:Y:S04]  /*1cf30*/  STL [R1+0x140], R23 ;  /* 0x0001401701007387 */ /* 0x0041e80000100800 */
[----:B0-----:R-:W2:Y:S04]  /*1cf40*/  LDL.LU R23, [R1+0x136c] ;  /* 0x00136c0001177983 */ /* 0x001ea80000300800 */
[----:B------:R-:W4:Y:S01]  /*1cf50*/  LDL R3, [R1+0x8a0] ;  /* 0x0008a00001037983 */ /* 0x000f220000100800 */
[----:B------:R-:W-:Y:S01]  /*1cf60*/  PRMT R24, RZ, 0x7610, R24 ;  /* 0x00007610ff187816 */ /* 0x000fe20000000018 */
[----:B------:R-:W-:-:S02]  /*1cf70*/  @!P3 IMAD.MOV.U32 R2, RZ, RZ, R7 ;  /* 0x000000ffff02b224 */ /* 0x000fc400078e0007 */
[----:B------:R-:W2:Y:S04]  /*1cf80*/  LDL R7, [R1+0x7e4] ;  /* 0x0007e40001077983 */ /* 0x000ea80000100800 */
[----:B----4-:R-:W4:Y:S01]  /*1cf90*/  @!P3 LDG.E.U16 R24, desc[UR10][R2.64] ;  /* 0x0000000a0218b981 */ /* 0x010f22000c1e1500 */
[----:B------:R-:W0:Y:S03]  /*1cfa0*/  S2R R0, SR_TID.X ;  /* 0x0000000000007919 */ /* 0x000e260000002100 */
[----:B----4-:R1:W-:Y:S04]  /*1cfb0*/  STL [R1+0x13c], R24 ;  /* 0x00013c1801007387 */ /* 0x0103e80000100800 */
[----:B-1----:R-:W4:Y:S04]  /*1cfc0*/  LDL.LU R24, [R1+0x1368] ;  /* 0x0013680001187983 */ /* 0x002f280000300800 */
[----:B------:R-:W3:Y:S01]  /*1cfd0*/  LDL R3, [R1+0x860] ;  /* 0x0008600001037983 */ /* 0x000ee20000100800 */
[----:B0-----:R-:W-:-:S05]  /*1cfe0*/  LOP3.LUT R0, R0, 0x3f, RZ, 0xc0, !PT ;  /* 0x0000003f00007812 */ /* 0x001fca00078ec0ff */
[----:B------:R-:W-:Y:S02]  /*1cff0*/  IMAD.SHL.U32 R0, R0, 0x2, RZ ;  /* 0x0000000200007824 */ /* 0x000fe400078e00ff */
[----:B------:R-:W-:Y:S01]  /*1d000*/  @!P3 IMAD.MOV.U32 R2, RZ, RZ, R26 ;  /* 0x000000ffff02b224 */ /* 0x000fe200078e001a */
[----:B------:R-:W-:Y:S01]  /*1d010*/  PRMT R29, RZ, 0x7610, R29 ;  /* 0x00007610ff1d7816 */ /* 0x000fe2000000001d */
[----:B------:R-:W4:Y:S04]  /*1d020*/  LDL R26, [R1+0x7a4] ;  /* 0x0007a400011a7983 */ /* 0x000f280000100800 */
[----:B------:R-:W-:Y:S04]  /*1d030*/  STS.U16 [R0+UR5+0x8500], R19 ;  /* 0x0085001300007988 */ /* 0x000fe80008000405 */
[----:B------:R-:W-:Y:S04]  /*1d040*/  STS.U16 [R0+UR5+0x8600], R20 ;  /* 0x0086001400007988 */ /* 0x000fe80008000405 */
[----:B------:R0:W-:Y:S02]  /*1d050*/  STS.U16 [R0+UR5+0x8700], R21 ;  /* 0x0087001500007988 */ /* 0x0001e40008000405 */
[----:B0-----:R-:W-:-:S06]  /*1d060*/  PRMT R0, RZ, 0x7610, R0 ;  /* 0x00007610ff007816 */ /* 0x001fcc0000000000 */
[----:B---3--:R0:W3:Y:S02]  /*1d070*/  @!P3 LDG.E.U16 R0, desc[UR10][R2.64] ;  /* 0x0000000a0200b981 */ /* 0x0080e4000c1e1500 */
[----:B0-----:R-:W-:Y:S02]  /*1d080*/  @!P3 IMAD.MOV.U32 R2, RZ, RZ, R6 ;  /* 0x000000ffff02b224 */ /* 0x001fe400078e0006 */
[----:B------:R-:W-:-:S05]  /*1d090*/  @!P3 IMAD.MOV.U32 R3, RZ, RZ, R28 ;  /* 0x000000ffff03b224 */ /* 0x000fca00078e001c */
[----:B------:R0:W4:Y:S01]  /*1d0a0*/  @!P3 LDG.E.U16 R29, desc[UR10][R2.64] ;  /* 0x0000000a021db981 */ /* 0x000122000c1e1500 */
[----:B------:R-:W1:Y:S03]  /*1d0b0*/  S2R R27, SR_TID.X ;  /* 0x00000000001b7919 */ /* 0x000e660000002100 */
[----:B---3--:R3:W-:Y:S04]  /*1d0c0*/  STL [R1+0x138], R0 ;  /* 0x0001380001007387 */ /* 0x0087e80000100800 */
[----:B---3--:R-:W3:Y:S04]  /*1d0d0*/  LDL.LU R0, [R1+0x70] ;  /* 0x0000700001007983 */ /* 0x008ee80000300800 */
[----:B------:R-:W3:Y:S04]  /*1d0e0*/  LDL R28, [R1+0x760] ;  /* 0x00076000011c7983 */ /* 0x000ee80000100800 */
[----:B------:R-:W3:Y:S04]  /*1d0f0*/  LDL R6, [R1+0x764] ;  /* 0x0007640001067983 */ /* 0x000ee80000100800 */
[----:B------:R-:W3:Y:S04]  /*1d100*/  LDL.LU R2, [R1+0x68] ;  /* 0x0000680001027983 */ /* 0x000ee80000300800 */
[----:B------:R-:W3:Y:S01]  /*1d110*/  LDL R3, [R1+0x7e0] ;  /* 0x0007e00001037983 */ /* 0x000ee20000100800 */
[----:B-1----:R-:W-:-:S05]  /*1d120*/  LOP3.LUT R27, R27, 0x3f, RZ, 0xc0, !PT ;  /* 0x0000003f1b1b7812 */ /* 0x002fca00078ec0ff */
[----:B------:R-:W-:-:S05]  /*1d130*/  IMAD.SHL.U32 R27, R27, 0x2, RZ ;  /* 0x000000021b1b7824 */ /* 0x000fca00078e00ff */
[----:B------:R-:W-:-:S05]  /*1d140*/  LOP3.LUT R27, R27, 0x10, RZ, 0x3c, !PT ;  /* 0x000000101b1b7812 */ /* 0x000fca00078e3cff */
[----:B------:R-:W-:Y:S01]  /*1d150*/  STS.U16 [R27+UR5+0x8080], R22 ;  /* 0x008080161b007988 */ /* 0x000fe20008000405 */
[----:B------:R-:W-:-:S03]  /*1d160*/  PRMT R4, RZ, 0x7610, R4 ;  /* 0x00007610ff047816 */ /* 0x000fc60000000004 */
[----:B--2---:R-:W-:Y:S04]  /*1d170*/  STS.U16 [R27+UR5+0x8180], R23 ;  /* 0x008180171b007988 */ /* 0x004fe80008000405 */
[----:B----4-:R-:W-:Y:S04]  /*1d180*/  STS.U16 [R27+UR5+0x8280], R24 ;  /* 0x008280181b007988 */ /* 0x010fe80008000405 */
[----:B------:R-:W-:Y:S04]  /*1d190*/  STS.U16 [R27+UR5+0x8380], R25 ;  /* 0x008380191b007988 */ /* 0x000fe80008000405 */
[----:B---3--:R0:W-:Y:S02]  /*1d1a0*/  STS.U16 [R27+UR5+0x8480], R2 ;  /* 0x008480021b007988 */ /* 0x0081e40008000405 */
[----:B0-----:R-:W-:-:S05]  /*1d1b0*/  @!P3 IMAD.MOV.U32 R2, RZ, RZ, R7 ;  /* 0x000000ffff02b224 */ /* 0x001fca00078e0007 */
[----:B------:R-:W2:Y:S04]  /*1d1c0*/  @!P3 LDG.E.U16 R4, desc[UR10][R2.64] ;  /* 0x0000000a0204b981 */ /* 0x000ea8000c1e1500 */
[----:B------:R0:W-:Y:S04]  /*1d1d0*/  STL [R1+0x134], R29 ;  /* 0x0001341d01007387 */ /* 0x0001e80000100800 */
[----:B0-----:R-:W3:Y:S04]  /*1d1e0*/  LDL.LU R29, [R1+0x1c] ;  /* 0x00001c00011d7983 */ /* 0x001ee80000300800 */
[----:B------:R-:W4:Y:S04]  /*1d1f0*/  LDL.LU R7, [R1+0x64] ;  /* 0x0000640001077983 */ /* 0x000f280000300800 */
[----:B--2---:R0:W-:Y:S04]  /*1d200*/  STL [R1+0x130], R4 ;  /* 0x0001300401007387 */ /* 0x0041e80000100800 */
[----:B0-----:R-:W2:Y:S04]  /*1d210*/  LDL.LU R4, [R1+0x1364] ;  /* 0x0013640001047983 */ /* 0x001ea80000300800 */
[----:B------:R-:W3:Y:S04]  /*1d220*/  LDL.LU R2, [R1+0x78] ;  /* 0x0000780001027983 */ /* 0x000ee80000300800 */
[----:B------:R-:W4:Y:S01]  /*1d230*/  LDL R3, [R1+0x7a0] ;  /* 0x0007a00001037983 */ /* 0x000f220000100800 */
[----:B------:R-:W-:-:S03]  /*1d240*/  PRMT R15, RZ, 0x7610, R15 ;  /* 0x00007610ff0f7816 */ /* 0x000fc6000000000f */
[----:B---3--:R0:W-:Y:S02]  /*1d250*/  STS.U16 [R27+UR5+0x8580], R2 ;  /* 0x008580021b007988 */ /* 0x0081e40008000405 */
[----:B0-----:R-:W-:Y:S02]  /*1d260*/  @!P3 IMAD.MOV.U32 R2, RZ, RZ, R26 ;  /* 0x000000ffff02b224 */ /* 0x001fe400078e001a */
[----:B------:R-:W3:Y:S04]  /*1d270*/  LDL.LU R26, [R1+0x60] ;  /* 0x00006000011a7983 */ /* 0x000ee80000300800 */
[----:B----4-:R0:W4:Y:S04]  /*1d280*/  @!P3 LDG.E.U16 R15, desc[UR10][R2.64] ;  /* 0x0000000a020fb981 */ /* 0x010128000c1e1500 */
[----:B------:R-:W2:Y:S01]  /*1d290*/  LDL.LU R3, [R1+0x74] ;  /* 0x0000740001037983 */ /* 0x000ea20000300800 */
[----:B------:R-:W-:Y:S01]  /*1d2a0*/  PRMT R14, RZ, 0x7610, R14 ;  /* 0x00007610ff0e7816 */ /* 0x000fe2000000000e */
[----:B0-----:R-:W-:-:S02]  /*1d2b0*/  @!P3 IMAD.MOV.U32 R2, RZ, RZ, R6 ;  /* 0x000000ffff02b224 */ /* 0x001fc400078e0006 */
[----:B--2---:R0:W-:Y:S02]  /*1d2c0*/  STS.U16 [R27+UR5+0x8680], R3 ;  /* 0x008680031b007988 */ /* 0x0041e40008000405 */
[----:B0-----:R-:W-:-:S05]  /*1d2d0*/  @!P3 IMAD.MOV.U32 R3, RZ, RZ, R28 ;  /* 0x000000ffff03b224 */ /* 0x001fca00078e001c */
[----:B------:R-:W2:Y:S04]  /*1d2e0*/  @!P3 LDG.E.U16 R14, desc[UR10][R2.64] ;  /* 0x0000000a020eb981 */ /* 0x000ea8000c1e1500 */
[----:B----4-:R-:W-:Y:S04]  /*1d2f0*/  STL [R1+0x12b0], R15 ;  /* 0x0012b00f01007387 */ /* 0x010fe80000100800 */
[----:B------:R-:W-:Y:S04]  /*1d300*/  STL [R1+0x1318], R15 ;  /* 0x0013180f01007387 */ /* 0x000fe80000100800 */
[----:B------:R-:W4:Y:S04]  /*1d310*/  LDL R6, [R1+0x664] ;  /* 0x0006640001067983 */ /* 0x000f280000100800 */
[----:B------:R-:W3:Y:S04]  /*1d320*/  LDL.LU R28, [R1+0x58] ;  /* 0x00005800011c7983 */ /* 0x000ee80000300800 */
[----:B------:R-:W4:Y:S04]  /*1d330*/  LDL R2, [R1+0x720] ;  /* 0x0007200001027983 */ /* 0x000f280000100800 */
[----:B------:R-:W4:Y:S04]  /*1d340*/  LDL R3, [R1+0x724] ;  /* 0x0007240001037983 */ /* 0x000f280000100800 */
[----:B------:R0:W-:Y:S04]  /*1d350*/  STS.U16 [R27+UR5+0x8780], R0 ;  /* 0x008780001b007988 */ /* 0x0001e80008000405 */
[----:B--2---:R-:W-:Y:S04]  /*1d360*/  STL [R1+0x12b4], R14 ;  /* 0x0012b40e01007387 */ /* 0x004fe80000100800 */
[----:B------:R-:W-:Y:S04]  /*1d370*/  STL [R1+0x12b8], R14 ;  /* 0x0012b80e01007387 */ /* 0x000fe80000100800 */
[----:B------:R-:W-:Y:S04]  /*1d380*/  STL [R1+0x12bc], R14 ;  /* 0x0012bc0e01007387 */ /* 0x000fe80000100800 */
[----:B------:R-:W-:Y:S04]  /*1d390*/  STL [R1+0x12f8], R14 ;  /* 0x0012f80e01007387 */ /* 0x000fe80000100800 */
[----:B------:R-:W-:Y:S04]  /*1d3a0*/  STL [R1+0x12fc], R14 ;  /* 0x0012fc0e01007387 */ /* 0x000fe80000100800 */
[----:B0-----:R-:W2:Y:S01]  /*1d3b0*/  LDL.LU R27, [R1+0x1360] ;  /* 0x00136000011b7983 */ /* 0x001ea20000300800 */
[----:B----4-:R-:W-:-:S04]  /*1d3c0*/  @!P3 LOP3.LUT R3, R3, R2, RZ, 0x3c, !PT ;  /* 0x000000020303b212 */ /* 0x010fc800078e3cff */
[----:B------:R-:W-:-:S04]  /*1d3d0*/  @!P3 LOP3.LUT R2, R3, R2, RZ, 0x3c, !PT ;  /* 0x000000020302b212 */ /* 0x000fc800078e3cff */
[----:B------:R-:W-:Y:S01]  /*1d3e0*/  @!P3 LOP3.LUT R3, R3, R2, RZ, 0x3c, !PT ;  /* 0x000000020303b212 */ /* 0x000fe200078e3cff */
[----:B------:R-:W0:Y:S01]  /*1d3f0*/  S2R R0, SR_TID.X ;  /* 0x0000000000007919 */ /* 0x000e220000002100 */
[----:B--2---:R-:W-:-:S06]  /*1d400*/  PRMT R27, RZ, 0x7610, R27 ;  /* 0x00007610ff1b7816 */ /* 0x004fcc000000001b */
[----:B------:R1:W2:Y:S04]  /*1d410*/  @!P3 LDG.E.U16 R27, desc[UR10][R2.64] ;  /* 0x0000000a021bb981 */ /* 0x0002a8000c1e1500 */
[----:B------:R-:W1:Y:S04]  /*1d420*/  LDL R2, [R1+0x6e0] ;  /* 0x0006e00001027983 */ /* 0x000e680000100800 */
[----:B------:R-:W1:Y:S01]  /*1d430*/  LDL R3, [R1+0x6e4] ;  /* 0x0006e40001037983 */ /* 0x000e620000100800 */
[----:B0-----:R-:W-:-:S05]  /*1d440*/  LOP3.LUT R0, R0, 0x3f, RZ, 0xc0, !PT ;  /* 0x0000003f00007812 */ /* 0x001fca00078ec0ff */
[----:B------:R-:W-:-:S05]  /*1d450*/  IMAD.SHL.U32 R0, R0, 0x2, RZ ;  /* 0x0000000200007824 */ /* 0x000fca00078e00ff */
[----:B------:R0:W-:Y:S02]  /*1d460*/  STS.U16 [R0+UR5], R29 ;  /* 0x0000001d00007988 */ /* 0x0001e40008000405 */
[----:B0-----:R-:W-:Y:S02]  /*1d470*/  PRMT R0, RZ, 0x7610, R0 ;  /* 0x00007610ff007816 */ /* 0x001fe40000000000 */
[----:B-1----:R-:W-:-:S04]  /*1d480*/  @!P3 LOP3.LUT R3, R3, R2, RZ, 0x3c, !PT ;  /* 0x000000020303b212 */ /* 0x002fc800078e3cff */
[----:B------:R-:W-:-:S04]  /*1d490*/  @!P3 LOP3.LUT R2, R3, R2, RZ, 0x3c, !PT ;  /* 0x000000020302b212 */ /* 0x000fc800078e3cff */
[----:B------:R-:W-:-:S05]  /*1d4a0*/  @!P3 LOP3.LUT R3, R3, R2, RZ, 0x3c, !PT ;  /* 0x000000020303b212 */ /* 0x000fca00078e3cff */
[----:B------:R-:W4:Y:S04]  /*1d4b0*/  @!P3 LDG.E.U16 R0, desc[UR10][R2.64] ;  /* 0x0000000a0200b981 */ /* 0x000f28000c1e1500 */
[----:B--2---:R0:W-:Y:S04]  /*1d4c0*/  STL [R1+0x12c], R27 ;  /* 0x00012c1b01007387 */ /* 0x0041e80000100800 */
[----:B0-----:R-:W2:Y:S04]  /*1d4d0*/  LDL.LU R27, [R1+0x54] ;  /* 0x00005400011b7983 */ /* 0x001ea80000300800 */
[----:B------:R-:W2:Y:S04]  /*1d4e0*/  LDL.LU R29, [R1+0x135c] ;  /* 0x00135c00011d7983 */ /* 0x000ea80000300800 */
[----:B----4-:R0:W-:Y:S04]  /*1d4f0*/  STL [R1+0x1c], R0 ;  /* 0x00001c0001007387 */ /* 0x0101e80000100800 */
[----:B------:R-:W4:Y:S04]  /*1d500*/  LDL R2, [R1+0x6a0] ;  /* 0x0006a00001027983 */ /* 0x000f280000100800 */
[----:B------:R-:W4:Y:S01]  /*1d510*/  LDL R3, [R1+0x6a4] ;  /* 0x0006a40001037983 */ /* 0x000f220000100800 */
[----:B0-----:R-:W0:Y:S02]  /*1d520*/  S2R R0, SR_TID.X ;  /* 0x0000000000007919 */ /* 0x001e240000002100 */
[----:B0-----:R-:W-:-:S05]  /*1d530*/  LOP3.LUT R0, R0, 0x3f, RZ, 0xc0, !PT ;  /* 0x0000003f00007812 */ /* 0x001fca00078ec0ff */
[----:B------:R-:W-:-:S05]  /*1d540*/  IMAD.SHL.U32 R0, R0, 0x2, RZ ;  /* 0x0000000200007824 */ /* 0x000fca00078e00ff */
[----:B------:R0:W-:Y:S02]  /*1d550*/  STS.U16 [R0+UR5+0x400], R7 ;  /* 0x0004000700007988 */ /* 0x0001e40008000405 */
[----:B0-----:R-:W-:Y:S02]  /*1d560*/  PRMT R0, RZ, 0x7610, R0 ;  /* 0x00007610ff007816 */ /* 0x001fe40000000000 */
[----:B------:R-:W2:Y:S01]  /*1d570*/  LDL R7, [R1+0x5e4] ;  /* 0x0005e40001077983 */ /* 0x000ea20000100800 */
[----:B----4-:R-:W-:-:S04]  /*1d580*/  @!P3 LOP3.LUT R3, R3, R2, RZ, 0x3c, !PT ;  /* 0x000000020303b212 */ /* 0x010fc800078e3cff */
[----:B------:R-:W-:-:S04]  /*1d590*/  @!P3 LOP3.LUT R2, R3, R2, RZ, 0x3c, !PT ;  /* 0x000000020302b212 */ /* 0x000fc800078e3cff */
[----:B------:R-:W-:-:S05]  /*1d5a0*/  @!P3 LOP3.LUT R3, R3, R2, RZ, 0x3c, !PT ;  /* 0x000000020303b212 */ /* 0x000fca00078e3cff */
[----:B------:R-:W4:Y:S04]  /*1d5b0*/  @!P3 LDG.E.U16 R0, desc[UR10][R2.64] ;  /* 0x0000000a0200b981 */ /* 0x000f28000c1e1500 */
[----:B----4-:R0:W-:Y:S04]  /*1d5c0*/  STL [R1+0x128], R0 ;  /* 0x0001280001007387 */ /* 0x0101e80000100800 */
[----:B------:R-:W4:Y:S04]  /*1d5d0*/  LDL.LU R2, [R1+0x6c] ;  /* 0x00006c0001027983 */ /* 0x000f280000300800 */
[----:B------:R-:W2:Y:S01]  /*1d5e0*/  LDL R3, [R1+0x660] ;  /* 0x0006600001037983 */ /* 0x000ea20000100800 */
[----:B0-----:R-:W0:Y:S01]  /*1d5f0*/  S2R R0, SR_TID.X ;  /* 0x0000000000007919 */ /* 0x001e220000002100 */
[----:B------:R-:W-:-:S02]  /*1d600*/  PRMT R4, RZ, 0x7610, R4 ;  /* 0x00007610ff047816 */ /* 0x000fc40000000004 */
[----:B0-----:R-:W-:-:S05]  /*1d610*/  LOP3.LUT R0, R0, 0x3f, RZ, 0xc0, !PT ;  /* 0x0000003f00007812 */ /* 0x001fca00078ec0ff */
[----:B------:R-:W-:-:S05]  /*1d620*/  IMAD.SHL.U32 R0, R0, 0x2, RZ ;  /* 0x0000000200007824 */ /* 0x000fca00078e00ff */
[----:B----4-:R0:W-:Y:S02]  /*1d630*/  STS.U16 [R0+UR5+0x800], R2 ;  /* 0x0008000200007988 */ /* 0x0101e40008000405 */
[----:B0-----:R-:W-:Y:S02]  /*1d640*/  @!P3 IMAD.MOV.U32 R2, RZ, RZ, R6 ;  /* 0x000000ffff02b224 */ /* 0x001fe400078e0006 */
[----:B---3--:R0:W-:Y:S04]  /*1d650*/  STS.U16 [R0+UR5+0xc00], R26 ;  /* 0x000c001a00007988 */ /* 0x0081e80008000405 */
[----:B--2---:R1:W2:Y:S04]  /*1d660*/  @!P3 LDG.E.U16 R4, desc[UR10][R2.64] ;  /* 0x0000000a0204b981 */ /* 0x0042a8000c1e1500 */
[----:B------:R-:W3:Y:S04]  /*1d670*/  LDL R6, [R1+0x560] ;  /* 0x0005600001067983 */ /* 0x000ee80000100800 */
[----:B------:R-:W1:Y:S04]  /*1d680*/  LDL R2, [R1+0x620] ;  /* 0x0006200001027983 */ /* 0x000e680000100800 */
[----:B------:R-:W1:Y:S01]  /*1d690*/  LDL R3, [R1+0x624] ;  /* 0x0006240001037983 */ /* 0x000e620000100800 */
[----:B0-----:R-:W-:-:S02]  /*1d6a0*/  PRMT R0, RZ, 0x7610, R0 ;  /* 0x00007610ff007816 */ /* 0x001fc40000000000 */
[----:B-1----:R-:W-:-:S04]  /*1d6b0*/  @!P3 LOP3.LUT R3, R3, R2, RZ, 0x3c, !PT ;  /* 0x000000020303b212 */ /* 0x002fc800078e3cff */
[----:B------:R-:W-:-:S04]  /*1d6c0*/  @!P3 LOP3.LUT R2, R3, R2, RZ, 0x3c, !PT ;  /* 0x000000020302b212 */ /* 0x000fc800078e3cff */
[----:B------:R-:W-:-:S05]  /*1d6d0*/  @!P3 LOP3.LUT R3, R3, R2, RZ, 0x3c, !PT ;  /* 0x000000020303b212 */ /* 0x000fca00078e3cff */
[----:B------:R-:W4:Y:S04]  /*1d6e0*/  @!P3 LDG.E.U16 R0, desc[UR10][R2.64] ;  /* 0x0000000a0200b981 */ /* 0x000f28000c1e1500 */
[----:B--2---:R0:W-:Y:S04]  /*1d6f0*/  STL [R1+0x124], R4 ;  /* 0x0001240401007387 */ /* 0x0041e80000100800 */
[----:B0-----:R-:W2:Y:S04]  /*1d700*/  LDL R4, [R1+0x564] ;  /* 0x0005640001047983 */ /* 0x001ea80000100800 */
[----:B------:R-:W3:Y:S04]  /*1d710*/  LDL.LU R26, [R1+0x4c] ;  /* 0x00004c00011a7983 */ /* 0x000ee80000300800 */
        /* <DEDUP_REMOVED lines=9> */
[----:B------:R0:W-:Y:S04]  /*1d7b0*/  STS.U16 [R0+UR5+0x1400], R28 ;  /* 0x0014001c00007988 */ /* 0x0001e80008000405 */
[----:B--2---:R1:W2:Y:S04]  /*1d7c0*/  @!P3 LDG.E.U16 R5, desc[UR10][R2.64] ;  /* 0x0000000a0205b981 */ /* 0x0042a8000c1e1500 */
[----:B------:R-:W4:Y:S04]  /*1d7d0*/  LDL R7, [R1+0x520] ;  /* 0x0005200001077983 */ /* 0x000f280000100800 */
[----:B------:R-:W1:Y:S04]  /*1d7e0*/  LDL R2, [R1+0x5a0] ;  /* 0x0005a00001027983 */ /* 0x000e680000100800 */
[----:B------:R-:W1:Y:S01]  /*1d7f0*/  LDL R3, [R1+0x5a4] ;  /* 0x0005a40001037983 */ /* 0x000e620000100800 */
[----:B0-----:R-:W-:-:S02]  /*1d800*/  PRMT R0, RZ, 0x7610, R0 ;  /* 0x00007610ff007816 */ /* 0x001fc40000000000 */
[----:B-1----:R-:W-:-:S04]  /*1d810*/  @!P3 LOP3.LUT R3, R3, R2, RZ, 0x3c, !PT ;  /* 0x000000020303b212 */ /* 0x002fc800078e3cff */
[----:B------:R-:W-:-:S04]  /*1d820*/  @!P3 LOP3.LUT R2, R3, R2, RZ, 0x3c, !PT ;  /* 0x000000020302b212 */ /* 0x000fc800078e3cff */
[----:B------:R-:W-:-:S05]  /*1d830*/  @!P3 LOP3.LUT R3, R3, R2, RZ, 0x3c, !PT ;  /* 0x000000020303b212 */ /* 0x000fca00078e3cff */
[----:B------:R0:W4:Y:S04]  /*1d840*/  @!P3 LDG.E.U16 R0, desc[UR10][R2.64] ;  /* 0x0000000a0200b981 */ /* 0x000128000c1e1500 */
[----:B--2---:R1:W-:Y:S04]  /*1d850*/  STL [R1+0x11c], R5 ;  /* 0x00011c0501007387 */ /* 0x0043e80000100800 */
[----:B-1----:R-:W2:Y:S04]  /*1d860*/  LDL R5, [R1+0x524] ;  /* 0x0005240001057983 */ /* 0x002ea80000100800 */
[----:B------:R-:W2:Y:S01]  /*1d870*/  LDL.LU R28, [R1+0x48] ;  /* 0x00004800011c7983 */ /* 0x000ea20000300800 */
[----:B------:R-:W-:Y:S01]  /*1d880*/  PRMT R25, RZ, 0x7610, R25 ;  /* 0x00007610ff197816 */ /* 0x000fe20000000019 */
[----:B0-----:R-:W-:-:S02]  /*1d890*/  @!P3 IMAD.MOV.U32 R2, RZ, RZ, R4 ;  /* 0x000000ffff02b224 */ /* 0x001fc400078e0004 */
[----:B---3--:R-:W-:-:S05]  /*1d8a0*/  @!P3 IMAD.MOV.U32 R3, RZ, RZ, R6 ;  /* 0x000000ffff03b224 */ /* 0x008fca00078e0006 */
[----:B------:R2:W3:Y:S04]  /*1d8b0*/  @!P3 LDG.E.U16 R25, desc[UR10][R2.64] ;  /* 0x0000000a0219b981 */ /* 0x0004e8000c1e1500 */
[----:B----4-:R0:W-:Y:S04]  /*1d8c0*/  STL [R1+0x118], R0 ;  /* 0x0001180001007387 */ /* 0x0101e80000100800 */
[----:B------:R-:W4:Y:S04]  /*1d8d0*/  LDL R6, [R1+0x4e0] ;  /* 0x0004e00001067983 */ /* 0x000f280000100800 */
[----:B------:R-:W4:Y:S01]  /*1d8e0*/  LDL R4, [R1+0x4e4] ;  /* 0x0004e40001047983 */ /* 0x000f220000100800 */
[----:B0-----:R-:W0:Y:S02]  /*1d8f0*/  S2R R0, SR_TID.X ;  /* 0x0000000000007919 */ /* 0x001e240000002100 */
[----:B0-----:R-:W-:-:S05]  /*1d900*/  LOP3.LUT R0, R0, 0x3f, RZ, 0xc0, !PT ;  /* 0x0000003f00007812 */ /* 0x001fca00078ec0ff */
[----:B------:R-:W-:-:S05]  /*1d910*/  IMAD.SHL.U32 R0, R0, 0x2, RZ ;  /* 0x0000000200007824 */ /* 0x000fca00078e00ff */
[----:B------:R0:W-:Y:S04]  /*1d920*/  STS.U16 [R0+UR5+0x1800], R27 ;  /* 0x0018001b00007988 */ /* 0x0001e80008000405 */
[----:B0-----:R-:W4:Y:S04]  /*1d930*/  LDL.LU R27, [R1+0x44] ;  /* 0x00004400011b7983 */ /* 0x001f280000300800 */
[----:B------:R-:W4:Y:S01]  /*1d940*/  LDL.LU R3, [R1+0x50] ;  /* 0x0000500001037983 */ /* 0x000f220000300800 */
[----:B--2---:R-:W-:-:S03]  /*1d950*/  @!P3 IMAD.MOV.U32 R2, RZ, RZ, R5 ;  /* 0x000000ffff02b224 */ /* 0x004fc600078e0005 */
[----:B---3--:R-:W-:Y:S01]  /*1d960*/  STL [R1+0x1290], R25 ;  /* 0x0012901901007387 */ /* 0x008fe20000100800 */
[----:B------:R-:W-:-:S03]  /*1d970*/  PRMT R24, RZ, 0x7610, R24 ;  /* 0x00007610ff187816 */ /* 0x000fc60000000018 */
[----:B------:R-:W-:Y:S04]  /*1d980*/  STL [R1+0x1294], R25 ;  /* 0x0012941901007387 */ /* 0x000fe80000100800 */
[----:B------:R-:W-:Y:S04]  /*1d990*/  STL [R1+0x1298], R25 ;  /* 0x0012981901007387 */ /* 0x000fe80000100800 */
[----:B------:R-:W-:Y:S04]  /*1d9a0*/  STL [R1+0x12c0], R25 ;  /* 0x0012c01901007387 */ /* 0x000fe80000100800 */
[----:B------:R-:W2:Y:S04]  /*1d9b0*/  LDL R5, [R1+0x4a4] ;  /* 0x0004a40001057983 */ /* 0x000ea80000100800 */
[----:B----4-:R0:W-:Y:S02]  /*1d9c0*/  STS.U16 [R0+UR5+0x1c00], R3 ;  /* 0x001c000300007988 */ /* 0x0101e40008000405 */
[----:B0-----:R-:W-:-:S02]  /*1d9d0*/  @!P3 IMAD.MOV.U32 R3, RZ, RZ, R7 ;  /* 0x000000ffff03b224 */ /* 0x001fc400078e0007 */
[----:B------:R-:W3:Y:S04]  /*1d9e0*/  LDL R7, [R1+0x4a0] ;  /* 0x0004a00001077983 */ /* 0x000ee80000100800 */
[----:B------:R0:W4:Y:S01]  /*1d9f0*/  @!P3 LDG.E.U16 R24, desc[UR10][R2.64] ;  /* 0x0000000a0218b981 */ /* 0x000122000c1e1500 */
[----:B------:R-:W-:Y:S02]  /*1da00*/  PRMT R23, RZ, 0x7610, R23 ;  /* 0x00007610ff177816 */ /* 0x000fe40000000017 */
[----:B------:R-:W-:Y:S01]  /*1da10*/  PRMT R22, RZ, 0x7610, R22 ;  /* 0x00007610ff167816 */ /* 0x000fe20000000016 */
[----:B0-----:R-:W-:Y:S02]  /*1da20*/  @!P3 IMAD.MOV.U32 R2, RZ, RZ, R4 ;  /* 0x000000ffff02b224 */ /* 0x001fe400078e0004 */
[----:B------:R-:W-:-:S05]  /*1da30*/  @!P3 IMAD.MOV.U32 R3, RZ, RZ, R6 ;  /* 0x000000ffff03b224 */ /* 0x000fca00078e0006 */
[----:B------:R2:W4:Y:S02]  /*1da40*/  @!P3 LDG.E.U16 R23, desc[UR10][R2.64] ;  /* 0x0000000a0217b981 */ /* 0x000524000c1e1500 */
[----:B--2---:R-:W-:Y:S02]  /*1da50*/  @!P3 IMAD.MOV.U32 R2, RZ, RZ, R5 ;  /* 0x000000ffff02b224 */ /* 0x004fe400078e0005 */
[----:B---3--:R-:W-:Y:S01]  /*1da60*/  @!P3 IMAD.MOV.U32 R3, RZ, RZ, R7 ;  /* 0x000000ffff03b224 */ /* 0x008fe200078e0007 */
[----:B----4-:R-:W-:Y:S04]  /*1da70*/  STL [R1+0x129c], R24 ;  /* 0x00129c1801007387 */ /* 0x010fe80000100800 */
[----:B------:R-:W2:Y:S04]  /*1da80*/  @!P3 LDG.E.U16 R22, desc[UR10][R2.64] ;  /* 0x0000000a0216b981 */ /* 0x000ea8000c1e1500 */
[----:B------:R-:W-:Y:S04]  /*1da90*/  STL [R1+0x12a0], R24 ;  /* 0x0012a01801007387 */ /* 0x000fe80000100800 */
[----:B------:R-:W3:Y:S04]  /*1daa0*/  LDL R6, [R1+0x460] ;  /* 0x0004600001067983 */ /* 0x000ee80000100800 */
[----:B------:R-:W4:Y:S04]  /*1dab0*/  LDL R4, [R1+0x464] ;  /* 0x0004640001047983 */ /* 0x000f280000100800 */
[----:B------:R-:W-:Y:S04]  /*1dac0*/  STL [R1+0x12a4], R23 ;  /* 0x0012a41701007387 */ /* 0x000fe80000100800 */
[----:B------:R-:W-:Y:S04]  /*1dad0*/  STL [R1+0x12a8], R23 ;  /* 0x0012a81701007387 */ /* 0x000fe80000100800 */
[----:B------:R-:W-:Y:S04]  /*1dae0*/  STL [R1+0x1304], R23 ;  /* 0x0013041701007387 */ /* 0x000fe80000100800 */
[----:B------:R-:W-:Y:S04]  /*1daf0*/  STL [R1+0x1308], R23 ;  /* 0x0013081701007387 */ /* 0x000fe80000100800 */
[----:B------:R-:W-:Y:S04]  /*1db00*/  STL [R1+0x132c], R23 ;  /* 0x00132c1701007387 */ /* 0x000fe80000100800 */
[----:B------:R0:W-:Y:S04]  /*1db10*/  STS.U16 [R0+UR5+0x2400], R28 ;  /* 0x0024001c00007988 */ /* 0x0001e80008000405 */
[----:B------:R-:W4:Y:S04]  /*1db20*/  LDL R7, [R1+0x420] ;  /* 0x0004200001077983 */ /* 0x000f280000100800 */
[----:B------:R-:W4:Y:S01]  /*1db30*/  LDL R5, [R1+0x424] ;  /* 0x0004240001057983 */ /* 0x000f220000100800 */
[----:B------:R-:W-:-:S03]  /*1db40*/  PRMT R21, RZ, 0x7610, R21 ;  /* 0x00007610ff157816 */ /* 0x000fc60000000015 */
[----:B0-----:R-:W4:Y:S04]  /*1db50*/  LDL.LU R28, [R1+0x3c] ;  /* 0x00003c00011c7983 */ /* 0x001f280000300800 */
[----:B------:R0:W-:Y:S04]  /*1db60*/  STS.U16 [R0+UR5+0x2800], R27 ;  /* 0x0028001b00007988 */ /* 0x0001e80008000405 */
[----:B------:R1:W-:Y:S04]  /*1db70*/  STS.U16 [R0+UR5+0x2000], R26 ;  /* 0x0020001a00007988 */ /* 0x0003e80008000405 */
[----:B--2---:R-:W-:Y:S04]  /*1db80*/  STL [R1+0x12ac], R22 ;  /* 0x0012ac1601007387 */ /* 0x004fe80000100800 */
[----:B------:R-:W-:Y:S04]  /*1db90*/  STL [R1+0x12c4], R22 ;  /* 0x0012c41601007387 */ /* 0x000fe80000100800 */
[----:B------:R-:W-:Y:S01]  /*1dba0*/  STL [R1+0x12c8], R22 ;  /* 0x0012c81601007387 */ /* 0x000fe20000100800 */
[----:B---3--:R-:W-:-:S03]  /*1dbb0*/  @!P3 IMAD.MOV.U32 R3, RZ, RZ, R6 ;  /* 0x000000ffff03b224 */ /* 0x008fc600078e0006 */
[----:B------:R-:W-:Y:S01]  /*1dbc0*/  STL [R1+0x130c], R22 ;  /* 0x00130c1601007387 */ /* 0x000fe20000100800 */
[----:B----4-:R-:W-:-:S03]  /*1dbd0*/  @!P3 IMAD.MOV.U32 R2, RZ, RZ, R4 ;  /* 0x000000ffff02b224 */ /* 0x010fc600078e0004 */
[----:B------:R-:W-:Y:S04]  /*1dbe0*/  STL [R1+0x1310], R22 ;  /* 0x0013101601007387 */ /* 0x000fe80000100800 */
[----:B------:R-:W-:Y:S04]  /*1dbf0*/  STL [R1+0x1314], R22 ;  /* 0x0013141601007387 */ /* 0x000fe80000100800 */
[----:B0-----:R-:W2:Y:S04]  /*1dc00*/  LDL R27, [R1+0x3e0] ;  /* 0x0003e000011b7983 */ /* 0x001ea80000100800 */
[----:B------:R-:W3:Y:S04]  /*1dc10*/  LDL R4, [R1+0x3e4] ;  /* 0x0003e40001047983 */ /* 0x000ee80000100800 */
[----:B-1----:R-:W4:Y:S04]  /*1dc20*/  LDL.LU R26, [R1+0x38] ;  /* 0x00003800011a7983 */ /* 0x002f280000300800 */
[----:B------:R-:W4:Y:S04]  /*1dc30*/  LDL.LU R6, [R1+0x34] ;  /* 0x0000340001067983 */ /* 0x000f280000300800 */
[----:B------:R0:W2:Y:S04]  /*1dc40*/  @!P3 LDG.E.U16 R21, desc[UR10][R2.64] ;  /* 0x0000000a0215b981 */ /* 0x0000a8000c1e1500 */
[----:B------:R-:W3:Y:S01]  /*1dc50*/  LDL.LU R3, [R1+0x40] ;  /* 0x0000400001037983 */ /* 0x000ee20000300800 */
[----:B------:R-:W-:Y:S01]  /*1dc60*/  PRMT R20, RZ, 0x7610, R20 ;  /* 0x00007610ff147816 */ /* 0x000fe20000000014 */
[----:B0-----:R-:W-:-:S02]  /*1dc70*/  @!P3 IMAD.MOV.U32 R2, RZ, RZ, R5 ;  /* 0x000000ffff02b224 */ /* 0x001fc400078e0005 */
[----:B---3--:R0:W-:Y:S02]  /*1dc80*/  STS.U16 [R0+UR5+0x2c00], R3 ;  /* 0x002c000300007988 */ /* 0x0081e40008000405 */
[----:B0-----:R-:W-:-:S05]  /*1dc90*/  @!P3 IMAD.MOV.U32 R3, RZ, RZ, R7 ;  /* 0x000000ffff03b224 */ /* 0x001fca00078e0007 */
[----:B------:R0:W3:Y:S01]  /*1dca0*/  @!P3 LDG.E.U16 R20, desc[UR10][R2.64] ;  /* 0x0000000a0214b981 */ /* 0x0000e2000c1e1500 */
[----:B------:R-:W-:-:S03]  /*1dcb0*/  PRMT R19, RZ, 0x7610, R19 ;  /* 0x00007610ff137816 */ /* 0x000fc60000000013 */
[----:B--2---:R-:W-:Y:S04]  /*1dcc0*/  STL [R1+0x12cc], R21 ;  /* 0x0012cc1501007387 */ /* 0x004fe80000100800 */
[----:B------:R-:W-:Y:S01]  /*1dcd0*/  STL [R1+0x12d0], R21 ;  /* 0x0012d01501007387 */ /* 0x000fe20000100800 */
[----:B0-----:R-:W-:-:S03]  /*1dce0*/  @!P3 IMAD.MOV.U32 R2, RZ, RZ, R4 ;  /* 0x000000ffff02b224 */ /* 0x001fc600078e0004 */
[----:B------:R-:W-:Y:S01]  /*1dcf0*/  STL [R1+0x1300], R21 ;  /* 0x0013001501007387 */ /* 0x000fe20000100800 */
[----:B------:R-:W-:-:S03]  /*1dd00*/  @!P3 IMAD.MOV.U32 R3, RZ, RZ, R27 ;  /* 0x000000ffff03b224 */ /* 0x000fc600078e001b */
[----:B------:R-:W-:Y:S04]  /*1dd10*/  STL [R1+0x131c], R21 ;  /* 0x00131c1501007387 */ /* 0x000fe80000100800 */
[----:B------:R-:W-:Y:S04]  /*1dd20*/  STL [R1+0x1320], R21 ;  /* 0x0013201501007387 */ /* 0x000fe80000100800 */
[----:B------:R-:W-:Y:S04]  /*1dd30*/  STL [R1+0x1324], R21 ;  /* 0x0013241501007387 */ /* 0x000fe80000100800 */
[----:B------:R-:W2:Y:S04]  /*1dd40*/  LDL R7, [R1+0x3a4] ;  /* 0x0003a40001077983 */ /* 0x000ea80000100800 */
[----:B------:R-:W4:Y:S04]  /*1dd50*/  LDL.LU R5, [R1+0x30] ;  /* 0x0000300001057983 */ /* 0x000f280000300800 */
[----:B------:R2:W4:Y:S04]  /*1dd60*/  @!P3 LDG.E.U16 R19, desc[UR10][R2.64] ;  /* 0x0000000a0213b981 */ /* 0x000528000c1e1500 */
[----:B------:R0:W-:Y:S04]  /*1dd70*/  STS.U16 [R0+UR5+0x3000], R28 ;  /* 0x0030001c00007988 */ /* 0x0001e80008000405 */
[----:B---3--:R-:W-:Y:S04]  /*1dd80*/  STL [R1+0x12d4], R20 ;  /* 0x0012d41401007387 */ /* 0x008fe80000100800 */
[----:B------:R-:W-:Y:S04]  /*1dd90*/  STL [R1+0x12d8], R20 ;  /* 0x0012d81401007387 */ /* 0x000fe80000100800 */
[----:B------:R-:W-:Y:S04]  /*1dda0*/  STL [R1+0x12f0], R20 ;  /* 0x0012f01401007387 */ /* 0x000fe80000100800 */
[----:B------:R-:W-:Y:S04]  /*1ddb0*/  STL [R1+0x1328], R20 ;  /* 0x0013281401007387 */ /* 0x000fe80000100800 */
[----:B------:R-:W3:Y:S04]  /*1ddc0*/  LDL R4, [R1+0xb34] ;  /* 0x000b340001047983 */ /* 0x000ee80000100800 */
[----:B------:R-:W3:Y:S04]  /*1ddd0*/  LDL.LU R27, [R1+0x28] ;  /* 0x00002800011b7983 */ /* 0x000ee80000300800 */
[----:B0-----:R-:W3:Y:S04]  /*1dde0*/  LDL.LU R28, [R1+0x24] ;  /* 0x00002400011c7983 */ /* 0x001ee80000300800 */
[----:B------:R-:W3:Y:S01]  /*1ddf0*/  LDL R3, [R1+0x3a0] ;  /* 0x0003a00001037983 */ /* 0x000ee20000100800 */
[----:B------:R-:W-:Y:S01]  /*1de00*/  PRMT R18, RZ, 0x7610, R18 ;  /* 0x00007610ff127816 */ /* 0x000fe20000000012 */
[----:B--2---:R-:W-:-:S02]  /*1de10*/  @!P3 IMAD.MOV.U32 R2, RZ, RZ, R7 ;  /* 0x000000ffff02b224 */ /* 0x004fc400078e0007 */
[----:B----4-:R-:W-:Y:S04]  /*1de20*/  STL [R1+0x12dc], R19 ;  /* 0x0012dc1301007387 */ /* 0x010fe80000100800 */
[----:B------:R-:W-:Y:S04]  /*1de30*/  STL [R1+0x12e0], R19 ;  /* 0x0012e01301007387 */ /* 0x000fe80000100800 */
[----:B------:R-:W-:Y:S04]  /*1de40*/  STL [R1+0x12e4], R19 ;  /* 0x0012e41301007387 */ /* 0x000fe80000100800 */
[----:B------:R-:W-:Y:S04]  /*1de50*/  STL [R1+0x12e8], R19 ;  /* 0x0012e81301007387 */ /* 0x000fe80000100800 */
[----:B------:R-:W-:Y:S04]  /*1de60*/  STL [R1+0x12ec], R19 ;  /* 0x0012ec1301007387 */ /* 0x000fe80000100800 */
[----:B------:R-:W-:Y:S04]  /*1de70*/  STL [R1+0x12f4], R19 ;  /* 0x0012f41301007387 */ /* 0x000fe80000100800 */
[----:B------:R0:W-:Y:S04]  /*1de80*/  STS.U16 [R0+UR5+0x3400], R26 ;  /* 0x0034001a00007988 */ /* 0x0001e80008000405 */
[----:B0-----:R-:W2:Y:S04]  /*1de90*/  LDL R26, [R1+0xac8] ;  /* 0x000ac800011a7983 */ /* 0x001ea80000100800 */
[----:B------:R-:W4:Y:S04]  /*1dea0*/  LDL.LU R7, [R1+0x20] ;  /* 0x0000200001077983 */ /* 0x000f280000300800 */
[----:B---3--:R0:W3:Y:S04]  /*1deb0*/  @!P3 LDG.E.U16 R18, desc[UR10][R2.64] ;  /* 0x0000000a0212b981 */ /* 0x0080e8000c1e1500 */
[----:B------:R-:W0:Y:S04]  /*1dec0*/  LDL R2, [R1+0x36c] ;  /* 0x00036c0001027983 */ /* 0x000e280000100800 */
[----:B------:R-:W0:Y:S01]  /*1ded0*/  LDL R3, [R1+0xaec] ;  /* 0x000aec0001037983 */ /* 0x000e220000100800 */
[----:B------:R-:W-:-:S03]  /*1dee0*/  PRMT R16, RZ, 0x7610, R16 ;  /* 0x00007610ff107816 */ /* 0x000fc60000000010 */
[----:B------:R1:W-:Y:S04]  /*1def0*/  STS.U16 [R0+UR5+0x3800], R6 ;  /* 0x0038000600007988 */ /* 0x0003e80008000405 */
[----:B-1----:R-:W3:Y:S01]  /*1df00*/  LDL.LU R6, [R1+0x18] ;  /* 0x0000180001067983 */ /* 0x002ee20000300800 */
[----:B0-----:R-:W-:-:S04]  /*1df10*/  @!P3 LOP3.LUT R3, R3, R2, RZ, 0x3c, !PT ;  /* 0x000000020303b212 */ /* 0x001fc800078e3cff */
[----:B------:R-:W-:-:S04]  /*1df20*/  @!P3 LOP3.LUT R2, R3, R2, RZ, 0x3c, !PT ;  /* 0x000000020302b212 */ /* 0x000fc800078e3cff */
[----:B------:R-:W-:-:S05]  /*1df30*/  @!P3 LOP3.LUT R3, R3, R2, RZ, 0x3c, !PT ;  /* 0x000000020303b212 */ /* 0x000fca00078e3cff */
[----:B------:R0:W3:Y:S04]  /*1df40*/  @!P3 LDG.E.U16 R16, desc[UR10][R2.64] ;  /* 0x0000000a0210b981 */ /* 0x0000e8000c1e1500 */
[----:B------:R-:W2:Y:S01]  /*1df50*/  LDL R3, [R1+0xaf0] ;  /* 0x000af00001037983 */ /* 0x000ea20000100800 */
[----:B------:R-:W-:Y:S01]  /*1df60*/  PRMT R17, RZ, 0x7610, R17 ;  /* 0x00007610ff117816 */ /* 0x000fe20000000011 */
[----:B0-----:R-:W-:Y:S02]  /*1df70*/  @!P3 IMAD.MOV.U32 R2, RZ, RZ, R4 ;  /* 0x000000ffff02b224 */ /* 0x001fe400078e0004 */
[----:B------:R0:W-:Y:S04]  /*1df80*/  STS.U16 [R0+UR5+0x3c00], R5 ;  /* 0x003c000500007988 */ /* 0x0001e80008000405 */
[----:B0-----:R-:W3:Y:S04]  /*1df90*/  LDL.LU R5, [R1+0x14] ;  /* 0x0000140001057983 */ /* 0x001ee80000300800 */
[----:B------:R-:W3:Y:S04]  /*1dfa0*/  LDL.LU R4, [R1+0x10] ;  /* 0x0000100001047983 */ /* 0x000ee80000300800 */
[----:B--2---:R0:W2:Y:S04]  /*1dfb0*/  @!P3 LDG.E.U16 R17, desc[UR10][R2.64] ;  /* 0x0000000a0211b981 */ /* 0x0040a8000c1e1500 */
[----:B------:R-:W4:Y:S04]  /*1dfc0*/  LDL.LU R2, [R1+0x2c] ;  /* 0x00002c0001027983 */ /* 0x000f280000300800 */
[----:B------:R-:W3:Y:S04]  /*1dfd0*/  LDL R3, [R1+0x350] ;  /* 0x0003500001037983 */ /* 0x000ee80000100800 */
[----:B----4-:R1:W-:Y:S02]  /*1dfe0*/  STS.U16 [R0+UR5+0x4000], R2 ;  /* 0x0040000200007988 */ /* 0x0103e40008000405 */
[----:B-1----:R-:W-:Y:S01]  /*1dff0*/  PRMT R0, RZ, 0x7610, R0 ;  /* 0x00007610ff007816 */ /* 0x002fe20000000000 */
[----:B0-----:R-:W-:-:S02]  /*1e000*/  @!P3 IMAD.MOV.U32 R2, RZ, RZ, R26 ;  /* 0x000000ffff02b224 */ /* 0x001fc400078e001a */
[----:B------:R-:W4:Y:S04]  /*1e010*/  LDL.LU R26, [R1+0xc] ;  /* 0x00000c00011a7983 */ /* 0x000f280000300800 */
[----:B---3--:R-:W3:Y:S04]  /*1e020*/  @!P3 LDG.E.U16 R0, desc[UR10][R2.64] ;  /* 0x0000000a0200b981 */ /* 0x008ee8000c1e1500 */
[----:B---3--:R0:W-:Y:S04]  /*1e030*/  STL [R1+0x17c], R0 ;  /* 0x00017c0001007387 */ /* 0x0081e80000100800 */
[----:B------:R-:W3:Y:S04]  /*1e040*/  LDL R2, [R1+0xa98] ;  /* 0x000a980001027983 */ /* 0x000ee80000100800 */
[----:B------:R-:W3:Y:S01]  /*1e050*/  LDL R3, [R1+0xa9c] ;  /* 0x000a9c0001037983 */ /* 0x000ee20000100800 */
[----:B0-----:R-:W0:Y:S02]  /*1e060*/  S2R R0, SR_TID.X ;  /* 0x0000000000007919 */ /* 0x001e240000002100 */
[----:B0-----:R-:W-:-:S05]  /*1e070*/  LOP3.LUT R0, R0, 0x3f, RZ, 0xc0, !PT ;  /* 0x0000003f00007812 */ /* 0x001fca00078ec0ff */
[----:B------:R-:W-:-:S05]  /*1e080*/  IMAD.SHL.U32 R0, R0, 0x2, RZ ;  /* 0x0000000200007824 */ /* 0x000fca00078e00ff */
[----:B------:R0:W-:Y:S02]  /*1e090*/  STS.U16 [R0+UR5+0x4400], R27 ;  /* 0x0044001b00007988 */ /* 0x0001e40008000405 */
[----:B0-----:R-:W-:Y:S02]  /*1e0a0*/  PRMT R0, RZ, 0x7610, R0 ;  /* 0x00007610ff007816 */ /* 0x001fe40000000000 */
[----:B------:R-:W2:Y:S01]  /*1e0b0*/  LDL.LU R27, [R1+0x8] ;  /* 0x00000800011b7983 */ /* 0x000ea20000300800 */
[----:B---3--:R-:W-:-:S04]  /*1e0c0*/  @!P3 LOP3.LUT R3, R3, R2, RZ, 0x3c, !PT ;  /* 0x000000020303b212 */ /* 0x008fc800078e3cff */
[----:B------:R-:W-:-:S04]  /*1e0d0*/  @!P3 LOP3.LUT R2, R3, R2, RZ, 0x3c, !PT ;  /* 0x000000020302b212 */ /* 0x000fc800078e3cff */
[----:B------:R-:W-:-:S05]  /*1e0e0*/  @!P3 LOP3.LUT R3, R3, R2, RZ, 0x3c, !PT ;  /* 0x000000020303b212 */ /* 0x000fca00078e3cff */
[----:B------:R-:W3:Y:S04]  /*1e0f0*/  @!P3 LDG.E.U16 R0, desc[UR10][R2.64] ;  /* 0x0000000a0200b981 */ /* 0x000ee8000c1e1500 */
[----:B---3--:R0:W-:Y:S04]  /*1e100*/  STL [R1+0x174], R0 ;  /* 0x0001740001007387 */ /* 0x0081e80000100800 */
[----:B------:R-:W3:Y:S04]  /*1e110*/  LDL R2, [R1+0xa58] ;  /* 0x000a580001027983 */ /* 0x000ee80000100800 */
[----:B------:R-:W3:Y:S01]  /*1e120*/  LDL R3, [R1+0xa5c] ;  /* 0x000a5c0001037983 */ /* 0x000ee20000100800 */
[----:B0-----:R-:W0:Y:S01]  /*1e130*/  S2R R0, SR_TID.X ;  /* 0x0000000000007919 */ /* 0x001e220000002100 */
[----:B------:R-:W-:-:S02]  /*1e140*/  PRMT R29, RZ, 0x7610, R29 ;  /* 0x00007610ff1d7816 */ /* 0x000fc4000000001d */
[----:B0-----:R-:W-:-:S05]  /*1e150*/  LOP3.LUT R0, R0, 0x3f, RZ, 0xc0, !PT ;  /* 0x0000003f00007812 */ /* 0x001fca00078ec0ff */
[----:B------:R-:W-:-:S05]  /*1e160*/  IMAD.SHL.U32 R0, R0, 0x2, RZ ;  /* 0x0000000200007824 */ /* 0x000fca00078e00ff */
[----:B------:R0:W-:Y:S04]  /*1e170*/  STS.U16 [R0+UR5+0x4800], R28 ;  /* 0x0048001c00007988 */ /* 0x0001e80008000405 */
[----:B0-----:R-:W2:Y:S01]  /*1e180*/  LDL.LU R28, [R1+0x4] ;  /* 0x00000400011c7983 */ /* 0x001ea20000300800 */
[----:B---3--:R-:W-:-:S04]  /*1e190*/  @!P3 LOP3.LUT R3, R3, R2, RZ, 0x3c, !PT ;  /* 0x000000020303b212 */ /* 0x008fc800078e3cff */
[----:B------:R-:W-:-:S04]  /*1e1a0*/  @!P3 LOP3.LUT R2, R3, R2, RZ, 0x3c, !PT ;  /* 0x000000020302b212 */ /* 0x000fc800078e3cff */
[----:B------:R-:W-:-:S05]  /*1e1b0*/  @!P3 LOP3.LUT R3, R3, R2, RZ, 0x3c, !PT ;  /* 0x000000020303b212 */ /* 0x000fca00078e3cff */
[----:B------:R0:W3:Y:S04]  /*1e1c0*/  @!P3 LDG.E.U16 R29, desc[UR10][R2.64] ;  /* 0x0000000a021db981 */ /* 0x0000e8000c1e1500 */
[----:B------:R-:W0:Y:S04]  /*1e1d0*/  LDL R2, [R1+0xa18] ;  /* 0x000a180001027983 */ /* 0x000e280000100800 */
[----:B------:R-:W0:Y:S04]  /*1e1e0*/  LDL R3, [R1+0xa1c] ;  /* 0x000a1c0001037983 */ /* 0x000e280000100800 */
[----:B------:R1:W-:Y:S02]  /*1e1f0*/  STS.U16 [R0+UR5+0x4c00], R7 ;  /* 0x004c000700007988 */ /* 0x0003e40008000405 */
[----:B-1----:R-:W-:-:S02]  /*1e200*/  PRMT R0, RZ, 0x7610, R0 ;  /* 0x00007610ff007816 */ /* 0x002fc40000000000 */
[----:B0-----:R-:W-:-:S04]  /*1e210*/  @!P3 LOP3.LUT R3, R3, R2, RZ, 0x3c, !PT ;  /* 0x000000020303b212 */ /* 0x001fc800078e3cff */
[----:B------:R-:W-:-:S04]  /*1e220*/  @!P3 LOP3.LUT R2, R3, R2, RZ, 0x3c, !PT ;  /* 0x000000020302b212 */ /* 0x000fc800078e3cff */
[----:B------:R-:W-:-:S05]  /*1e230*/  @!P3 LOP3.LUT R3, R3, R2, RZ, 0x3c, !PT ;  /* 0x000000020303b212 */ /* 0x000fca00078e3cff */
[----:B------:R-:W4:Y:S04]  /*1e240*/  @!P3 LDG.E.U16 R0, desc[UR10][R2.64] ;  /* 0x0000000a0200b981 */ /* 0x000f28000c1e1500 */
[----:B---3--:R0:W-:Y:S04]  /*1e250*/  STL [R1+0x16c], R29 ;  /* 0x00016c1d01007387 */ /* 0x0081e80000100800 */
[----:B0-----:R-:W3:Y:S04]  /*1e260*/  LDL.LU R29, [R1] ;  /* 0x00000000011d7983 */ /* 0x001ee80000300800 */
[----:B------:R-:W3:Y:S04]  /*1e270*/  LDL.LU R7, [R1+0x1358] ;  /* 0x0013580001077983 */ /* 0x000ee80000300800 */
        /* <DEDUP_REMOVED lines=8> */
[----:B------:R-:W3:Y:S01]  /*1e300*/  LDL.LU R6, [R1+0x1354] ;  /* 0x0013540001067983 */ /* 0x000ee20000300800 */
[----:B----4-:R-:W-:-:S04]  /*1e310*/  @!P3 LOP3.LUT R3, R3, R2, RZ, 0x3c, !PT ;  /* 0x000000020303b212 */ /* 0x010fc800078e3cff */
[----:B------:R-:W-:-:S04]  /*1e320*/  @!P3 LOP3.LUT R2, R3, R2, RZ, 0x3c, !PT ;  /* 0x000000020302b212 */ /* 0x000fc800078e3cff */
[----:B------:R-:W-:-:S05]  /*1e330*/  @!P3 LOP3.LUT R3, R3, R2, RZ, 0x3c, !PT ;  /* 0x000000020303b212 */ /* 0x000fca00078e3cff */
[----:B------:R-:W4:Y:S04]  /*1e340*/  @!P3 LDG.E.U16 R0, desc[UR10][R2.64] ;  /* 0x0000000a0200b981 */ /* 0x000f28000c1e1500 */
        /* <DEDUP_REMOVED lines=45> */
[----:B--2---:R0:W-:Y:S02]  /*1e620*/  STS.U16 [R0+UR5+0x6000], R27 ;  /* 0x0060001b00007988 */ /* 0x0041e40008000405 */
[----:B0-----:R-:W-:Y:S02]  /*1e630*/  PRMT R0, RZ, 0x7610, R0 ;  /* 0x00007610ff007816 */ /* 0x001fe40000000000 */
[----:B------:R-:W2:Y:S01]  /*1e640*/  LDL.LU R27, [R1+0x1344] ;  /* 0x00134400011b7983 */ /* 0x000ea20000300800 */
        /* <DEDUP_REMOVED lines=23> */
[----:B---3--:R0:W-:Y:S02]  /*1e7c0*/  STS.U16 [R0+UR5+0x6800], R29 ;  /* 0x0068001d00007988 */ /* 0x0081e40008000405 */
        /* <DEDUP_REMOVED lines=14> */
[----:B----4-:R-:W-:-:S04]  /*1e8b0*/  @!P3 LOP3.LUT R3, R3, R2, RZ, 0x3c, !PT ;  /* 0x000000020303b212 */ /* 0x010fc800078e3cff */
[----:B------:R-:W-:-:S04]  /*1e8c0*/  @!P3 LOP3.LUT R2, R3, R2, RZ, 0x3c, !PT ;  /* 0x000000020302b212 */ /* 0x000fc800078e3cff */
[----:B------:R-:W-:-:S05]  /*1e8d0*/  @!P3 LOP3.LUT R3, R3, R2, RZ, 0x3c, !PT ;  /* 0x000000020303b212 */ /* 0x000fca00078e3cff */
[----:B------:R-:W3:Y:S04]  /*1e8e0*/  @!P3 LDG.E.U16 R0, desc[UR10][R2.64] ;  /* 0x0000000a0200b981 */ /* 0x000ee8000c1e1500 */
[----:B---3--:R0:W-:Y:S04]  /*1e8f0*/  STL [R1+0xd8], R0 ;  /* 0x0000d80001007387 */ /* 0x0081e80000100800 */
[----:B------:R-:W3:Y:S04]  /*1e900*/  LDL R2, [R1+0x7d8] ;  /* 0x0007d80001027983 */ /* 0x000ee80000100800 */
[----:B------:R-:W3:Y:S01]  /*1e910*/  LDL R3, [R1+0x7dc] ;  /* 0x0007dc0001037983 */ /* 0x000ee20000100800 */
[----:B0-----:R-:W0:Y:S02]  /*1e920*/  S2R R0, SR_TID.X ;  /* 0x0000000000007919 */ /* 0x001e240000002100 */
[----:B0-----:R-:W-:-:S05]  /*1e930*/  LOP3.LUT R0, R0, 0x3f, RZ, 0xc0, !PT ;  /* 0x0000003f00007812 */ /* 0x001fca00078ec0ff */
[----:B------:R-:W-:-:S05]  /*1e940*/  IMAD.SHL.U32 R0, R0, 0x2, RZ ;  /* 0x0000000200007824 */ /* 0x000fca00078e00ff */
[----:B--2---:R0:W-:Y:S02]  /*1e950*/  STS.U16 [R0+UR5+0x7000], R28 ;  /* 0x0070001c00007988 */ /* 0x0041e40008000405 */
[----:B0-----:R-:W-:Y:S02]  /*1e960*/  PRMT R0, RZ, 0x7610, R0 ;  /* 0x00007610ff007816 */ /* 0x001fe40000000000 */
[----:B---3--:R-:W-:-:S04]  /*1e970*/  @!P3 LOP3.LUT R3, R3, R2, RZ, 0x3c, !PT ;  /* 0x000000020303b212 */ /* 0x008fc800078e3cff */
[----:B------:R-:W-:-:S04]  /*1e980*/  @!P3 LOP3.LUT R2, R3, R2, RZ, 0x3c, !PT ;  /* 0x000000020302b212 */ /* 0x000fc800078e3cff */
[----:B------:R-:W-:-:S05]  /*1e990*/  @!P3 LOP3.LUT R3, R3, R2, RZ, 0x3c, !PT ;  /* 0x000000020303b212 */ /* 0x000fca00078e3cff */
[----:B------:R-:W2:Y:S04]  /*1e9a0*/  @!P3 LDG.E.U16 R0, desc[UR10][R2.64] ;  /* 0x0000000a0200b981 */ /* 0x000ea8000c1e1500 */
[----:B--2---:R0:W-:Y:S04]  /*1e9b0*/  STL [R1+0xc8], R0 ;  /* 0x0000c80001007387 */ /* 0x0041e80000100800 */
[----:B------:R-:W2:Y:S04]  /*1e9c0*/  LDL R2, [R1+0x798] ;  /* 0x0007980001027983 */ /* 0x000ea80000100800 */
[----:B------:R-:W2:Y:S01]  /*1e9d0*/  LDL R3, [R1+0x79c] ;  /* 0x00079c0001037983 */ /* 0x000ea20000100800 */
[----:B------:R-:W-:Y:S01]  /*1e9e0*/  PRMT R19, RZ, 0x7610, R19 ;  /* 0x00007610ff137816 */ /* 0x000fe20000000013 */
[----:B0-----:R-:W0:Y:S01]  /*1e9f0*/  S2R R0, SR_TID.X ;  /* 0x0000000000007919 */ /* 0x001e220000002100 */
[----:B--2---:R-:W-:-:S04]  /*1ea00*/  @!P3 LOP3.LUT R3, R3, R2, RZ, 0x3c, !PT ;  /* 0x000000020303b212 */ /* 0x004fc800078e3cff */
[----:B------:R-:W-:-:S04]  /*1ea10*/  @!P3 LOP3.LUT R2, R3, R2, RZ, 0x3c, !PT ;  /* 0x000000020302b212 */ /* 0x000fc800078e3cff */
[----:B------:R-:W-:-:S05]  /*1ea20*/  @!P3 LOP3.LUT R3, R3, R2, RZ, 0x3c, !PT ;  /* 0x000000020303b212 */ /* 0x000fca00078e3cff */
[----:B------:R1:W2:Y:S04]  /*1ea30*/  @!P3 LDG.E.U16 R19, desc[UR10][R2.64] ;  /* 0x0000000a0213b981 */ /* 0x0002a8000c1e1500 */
[----:B------:R-:W1:Y:S04]  /*1ea40*/  LDL R2, [R1+0x758] ;  /* 0x0007580001027983 */ /* 0x000e680000100800 */
[----:B------:R-:W1:Y:S01]  /*1ea50*/  LDL R3, [R1+0x75c] ;  /* 0x00075c0001037983 */ /* 0x000e620000100800 */
[----:B0-----:R-:W-:-:S05]  /*1ea60*/  LOP3.LUT R0, R0, 0x3f, RZ, 0xc0, !PT ;  /* 0x0000003f00007812 */ /* 0x001fca00078ec0ff */
[----:B------:R-:W-:-:S05]  /*1ea70*/  IMAD.SHL.U32 R0, R0, 0x2, RZ ;  /* 0x0000000200007824 */ /* 0x000fca00078e00ff */
[----:B------:R-:W-:Y:S04]  /*1ea80*/  STS.U16 [R0+UR5+0x7400], R27 ;  /* 0x0074001b00007988 */ /* 0x000fe80008000405 */
[----:B------:R0:W-:Y:S02]  /*1ea90*/  STS.U16 [R0+UR5+0x7800], R26 ;  /* 0x0078001a00007988 */ /* 0x0001e40008000405 */
[----:B0-----:R-:W-:Y:S02]  /*1eaa0*/  PRMT R0, RZ, 0x7610, R0 ;  /* 0x00007610ff007816 */ /* 0x001fe40000000000 */
[----:B-1----:R-:W-:-:S04]  /*1eab0*/  @!P3 LOP3.LUT R3, R3, R2, RZ, 0x3c, !PT ;  /* 0x000000020303b212 */ /* 0x002fc800078e3cff */
[----:B------:R-:W-:-:S04]  /*1eac0*/  @!P3 LOP3.LUT R2, R3, R2, RZ, 0x3c, !PT ;  /* 0x000000020302b212 */ /* 0x000fc800078e3cff */
[----:B------:R-:W-:-:S05]  /*1ead0*/  @!P3 LOP3.LUT R3, R3, R2, RZ, 0x3c, !PT ;  /* 0x000000020303b212 */ /* 0x000fca00078e3cff */
[----:B------:R-:W3:Y:S04]  /*1eae0*/  @!P3 LDG.E.U16 R0, desc[UR10][R2.64] ;  /* 0x0000000a0200b981 */ /* 0x000ee8000c1e1500 */
[----:B--2---:R-:W-:Y:S04]  /*1eaf0*/  STL [R1+0xbc], R19 ;  /* 0x0000bc1301007387 */ /* 0x004fe80000100800 */
[----:B---3--:R-:W-:Y:S04]  /*1eb00*/  STL [R1+0xb8], R0 ;  /* 0x0000b80001007387 */ /* 0x008fe80000100800 */
        /* <DEDUP_REMOVED lines=34> */
[----:B------:R-:W3:Y:S04]  /*1ed30*/  LDL R2, [R1+0x618] ;  /* 0x0006180001027983 */ /* 0x000ee80000100800 */
[----:B------:R-:W3:Y:S01]  /*1ed40*/  LDL R3, [R1+0x61c] ;  /* 0x00061c0001037983 */ /* 0x000ee20000100800 */
[----:B------:R-:W-:-:S03]  /*1ed50*/  PRMT R24, RZ, 0x7610, R24 ;  /* 0x00007610ff187816 */ /* 0x000fc60000000018 */
[----:B--2---:R0:W-:Y:S04]  /*1ed60*/  STL [R1+0xa8], R25 ;  /* 0x0000a81901007387 */ /* 0x0041e80000100800 */
[----:B0-----:R-:W2:Y:S01]  /*1ed70*/  LDL.LU R25, [R1+0x7c] ;  /* 0x00007c0001197983 */ /* 0x001ea20000300800 */
[----:B---3--:R-:W-:-:S04]  /*1ed80*/  @!P3 LOP3.LUT R3, R3, R2, RZ, 0x3c, !PT ;  /* 0x000000020303b212 */ /* 0x008fc800078e3cff */
[----:B------:R-:W-:-:S04]  /*1ed90*/  @!P3 LOP3.LUT R2, R3, R2, RZ, 0x3c, !PT ;  /* 0x000000020302b212 */ /* 0x000fc800078e3cff */
[----:B------:R-:W-:-:S05]  /*1eda0*/  @!P3 LOP3.LUT R3, R3, R2, RZ, 0x3c, !PT ;  /* 0x000000020303b212 */ /* 0x000fca00078e3cff */
[----:B------:R-:W3:Y:S04]  /*1edb0*/  @!P3 LDG.E.U16 R24, desc[UR10][R2.64] ;  /* 0x0000000a0218b981 */ /* 0x000ee8000c1e1500 */
[----:B------:R-:W4:Y:S04]  /*1edc0*/  LDL R2, [R1+0x5d8] ;  /* 0x0005d80001027983 */ /* 0x000f280000100800 */
[----:B------:R-:W4:Y:S01]  /*1edd0*/  LDL R3, [R1+0x5dc] ;  /* 0x0005dc0001037983 */ /* 0x000f220000100800 */
[----:B------:R-:W-:-:S03]  /*1ede0*/  PRMT R21, RZ, 0x7610, R21 ;  /* 0x00007610ff157816 */ /* 0x000fc60000000015 */
[----:B---3--:R0:W-:Y:S04]  /*1edf0*/  STL [R1+0xa4], R24 ;  /* 0x0000a41801007387 */ /* 0x0081e80000100800 */
[----:B0-----:R-:W3:Y:S01]  /*1ee00*/  LDL.LU R24, [R1+0x80] ;  /* 0x0000800001187983 */ /* 0x001ee20000300800 */
[----:B----4-:R-:W-:-:S04]  /*1ee10*/  @!P3 LOP3.LUT R3, R3, R2, RZ, 0x3c, !PT ;  /* 0x000000020303b212 */ /* 0x010fc800078e3cff */
[----:B------:R-:W-:-:S04]  /*1ee20*/  @!P3 LOP3.LUT R2, R3, R2, RZ, 0x3c, !PT ;  /* 0x000000020302b212 */ /* 0x000fc800078e3cff */
[----:B------:R-:W-:-:S05]  /*1ee30*/  @!P3 LOP3.LUT R3, R3, R2, RZ, 0x3c, !PT ;  /* 0x000000020303b212 */ /* 0x000fca00078e3cff */
[----:B------:R-:W4:Y:S04]  /*1ee40*/  @!P3 LDG.E.U16 R21, desc[UR10][R2.64] ;  /* 0x0000000a0215b981 */ /* 0x000f28000c1e1500 */
[----:B------:R-:W2:Y:S04]  /*1ee50*/  LDL R2, [R1+0x598] ;  /* 0x0005980001027983 */ /* 0x000ea80000100800 */
[----:B------:R-:W2:Y:S01]  /*1ee60*/  LDL R3, [R1+0x59c] ;  /* 0x00059c0001037983 */ /* 0x000ea20000100800 */
[----:B------:R-:W-:-:S03]  /*1ee70*/  PRMT R15, RZ, 0x7610, R15 ;  /* 0x00007610ff0f7816 */ /* 0x000fc6000000000f */
[----:B----4-:R0:W-:Y:S04]  /*1ee80*/  STL [R1+0xa0], R21 ;  /* 0x0000a01501007387 */ /* 0x0101e80000100800 */
[----:B0-----:R-:W4:Y:S01]  /*1ee90*/  LDL.LU R21, [R1+0x84] ;  /* 0x0000840001157983 */ /* 0x001f220000300800 */
        /* <DEDUP_REMOVED lines=28> */
[----:B------:R-:W2:Y:S04]  /*1f060*/  @!P3 LDG.E.U16 R23, desc[UR10][R2.64] ;  /* 0x0000000a0217b981 */ /* 0x000ea8000c1e1500 */
[----:B----4-:R0:W-:Y:S04]  /*1f070*/  STL [R1+0x94], R14 ;  /* 0x0000940e01007387 */ /* 0x0101e80000100800 */
[----:B0-----:R-:W4:Y:S01]  /*1f080*/  LDL.LU R14, [R1+0x90] ;  /* 0x00009000010e7983 */ /* 0x001f220000300800 */
[----:B------:R-:W0:Y:S01]  /*1f090*/  S2R R19, SR_TID.X ;  /* 0x0000000000137919 */ /* 0x000e220000002100 */
[----:B------:R-:W1:Y:S02]  /*1f0a0*/  S2R R0, SR_TID.X ;  /* 0x0000000000007919 */ /* 0x000e640000002100 */
[----:B--2---:R2:W-:Y:S04]  /*1f0b0*/  STL [R1+0x30], R23 ;  /* 0x0000301701007387 */ /* 0x0045e80000100800 */
[----:B--2---:R-:W2:Y:S04]  /*1f0c0*/  LDL.LU R23, [R1+0x132c] ;  /* 0x00132c0001177983 */ /* 0x004ea80000300800 */
[----:B------:R-:W3:Y:S04]  /*1f0d0*/  LDL R2, [R1+0x498] ;  /* 0x0004980001027983 */ /* 0x000ee80000100800 */
[----:B------:R-:W3:Y:S01]  /*1f0e0*/  LDL R3, [R1+0x49c] ;  /* 0x00049c0001037983 */ /* 0x000ee20000100800 */
[----:B0-----:R-:W-:-:S02]  /*1f0f0*/  LOP3.LUT R19, R19, 0x3f, RZ, 0xc0, !PT ;  /* 0x0000003f13137812 */ /* 0x001fc400078ec0ff */
[----:B-1----:R-:W-:-:S03]  /*1f100*/  LOP3.LUT R0, R0, 0x3f, RZ, 0xc0, !PT ;  /* 0x0000003f00007812 */ /* 0x002fc600078ec0ff */
[----:B------:R-:W-:Y:S02]  /*1f110*/  IMAD.SHL.U32 R19, R19, 0x2, RZ ;  /* 0x0000000213137824 */ /* 0x000fe400078e00ff */
[----:B------:R-:W-:-:S03]  /*1f120*/  IMAD.SHL.U32 R0, R0, 0x2, RZ ;  /* 0x0000000200007824 */ /* 0x000fc600078e00ff */
[----:B------:R-:W-:Y:S02]  /*1f130*/  LOP3.LUT R19, R19, 0x10, RZ, 0x3c, !PT ;  /* 0x0000001013137812 */ /* 0x000fe400078e3cff */
[----:B------:R-:W-:Y:S04]  /*1f140*/  STS.U16 [R0+UR5+0x7c00], R4 ;  /* 0x007c000400007988 */ /* 0x000fe80008000405 */
        /* <DEDUP_REMOVED lines=9> */
[----:B------:R0:W-:Y:S04]  /*1f1e0*/  STS.U16 [R19+UR5+0x2480], R25 ;  /* 0x0024801913007988 */ /* 0x0001e80008000405 */
[----:B0-----:R-:W4:Y:S01]  /*1f1f0*/  LDL.LU R25, [R1+0xc0] ;  /* 0x0000c00001197983 */ /* 0x001f220000300800 */
[----:B--2---:R-:W-:-:S02]  /*1f200*/  PRMT R23, RZ, 0x7610, R23 ;  /* 0x00007610ff177816 */ /* 0x004fc40000000017 */
[----:B---3--:R-:W-:-:S04]  /*1f210*/  @!P3 LOP3.LUT R3, R3, R2, RZ, 0x3c, !PT ;  /* 0x000000020303b212 */ /* 0x008fc800078e3cff */
[----:B------:R-:W-:-:S04]  /*1f220*/  @!P3 LOP3.LUT R2, R3, R2, RZ, 0x3c, !PT ;  /* 0x000000020302b212 */ /* 0x000fc800078e3cff */
[----:B------:R-:W-:-:S05]  /*1f230*/  @!P3 LOP3.LUT R3, R3, R2, RZ, 0x3c, !PT ;  /* 0x000000020303b212 */ /* 0x000fca00078e3cff */
[----:B------:R0:W2:Y:S04]  /*1f240*/  @!P3 LDG.E.U16 R23, desc[UR10][R2.64] ;  /* 0x0000000a0217b981 */ /* 0x0000a8000c1e1500 */
[----:B------:R-:W0:Y:S04]  /*1f250*/  LDL R2, [R1+0x458] ;  /* 0x0004580001027983 */ /* 0x000e280000100800 */
[----:B------:R-:W0:Y:S01]  /*1f260*/  LDL R3, [R1+0x45c] ;  /* 0x00045c0001037983 */ /* 0x000e220000100800 */
[----:B------:R-:W-:Y:S02]  /*1f270*/  PRMT R20, RZ, 0x7610, R20 ;  /* 0x00007610ff147816 */ /* 0x000fe40000000014 */
[----:B0-----:R-:W-:-:S04]  /*1f280*/  @!P3 LOP3.LUT R3, R3, R2, RZ, 0x3c, !PT ;  /* 0x000000020303b212 */ /* 0x001fc800078e3cff */
[----:B------:R-:W-:-:S04]  /*1f290*/  @!P3 LOP3.LUT R2, R3, R2, RZ, 0x3c, !PT ;  /* 0x000000020302b212 */ /* 0x000fc800078e3cff */
[----:B------:R-:W-:-:S05]  /*1f2a0*/  @!P3 LOP3.LUT R3, R3, R2, RZ, 0x3c, !PT ;  /* 0x000000020303b212 */ /* 0x000fca00078e3cff */
[----:B------:R-:W3:Y:S04]  /*1f2b0*/  @!P3 LDG.E.U16 R20, desc[UR10][R2.64] ;  /* 0x0000000a0214b981 */ /* 0x000ee8000c1e1500 */
[----:B------:R0:W-:Y:S04]  /*1f2c0*/  STS.U16 [R19+UR5+0x2880], R24 ;  /* 0x0028801813007988 */ /* 0x0001e80008000405 */
[----:B0-----:R-:W4:Y:S04]  /*1f2d0*/  LDL R24, [R1+0x39c] ;  /* 0x00039c0001187983 */ /* 0x001f280000100800 */
[----:B--2---:R0:W-:Y:S04]  /*1f2e0*/  STL [R1+0x28], R23 ;  /* 0x0000281701007387 */ /* 0x0041e80000100800 */
[----:B0-----:R-:W2:Y:S04]  /*1f2f0*/  LDL.LU R23, [R1+0xc4] ;  /* 0x0000c40001177983 */ /* 0x001ea80000300800 */
[----:B---3--:R0:W-:Y:S04]  /*1f300*/  STL [R1+0x20], R20 ;  /* 0x0000201401007387 */ /* 0x0081e80000100800 */
[----:B0-----:R-:W3:Y:S04]  /*1f310*/  LDL.LU R20, [R1+0x1328] ;  /* 0x0013280001147983 */ /* 0x001ee80000300800 */
[----:B------:R-:W4:Y:S04]  /*1f320*/  LDL R2, [R1+0x418] ;  /* 0x0004180001027983 */ /* 0x000f280000100800 */
[----:B------:R-:W4:Y:S01]  /*1f330*/  LDL R3, [R1+0x41c] ;  /* 0x00041c0001037983 */ /* 0x000f220000100800 */
[----:B------:R-:W-:-:S03]  /*1f340*/  PRMT R12, RZ, 0x7610, R12 ;  /* 0x00007610ff0c7816 */ /* 0x000fc6000000000c */
[----:B------:R0:W-:Y:S04]  /*1f350*/  STS.U16 [R19+UR5+0x2c80], R21 ;  /* 0x002c801513007988 */ /* 0x0001e80008000405 */
[----:B0-----:R-:W2:Y:S01]  /*1f360*/  LDL.LU R21, [R1+0x1324] ;  /* 0x0013240001157983 */ /* 0x001ea20000300800 */
[----:B----4-:R-:W-:-:S04]  /*1f370*/  @!P3 LOP3.LUT R3, R3, R2, RZ, 0x3c, !PT ;  /* 0x000000020303b212 */ /* 0x010fc800078e3cff */
[----:B------:R-:W-:-:S04]  /*1f380*/  @!P3 LOP3.LUT R2, R3, R2, RZ, 0x3c, !PT ;  /* 0x000000020302b212 */ /* 0x000fc800078e3cff */
[----:B------:R-:W-:-:S05]  /*1f390*/  @!P3 LOP3.LUT R3, R3, R2, RZ, 0x3c, !PT ;  /* 0x000000020303b212 */ /* 0x000fca00078e3cff */
[----:B------:R0:W4:Y:S04]  /*1f3a0*/  @!P3 LDG.E.U16 R12, desc[UR10][R2.64] ;  /* 0x0000000a020cb981 */ /* 0x000128000c1e1500 */
        /* <DEDUP_REMOVED lines=8> */
[----:B------:R0:W4:Y:S04]  /*1f430*/  @!P3 LDG.E.U16 R11, desc[UR10][R2.64] ;  /* 0x0000000a020bb981 */ /* 0x000128000c1e1500 */
[----:B------:R-:W2:Y:S01]  /*1f440*/  LDL R3, [R1+0x398] ;  /* 0x0003980001037983 */ /* 0x000ea20000100800 */
[----:B------:R-:W-:Y:S01]  /*1f450*/  PRMT R10, RZ, 0x7610, R10 ;  /* 0x00007610ff0a7816 */ /* 0x000fe2000000000a */
[----:B0-----:R-:W-:Y:S02]  /*1f460*/  @!P3 IMAD.MOV.U32 R2, RZ, RZ, R24 ;  /* 0x000000ffff02b224 */ /* 0x001fe400078e0018 */
[----:B------:R0:W-:Y:S04]  /*1f470*/  STS.U16 [R19+UR5+0x3480], R22 ;  /* 0x0034801613007988 */ /* 0x0001e80008000405 */
[----:B0-----:R-:W4:Y:S04]  /*1f480*/  LDL.LU R22, [R1+0xd4] ;  /* 0x0000d40001167983 */ /* 0x001f280000300800 */
[----:B--2---:R0:W2:Y:S01]  /*1f490*/  @!P3 LDG.E.U16 R10, desc[UR10][R2.64] ;  /* 0x0000000a020ab981 */ /* 0x0040a2000c1e1500 */
[----:B------:R-:W-:-:S03]  /*1f4a0*/  PRMT R9, RZ, 0x7610, R9 ;  /* 0x00007610ff097816 */ /* 0x000fc60000000009 */
[----:B------:R1:W-:Y:S04]  /*1f4b0*/  STS.U16 [R19+UR5+0x3880], R14 ;  /* 0x0038800e13007988 */ /* 0x0003e80008000405 */
[----:B------:R-:W3:Y:S04]  /*1f4c0*/  LDL R24, [R1+0xa94] ;  /* 0x000a940001187983 */ /* 0x000ee80000100800 */
[----:B------:R-:W0:Y:S04]  /*1f4d0*/  LDL R2, [R1+0x368] ;  /* 0x0003680001027983 */ /* 0x000e280000100800 */
[----:B------:R-:W0:Y:S04]  /*1f4e0*/  LDL R3, [R1+0xaf4] ;  /* 0x000af40001037983 */ /* 0x000e280000100800 */
[----:B-1----:R-:W2:Y:S01]  /*1f4f0*/  LDL.LU R14, [R1+0xdc] ;  /* 0x0000dc00010e7983 */ /* 0x002ea20000300800 */
[----:B0-----:R-:W-:-:S04]  /*1f500*/  @!P3 LOP3.LUT R3, R3, R2, RZ, 0x3c, !PT ;  /* 0x000000020303b212 */ /* 0x001fc800078e3cff */
[----:B------:R-:W-:-:S04]  /*1f510*/  @!P3 LOP3.LUT R2, R3, R2, RZ, 0x3c, !PT ;  /* 0x000000020302b212 */ /* 0x000fc800078e3cff */
[----:B------:R-:W-:-:S05]  /*1f520*/  @!P3 LOP3.LUT R3, R3, R2, RZ, 0x3c, !PT ;  /* 0x000000020303b212 */ /* 0x000fca00078e3cff */
[----:B------:R0:W2:Y:S04]  /*1f530*/  @!P3 LDG.E.U16 R9, desc[UR10][R2.64] ;  /* 0x0000000a0209b981 */ /* 0x0000a8000c1e1500 */
[----:B------:R-:W0:Y:S04]  /*1f540*/  LDL R2, [R1+0xaf8] ;  /* 0x000af80001027983 */ /* 0x000e280000100800 */
[----:B------:R-:W0:Y:S01]  /*1f550*/  LDL R3, [R1+0xb30] ;  /* 0x000b300001037983 */ /* 0x000e220000100800 */
[----:B------:R-:W-:-:S03]  /*1f560*/  PRMT R8, RZ, 0x7610, R8 ;  /* 0x00007610ff087816 */ /* 0x000fc60000000008 */
[----:B------:R1:W-:Y:S04]  /*1f570*/  STS.U16 [R19+UR5+0x3c80], R25 ;  /* 0x003c801913007988 */ /* 0x0003e80008000405 */
[----:B-1----:R-:W2:Y:S01]  /*1f580*/  LDL.LU R25, [R1+0xe0] ;  /* 0x0000e00001197983 */ /* 0x002ea20000300800 */
[----:B0-----:R-:W-:-:S04]  /*1f590*/  @!P3 LOP3.LUT R3, R3, R2, RZ, 0x3c, !PT ;  /* 0x000000020303b212 */ /* 0x001fc800078e3cff */
        /* <DEDUP_REMOVED lines=9> */
[----:B------:R-:W4:Y:S04]  /*1f630*/  @!P3 LDG.E.U16 R21, desc[UR10][R2.64] ;  /* 0x0000000a0215b981 */ /* 0x000f28000c1e1500 */
[----:B------:R0:W-:Y:S04]  /*1f640*/  STS.U16 [R19+UR5+0x4080], R23 ;  /* 0x0040801713007988 */ /* 0x0001e80008000405 */
[----:B0-----:R-:W2:Y:S04]  /*1f650*/  LDL.LU R23, [R1+0xe4] ;  /* 0x0000e40001177983 */ /* 0x001ea80000300800 */
[----:B----4-:R0:W-:Y:S04]  /*1f660*/  STL [R1+0x90], R21 ;  /* 0x0000901501007387 */ /* 0x0101e80000100800 */
[----:B0-----:R-:W4:Y:S04]  /*1f670*/  LDL.LU R21, [R1+0x1320] ;  /* 0x0013200001157983 */ /* 0x001f280000300800 */
[----:B------:R-:W3:Y:S04]  /*1f680*/  LDL.LU R2, [R1+0xcc] ;  /* 0x0000cc0001027983 */ /* 0x000ee80000300800 */
[----:B------:R-:W2:Y:S01]  /*1f690*/  LDL R3, [R1+0xa90] ;  /* 0x000a900001037983 */ /* 0x000ea20000100800 */
[----:B----4-:R-:W-:-:S03]  /*1f6a0*/  PRMT R21, RZ, 0x7610, R21 ;  /* 0x00007610ff157816 */ /* 0x010fc60000000015 */
[----:B---3--:R0:W-:Y:S02]  /*1f6b0*/  STS.U16 [R19+UR5+0x4480], R2 ;  /* 0x0044800213007988 */ /* 0x0081e40008000405 */
[----:B0-----:R-:W-:Y:S02]  /*1f6c0*/  @!P3 IMAD.MOV.U32 R2, RZ, RZ, R24 ;  /* 0x000000ffff02b224 */ /* 0x001fe400078e0018 */
[----:B------:R-:W3:Y:S04]  /*1f6d0*/  LDL.LU R24, [R1+0xf0] ;  /* 0x0000f00001187983 */ /* 0x000ee80000300800 */
[----:B--2---:R-:W2:Y:S04]  /*1f6e0*/  @!P3 LDG.E.U16 R21, desc[UR10][R2.64] ;  /* 0x0000000a0215b981 */ /* 0x004ea8000c1e1500 */
[----:B------:R-:W-:Y:S04]  /*1f6f0*/  STS.U16 [R19+UR5+0x4880], R15 ;  /* 0x0048800f13007988 */ /* 0x000fe80008000405 */
[----:B--2---:R0:W-:Y:S04]  /*1f700*/  STL [R1+0x8c], R21 ;  /* 0x00008c1501007387 */ /* 0x0041e80000100800 */
[----:B0-----:R-:W2:Y:S04]  /*1f710*/  LDL.LU R21, [R1+0x131c] ;  /* 0x00131c0001157983 */ /* 0x001ea80000300800 */
[----:B------:R-:W4:Y:S04]  /*1f720*/  LDL R2, [R1+0xa50] ;  /* 0x000a500001027983 */ /* 0x000f280000100800 */
[----:B------:R-:W4:Y:S04]  /*1f730*/  LDL R3, [R1+0xa54] ;  /* 0x000a540001037983 */ /* 0x000f280000100800 */
[----:B------:R-:W3:Y:S01]  /*1f740*/  LDL.LU R15, [R1+0x1318] ;  /* 0x00131800010f7983 */ /* 0x000ee20000300800 */
[----:B----4-:R-:W-:-:S04]  /*1f750*/  @!P3 LOP3.LUT R3, R3, R2, RZ, 0x3c, !PT ;  /* 0x000000020303b212 */ /* 0x010fc800078e3cff */
[C---:B------:R-:W-:Y:S02]  /*1f760*/  @!P3 LOP3.LUT R2, R3.reuse, R2, RZ, 0x3c, !PT ;  /* 0x000000020302b212 */ /* 0x040fe400078e3cff */
[----:B---3--:R-:W-:Y:S02]  /*1f770*/  PRMT R15, RZ, 0x7610, R15 ;  /* 0x00007610ff0f7816 */ /* 0x008fe4000000000f */
[----:B------:R-:W-:-:S05]  /*1f780*/  @!P3 LOP3.LUT R3, R3, R2, RZ, 0x3c, !PT ;  /* 0x000000020303b212 */ /* 0x000fca00078e3cff */
[----:B------:R-:W3:Y:S04]  /*1f790*/  @!P3 LDG.E.U16 R15, desc[UR10][R2.64] ;  /* 0x0000000a020fb981 */ /* 0x000ee8000c1e1500 */
[----:B------:R-:W4:Y:S04]  /*1f7a0*/  LDL R2, [R1+0xa10] ;  /* 0x000a100001027983 */ /* 0x000f280000100800 */
[----:B------:R-:W4:Y:S01]  /*1f7b0*/  LDL R3, [R1+0xa14] ;  /* 0x000a140001037983 */ /* 0x000f220000100800 */
[----:B------:R-:W-:-:S03]  /*1f7c0*/  PRMT R20, RZ, 0x7610, R20 ;  /* 0x00007610ff147816 */ /* 0x000fc60000000014 */
[----:B------:R-:W-:Y:S04]  /*1f7d0*/  STS.U16 [R19+UR5+0x4c80], R22 ;  /* 0x004c801613007988 */ /* 0x000fe80008000405 */
[----:B---3--:R0:W-:Y:S04]  /*1f7e0*/  STL [R1+0x88], R15 ;  /* 0x0000880f01007387 */ /* 0x0081e80000100800 */
[----:B0-----:R-:W3:Y:S01]  /*1f7f0*/  LDL.LU R15, [R1+0xf4] ;  /* 0x0000f400010f7983 */ /* 0x001ee20000300800 */
[----:B----4-:R-:W-:-:S03]  /*1f800*/  @!P3 LOP3.LUT R3, R3, R2, RZ, 0x3c, !PT ;  /* 0x000000020303b212 */ /* 0x010fc600078e3cff */
[----:B------:R-:W4:Y:S01]  /*1f810*/  LDL.LU R22, [R1+0x1314] ;  /* 0x0013140001167983 */ /* 0x000f220000300800 */
[----:B------:R-:W-:-:S04]  /*1f820*/  @!P3 LOP3.LUT R2, R3, R2, RZ, 0x3c, !PT ;  /* 0x000000020302b212 */ /* 0x000fc800078e3cff */
[----:B------:R-:W-:-:S05]  /*1f830*/  @!P3 LOP3.LUT R3, R3, R2, RZ, 0x3c, !PT ;  /* 0x000000020303b212 */ /* 0x000fca00078e3cff */
[----:B------:R0:W2:Y:S04]  /*1f840*/  @!P3 LDG.E.U16 R20, desc[UR10][R2.64] ;  /* 0x0000000a0214b981 */ /* 0x0000a8000c1e1500 */
[----:B------:R-:W0:Y:S04]  /*1f850*/  LDL R2, [R1+0x9d0] ;  /* 0x0009d00001027983 */ /* 0x000e280000100800 */
[----:B------:R-:W0:Y:S01]  /*1f860*/  LDL R3, [R1+0x9d4] ;  /* 0x0009d40001037983 */ /* 0x000e220000100800 */
[----:B----4-:R-:W-:Y:S02]  /*1f870*/  PRMT R22, RZ, 0x7610, R22 ;  /* 0x00007610ff167816 */ /* 0x010fe40000000016 */
[----:B0-----:R-:W-:-:S04]  /*1f880*/  @!P3 LOP3.LUT R3, R3, R2, RZ, 0x3c, !PT ;  /* 0x000000020303b212 */ /* 0x001fc800078e3cff */
[----:B------:R-:W-:-:S04]  /*1f890*/  @!P3 LOP3.LUT R2, R3, R2, RZ, 0x3c, !PT ;  /* 0x000000020302b212 */ /* 0x000fc800078e3cff */
[----:B------:R-:W-:-:S05]  /*1f8a0*/  @!P3 LOP3.LUT R3, R3, R2, RZ, 0x3c, !PT ;  /* 0x000000020303b212 */ /* 0x000fca00078e3cff */
[----:B------:R-:W4:Y:S04]  /*1f8b0*/  @!P3 LDG.E.U16 R22, desc[UR10][R2.64] ;  /* 0x0000000a0216b981 */ /* 0x000f28000c1e1500 */
[----:B--2---:R0:W-:Y:S04]  /*1f8c0*/  STL [R1+0x84], R20 ;  /* 0x0000841401007387 */ /* 0x0041e80000100800 */
[----:B------:R1:W-:Y:S04]  /*1f8d0*/  STS.U16 [R19+UR5+0x5080], R14 ;  /* 0x0050800e13007988 */ /* 0x0003e80008000405 */
[----:B0-----:R-:W2:Y:S04]  /*1f8e0*/  LDL R20, [R1+0x914] ;  /* 0x0009140001147983 */ /* 0x001ea80000100800 */
[----:B-1----:R-:W3:Y:S04]  /*1f8f0*/  LDL.LU R14, [R1+0xfc] ;  /* 0x0000fc00010e7983 */ /* 0x002ee80000300800 */
[----:B----4-:R0:W-:Y:S04]  /*1f900*/  STL [R1+0x80], R22 ;  /* 0x0000801601007387 */ /* 0x0101e80000100800 */
[----:B0-----:R-:W4:Y:S04]  /*1f910*/  LDL.LU R22, [R1+0x1310] ;  /* 0x0013100001167983 */ /* 0x001f280000300800 */
[----:B------:R-:W2:Y:S04]  /*1f920*/  LDL R2, [R1+0x990] ;  /* 0x0009900001027983 */ /* 0x000ea80000100800 */
[----:B------:R-:W2:Y:S01]  /*1f930*/  LDL R3, [R1+0x994] ;  /* 0x0009940001037983 */ /* 0x000ea20000100800 */
[----:B----4-:R-:W-:-:S02]  /*1f940*/  PRMT R22, RZ, 0x7610, R22 ;  /* 0x00007610ff167816 */ /* 0x010fc40000000016 */
[----:B--2---:R-:W-:-:S04]  /*1f950*/  @!P3 LOP3.LUT R3, R3, R2, RZ, 0x3c, !PT ;  /* 0x000000020303b212 */ /* 0x004fc800078e3cff */
[----:B------:R-:W-:-:S04]  /*1f960*/  @!P3 LOP3.LUT R2, R3, R2, RZ, 0x3c, !PT ;  /* 0x000000020302b212 */ /* 0x000fc800078e3cff */
[----:B------:R-:W-:-:S05]  /*1f970*/  @!P3 LOP3.LUT R3, R3, R2, RZ, 0x3c, !PT ;  /* 0x000000020303b212 */ /* 0x000fca00078e3cff */
[----:B------:R-:W2:Y:S04]  /*1f980*/  @!P3 LDG.E.U16 R22, desc[UR10][R2.64] ;  /* 0x0000000a0216b981 */ /* 0x000ea8000c1e1500 */
[----:B------:R0:W-:Y:S04]  /*1f990*/  STS.U16 [R19+UR5+0x5480], R25 ;  /* 0x0054801913007988 */ /* 0x0001e80008000405 */
[----:B0-----:R-:W4:Y:S04]  /*1f9a0*/  LDL R25, [R1+0x8d4] ;  /* 0x0008d40001197983 */ /* 0x001f280000100800 */
[----:B------:R-:W-:Y:S04]  /*1f9b0*/  STS.U16 [R19+UR5+0x5880], R23 ;  /* 0x0058801713007988 */ /* 0x000fe80008000405 */
[----:B--2---:R0:W-:Y:S04]  /*1f9c0*/  STL [R1+0x7c], R22 ;  /* 0x00007c1601007387 */ /* 0x0041e80000100800 */
[----:B0-----:R-:W2:Y:S04]  /*1f9d0*/  LDL.LU R22, [R1+0x130c] ;  /* 0x00130c0001167983 */ /* 0x001ea80000300800 */
[----:B------:R-:W3:Y:S04]  /*1f9e0*/  LDL R2, [R1+0x950] ;  /* 0x0009500001027983 */ /* 0x000ee80000100800 */
[----:B------:R-:W3:Y:S04]  /*1f9f0*/  LDL R3, [R1+0x954] ;  /* 0x0009540001037983 */ /* 0x000ee80000100800 */
[----:B------:R-:W4:Y:S01]  /*1fa00*/  LDL.LU R23, [R1+0x1308] ;  /* 0x0013080001177983 */ /* 0x000f220000300800 */
[----:B---3--:R-:W-:-:S04]  /*1fa10*/  @!P3 LOP3.LUT R3, R3, R2, RZ, 0x3c, !PT ;  /* 0x000000020303b212 */ /* 0x008fc800078e3cff */
[C---:B------:R-:W-:Y:S02]  /*1fa20*/  @!P3 LOP3.LUT R2, R3.reuse, R2, RZ, 0x3c, !PT ;  /* 0x000000020302b212 */ /* 0x040fe400078e3cff */
[----:B----4-:R-:W-:Y:S02]  /*1fa30*/  PRMT R23, RZ, 0x7610, R23 ;  /* 0x00007610ff177816 */ /* 0x010fe40000000017 */
[----:B------:R-:W-:-:S05]  /*1fa40*/  @!P3 LOP3.LUT R3, R3, R2, RZ, 0x3c, !PT ;  /* 0x000000020303b212 */ /* 0x000fca00078e3cff */
[----:B------:R-:W3:Y:S04]  /*1fa50*/  @!P3 LDG.E.U16 R23, desc[UR10][R2.64] ;  /* 0x0000000a0217b981 */ /* 0x000ee8000c1e1500 */
[----:B---3--:R0:W-:Y:S04]  /*1fa60*/  STL [R1+0x78], R23 ;  /* 0x0000781701007387 */ /* 0x0081e80000100800 */
[----:B0-----:R-:W3:Y:S04]  /*1fa70*/  LDL.LU R23, [R1+0x1304] ;  /* 0x0013040001177983 */ /* 0x001ee80000300800 */
[----:B------:R-:W4:Y:S04]  /*1fa80*/  LDL.LU R2, [R1+0xec] ;  /* 0x0000ec0001027983 */ /* 0x000f280000300800 */
[----:B------:R-:W2:Y:S01]  /*1fa90*/  LDL R3, [R1+0x910] ;  /* 0x0009100001037983 */ /* 0x000ea20000100800 */
[----:B---3--:R-:W-:-:S03]  /*1faa0*/  PRMT R23, RZ, 0x7610, R23 ;  /* 0x00007610ff177816 */ /* 0x008fc60000000017 */
[----:B----4-:R0:W-:Y:S02]  /*1fab0*/  STS.U16 [R19+UR5+0x5c80], R2 ;  /* 0x005c800213007988 */ /* 0x0101e40008000405 */
[----:B0-----:R-:W-:Y:S02]  /*1fac0*/  @!P3 IMAD.MOV.U32 R2, RZ, RZ, R20 ;  /* 0x000000ffff02b224 */ /* 0x001fe400078e0014 */
[----:B------:R-:W3:Y:S04]  /*1fad0*/  LDL.LU R20, [R1+0x10c] ;  /* 0x00010c0001147983 */ /* 0x000ee80000300800 */
[----:B--2---:R0:W2:Y:S04]  /*1fae0*/  @!P3 LDG.E.U16 R23, desc[UR10][R2.64] ;  /* 0x0000000a0217b981 */ /* 0x0040a8000c1e1500 */
[----:B------:R-:W4:Y:S01]  /*1faf0*/  LDL R3, [R1+0x8d0] ;  /* 0x0008d00001037983 */ /* 0x000f220000100800 */
[----:B------:R-:W-:Y:S01]  /*1fb00*/  PRMT R22, RZ, 0x7610, R22 ;  /* 0x00007610ff167816 */ /* 0x000fe20000000016 */
[----:B0-----:R-:W-:-:S02]  /*1fb10*/  @!P3 IMAD.MOV.U32 R2, RZ, RZ, R25 ;  /* 0x000000ffff02b224 */ /* 0x001fc400078e0019 */
[----:B------:R-:W-:Y:S04]  /*1fb20*/  STS.U16 [R19+UR5+0x6080], R24 ;  /* 0x0060801813007988 */ /* 0x000fe80008000405 */
[----:B--2---:R0:W-:Y:S04]  /*1fb30*/  STL [R1+0x74], R23 ;  /* 0x0000741701007387 */ /* 0x0041e80000100800 */
[----:B0-----:R-:W2:Y:S04]  /*1fb40*/  LDL R23, [R1+0x814] ;  /* 0x0008140001177983 */ /* 0x001ea80000100800 */
[----:B------:R-:W3:Y:S04]  /*1fb50*/  LDL.LU R24, [R1+0x110] ;  /* 0x0001100001187983 */ /* 0x000ee80000300800 */
[----:B----4-:R0:W4:Y:S01]  /*1fb60*/  @!P3 LDG.E.U16 R22, desc[UR10][R2.64] ;  /* 0x0000000a0216b981 */ /* 0x010122000c1e1500 */
[----:B------:R-:W-:-:S03]  /*1fb70*/  PRMT R21, RZ, 0x7610, R21 ;  /* 0x00007610ff157816 */ /* 0x000fc60000000015 */
[----:B------:R1:W-:Y:S04]  /*1fb80*/  STS.U16 [R19+UR5+0x6480], R15 ;  /* 0x0064800f13007988 */ /* 0x0003e80008000405 */
[----:B------:R-:W3:Y:S04]  /*1fb90*/  LDL R25, [R1+0x7d0] ;  /* 0x0007d00001197983 */ /* 0x000ee80000100800 */
[----:B------:R-:W0:Y:S04]  /*1fba0*/  LDL R2, [R1+0x890] ;  /* 0x0008900001027983 */ /* 0x000e280000100800 */
[----:B------:R-:W0:Y:S04]  /*1fbb0*/  LDL R3, [R1+0x894] ;  /* 0x0008940001037983 */ /* 0x000e280000100800 */
[----:B-1----:R-:W3:Y:S01]  /*1fbc0*/  LDL R15, [R1+0x7d4] ;  /* 0x0007d400010f7983 */ /* 0x002ee20000100800 */
[----:B0-----:R-:W-:-:S04]  /*1fbd0*/  @!P3 LOP3.LUT R3, R3, R2, RZ, 0x3c, !PT ;  /* 0x000000020303b212 */ /* 0x001fc800078e3cff */
[----:B------:R-:W-:-:S04]  /*1fbe0*/  @!P3 LOP3.LUT R2, R3, R2, RZ, 0x3c, !PT ;  /* 0x000000020302b212 */ /* 0x000fc800078e3cff */
[----:B------:R-:W-:-:S05]  /*1fbf0*/  @!P3 LOP3.LUT R3, R3, R2, RZ, 0x3c, !PT ;  /* 0x000000020303b212 */ /* 0x000fca00078e3cff */
[----:B------:R-:W2:Y:S04]  /*1fc00*/  @!P3 LDG.E.U16 R21, desc[UR10][R2.64] ;  /* 0x0000000a0215b981 */ /* 0x000ea8000c1e1500 */
[----:B----4-:R0:W-:Y:S04]  /*1fc10*/  STL [R1+0x70], R22 ;  /* 0x0000701601007387 */ /* 0x0101e80000100800 */
[----:B0-----:R-:W4:Y:S04]  /*1fc20*/  LDL.LU R22, [R1+0x114] ;  /* 0x0001140001167983 */ /* 0x001f280000300800 */
        /* <DEDUP_REMOVED lines=14> */
[----:B------:R-:W3:Y:S01]  /*1fd10*/  LDL R3, [R1+0x810] ;  /* 0x0008100001037983 */ /* 0x000ee20000100800 */
[----:B--2---:R-:W-:-:S03]  /*1fd20*/  PRMT R21, RZ, 0x7610, R21 ;  /* 0x00007610ff157816 */ /* 0x004fc60000000015 */
[----:B----4-:R0:W-:Y:S02]  /*1fd30*/  STS.U16 [R19+UR5+0x6c80], R2 ;  /* 0x006c800213007988 */ /* 0x0101e40008000405 */
[----:B0-----:R-:W-:-:S05]  /*1fd40*/  @!P3 IMAD.MOV.U32 R2, RZ, RZ, R23 ;  /* 0x000000ffff02b224 */ /* 0x001fca00078e0017 */
[----:B---3--:R0:W2:Y:S04]  /*1fd50*/  @!P3 LDG.E.U16 R21, desc[UR10][R2.64] ;  /* 0x0000000a0215b981 */ /* 0x0080a8000c1e1500 */
[----:B------:R-:W3:Y:S01]  /*1fd60*/  LDL.LU R3, [R1+0x104] ;  /* 0x0001040001037983 */ /* 0x000ee20000300800 */
[----:B------:R-:W-:Y:S01]  /*1fd70*/  PRMT R14, RZ, 0x7610, R14 ;  /* 0x00007610ff0e7816 */ /* 0x000fe2000000000e */
[----:B0-----:R-:W-:Y:S02]  /*1fd80*/  @!P3 IMAD.MOV.U32 R2, RZ, RZ, R15 ;  /* 0x000000ffff02b224 */ /* 0x001fe400078e000f */
[----:B---3--:R0:W-:Y:S02]  /*1fd90*/  STS.U16 [R19+UR5+0x7080], R3 ;  /* 0x0070800313007988 */ /* 0x0081e40008000405 */
[----:B0-----:R-:W-:-:S05]  /*1fda0*/  @!P3 IMAD.MOV.U32 R3, RZ, RZ, R25 ;  /* 0x000000ffff03b224 */ /* 0x001fca00078e0019 */
[----:B------:R-:W3:Y:S04]  /*1fdb0*/  @!P3 LDG.E.U16 R14, desc[UR10][R2.64] ;  /* 0x0000000a020eb981 */ /* 0x000ee8000c1e1500 */
[----:B--2---:R0:W-:Y:S04]  /*1fdc0*/  STL [R1+0x64], R21 ;  /* 0x0000641501007387 */ /* 0x0041e80000100800 */
[----:B0-----:R-:W2:Y:S04]  /*1fdd0*/  LDL R21, [R1+0x754] ;  /* 0x0007540001157983 */ /* 0x001ea80000100800 */
[----:B------:R-:W4:Y:S04]  /*1fde0*/  LDL.LU R23, [R1+0x178] ;  /* 0x0001780001177983 */ /* 0x000f280000300800 */
[----:B------:R-:W2:Y:S04]  /*1fdf0*/  LDL R2, [R1+0x790] ;  /* 0x0007900001027983 */ /* 0x000ea80000100800 */
[----:B------:R-:W2:Y:S04]  /*1fe00*/  LDL R3, [R1+0x794] ;  /* 0x0007940001037983 */ /* 0x000ea80000100800 */
[----:B------:R0:W-:Y:S04]  /*1fe10*/  STS.U16 [R19+UR5+0x7480], R20 ;  /* 0x0074801413007988 */ /* 0x0001e80008000405 */
[----:B---3--:R1:W-:Y:S04]  /*1fe20*/  STL [R1+0x60], R14 ;  /* 0x0000600e01007387 */ /* 0x0083e80000100800 */
[----:B------:R-:W3:Y:S04]  /*1fe30*/  LDL R25, [R1+0x714] ;  /* 0x0007140001197983 */ /* 0x000ee80000100800 */
[----:B------:R-:W4:Y:S04]  /*1fe40*/  LDL.LU R15, [R1+0x170] ;  /* 0x00017000010f7983 */ /* 0x000f280000300800 */
[----:B0-----:R-:W3:Y:S04]  /*1fe50*/  LDL.LU R19, [R1+0x12f4] ;  /* 0x0012f40001137983 */ /* 0x001ee80000300800 */
[----:B------:R-:W4:Y:S01]  /*1fe60*/  LDL.LU R20, [R1+0x12f0] ;  /* 0x0012f00001147983 */ /* 0x000f220000300800 */
[----:B--2---:R-:W-:-:S04]  /*1fe70*/  @!P3 LOP3.LUT R3, R3, R2, RZ, 0x3c, !PT ;  /* 0x000000020303b212 */ /* 0x004fc800078e3cff */
[----:B------:R-:W-:-:S04]  /*1fe80*/  @!P3 LOP3.LUT R2, R3, R2, RZ, 0x3c, !PT ;  /* 0x000000020302b212 */ /* 0x000fc800078e3cff */
[----:B------:R-:W-:Y:S01]  /*1fe90*/  @!P3 LOP3.LUT R3, R3, R2, RZ, 0x3c, !PT ;  /* 0x000000020303b212 */ /* 0x000fe200078e3cff */
[----:B-1----:R-:W0:Y:S01]  /*1fea0*/  S2R R14, SR_TID.X ;  /* 0x00000000000e7919 */ /* 0x002e220000002100 */
[----:B----4-:R-:W-:-:S06]  /*1feb0*/  PRMT R20, RZ, 0x7610, R20 ;  /* 0x00007610ff147816 */ /* 0x010fcc0000000014 */
[----:B------:R1:W2:Y:S04]  /*1fec0*/  @!P3 LDG.E.U16 R20, desc[UR10][R2.64] ;  /* 0x0000000a0214b981 */ /* 0x0002a8000c1e1500 */
[----:B------:R-:W4:Y:S01]  /*1fed0*/  LDL R3, [R1+0x750] ;  /* 0x0007500001037983 */ /* 0x000f220000100800 */
[----:B0-----:R-:W-:-:S05]  /*1fee0*/  LOP3.LUT R14, R14, 0x3f, RZ, 0xc0, !PT ;  /* 0x0000003f0e0e7812 */ /* 0x001fca00078ec0ff */
[----:B-1----:R-:W-:Y:S01]  /*1fef0*/  IMAD.SHL.U32 R2, R14, 0x2, RZ ;  /* 0x000000020e027824 */ /* 0x002fe200078e00ff */
[----:B---3--:R-:W-:Y:S01]  /*1ff00*/  PRMT R19, RZ, 0x7610, R19 ;  /* 0x00007610ff137816 */ /* 0x008fe20000000013 */
[----:B------:R-:W3:Y:S03]  /*1ff10*/  LDL R14, [R1+0x6d4] ;  /* 0x0006d400010e7983 */ /* 0x000ee60000100800 */
[----:B------:R-:W-:-:S05]  /*1ff20*/  LOP3.LUT R2, R2, 0x10, RZ, 0x3c, !PT ;  /* 0x0000001002027812 */ /* 0x000fca00078e3cff */
[----:B------:R0:W-:Y:S02]  /*1ff30*/  STS.U16 [R2+UR5+0x7880], R24 ;  /* 0x0078801802007988 */ /* 0x0001e40008000405 */
[----:B0-----:R-:W-:-:S05]  /*1ff40*/  @!P3 IMAD.MOV.U32 R2, RZ, RZ, R21 ;  /* 0x000000ffff02b224 */ /* 0x001fca00078e0015 */
[----:B----4-:R0:W4:Y:S02]  /*1ff50*/  @!P3 LDG.E.U16 R19, desc[UR10][R2.64] ;  /* 0x0000000a0213b981 */ /* 0x010124000c1e1500 */
[----:B0-----:R-:W0:Y:S02]  /*1ff60*/  S2R R3, SR_TID.X ;  /* 0x0000000000037919 */ /* 0x001e240000002100 */
[----:B--2---:R1:W-:Y:S04]  /*1ff70*/  STL [R1+0x5c], R20 ;  /* 0x00005c1401007387 */ /* 0x0043e80000100800 */
[----:B-1----:R-:W2:Y:S04]  /*1ff80*/  LDL.LU R20, [R1+0x168] ;  /* 0x0001680001147983 */ /* 0x002ea80000300800 */
[----:B------:R-:W2:Y:S01]  /*1ff90*/  LDL.LU R21, [R1+0x160] ;  /* 0x0001600001157983 */ /* 0x000ea20000300800 */
[----:B0-----:R-:W-:-:S05]  /*1ffa0*/  LOP3.LUT R3, R3, 0x3f, RZ, 0xc0, !PT ;  /* 0x0000003f03037812 */ /* 0x001fca00078ec0ff */
[----:B------:R-:W-:Y:S01]  /*1ffb0*/  IMAD.SHL.U32 R2, R3, 0x2, RZ ;  /* 0x0000000203027824 */ /* 0x000fe200078e00ff */
[----:B----4-:R0:W-:Y:S04]  /*1ffc0*/  STL [R1+0x58], R19 ;  /* 0x0000581301007387 */ /* 0x0101e80000100800 */
[----:B0-----:R-:W4:Y:S04]  /*1ffd0*/  LDL.LU R19, [R1+0x12ec] ;  /* 0x0012ec0001137983 */ /* 0x001f280000300800 */
[----:B------:R-:W3:Y:S01]  /*1ffe0*/  LDL R3, [R1+0x710] ;  /* 0x0007100001037983 */ /* 0x000ee20000100800 */
[----:B------:R-:W-:-:S05]  /*1fff0*/  LOP3.LUT R2, R2, 0x10, RZ, 0x3c, !PT ;  /* 0x0000001002027812 */ /* 0x000fca00078e3cff */
[----:B------:R0:W-:Y:S02]  /*20000*/  STS.U16 [R2+UR5+0x7c80], R22 ;  /* 0x007c801602007988 */ /* 0x0001e40008000405 */
[----:B0-----:R-:W-:Y:S02]  /*20010*/  @!P3 IMAD.MOV.U32 R2, RZ, RZ, R25 ;  /* 0x000000ffff02b224 */ /* 0x001fe400078e0019 */
[----:B------:R-:W2:Y:S04]  /*20020*/  LDL.LU R22, [R1+0x158] ;  /* 0x0001580001167983 */ /* 0x000ea80000300800 */
[----:B------:R-:W2:Y:S01]  /*20030*/  LDL.LU R25, [R1+0x150] ;  /* 0x0001500001197983 */ /* 0x000ea20000300800 */
[----:B----4-:R-:W-:-:S06]  /*20040*/  PRMT R19, RZ, 0x7610, R19 ;  /* 0x00007610ff137816 */ /* 0x010fcc0000000013 */
[----:B---3--:R-:W3:Y:S01]  /*20050*/  @!P3 LDG.E.U16 R19, desc[UR10][R2.64] ;  /* 0x0000000a0213b981 */ /* 0x008ee2000c1e1500 */
[----:B------:R-:W0:Y:S03]  /*20060*/  S2R R24, SR_TID.X ;  /* 0x0000000000187919 */ /* 0x000e260000002100 */
[----:B---3--:R1:W-:Y:S04]  /*20070*/  STL [R1+0x54], R19 ;  /* 0x0000541301007387 */ /* 0x0083e80000100800 */
[----:B-1----:R-:W3:Y:S04]  /*20080*/  LDL.LU R19, [R1+0x12e8] ;  /* 0x0012e80001137983 */ /* 0x002ee80000300800 */
[----:B------:R-:W4:Y:S04]  /*20090*/  LDL.LU R2, [R1+0x180] ;  /* 0x0001800001027983 */ /* 0x000f280000300800 */
[----:B------:R-:W2:Y:S01]  /*200a0*/  LDL R3, [R1+0x6d0] ;  /* 0x0006d00001037983 */ /* 0x000ea20000100800 */
[----:B0-----:R-:W-:-:S05]  /*200b0*/  LOP3.LUT R24, R24, 0x3f, RZ, 0xc0, !PT ;  /* 0x0000003f18187812 */ /* 0x001fca00078ec0ff */
[----:B------:R-:W-:-:S05]  /*200c0*/  IMAD.SHL.U32 R24, R24, 0x2, RZ ;  /* 0x0000000218187824 */ /* 0x000fca00078e00ff */
[----:B------:R-:W-:Y:S02]  /*200d0*/  LOP3.LUT R24, R24, 0x20, RZ, 0x3c, !PT ;  /* 0x0000002018187812 */ /* 0x000fe400078e3cff */
[----:B---3--:R-:W-:-:S03]  /*200e0*/  PRMT R19, RZ, 0x7610, R19 ;  /* 0x00007610ff137816 */ /* 0x008fc60000000013 */
[----:B----4-:R0:W-:Y:S02]  /*200f0*/  STS.U16 [R24+UR5+0x100], R2 ;  /* 0x0001000218007988 */ /* 0x0101e40008000405 */
[----:B0-----:R-:W-:Y:S02]  /*20100*/  @!P3 IMAD.MOV.U32 R2, RZ, RZ, R14 ;  /* 0x000000ffff02b224 */ /* 0x001fe400078e000e */
[----:B------:R-:W3:Y:S04]  /*20110*/  LDL.LU R14, [R1+0x148] ;  /* 0x00014800010e7983 */ /* 0x000ee80000300800 */
[----:B--2---:R-:W2:Y:S04]  /*20120*/  @!P3 LDG.E.U16 R19, desc[UR10][R2.64] ;  /* 0x0000000a0213b981 */ /* 0x004ea8000c1e1500 */
[----:B--2---:R0:W-:Y:S04]  /*20130*/  STL [R1+0x50], R19 ;  /* 0x0000501301007387 */ /* 0x0041e80000100800 */
[----:B0-----:R-:W2:Y:S04]  /*20140*/  LDL.LU R19, [R1+0x12e4] ;  /* 0x0012e40001137983 */ /* 0x001ea80000300800 */
[----:B------:R-:W4:Y:S04]  /*20150*/  LDL R2, [R1+0x690] ;  /* 0x0006900001027983 */ /* 0x000f280000100800 */
[----:B------:R-:W4:Y:S01]  /*20160*/  LDL R3, [R1+0x694] ;  /* 0x0006940001037983 */ /* 0x000f220000100800 */
[----:B--2---:R-:W-:-:S02]  /*20170*/  PRMT R19, RZ, 0x7610, R19 ;  /* 0x00007610ff137816 */ /* 0x004fc40000000013 */
[----:B----4-:R-:W-:-:S04]  /*20180*/  @!P3 LOP3.LUT R3, R3, R2, RZ, 0x3c, !PT ;  /* 0x000000020303b212 */ /* 0x010fc800078e3cff */
[----:B------:R-:W-:-:S04]  /*20190*/  @!P3 LOP3.LUT R2, R3, R2, RZ, 0x3c, !PT ;  /* 0x000000020302b212 */ /* 0x000fc800078e3cff */
[----:B------:R-:W-:-:S05]  /*201a0*/  @!P3 LOP3.LUT R3, R3, R2, RZ, 0x3c, !PT ;  /* 0x000000020303b212 */ /* 0x000fca00078e3cff */
[----:B------:R-:W2:Y:S04]  /*201b0*/  @!P3 LDG.E.U16 R19, desc[UR10][R2.64] ;  /* 0x0000000a0213b981 */ /* 0x000ea8000c1e1500 */
[----:B------:R0:W-:Y:S04]  /*201c0*/  STS.U16 [R24+UR5+0x500], R23 ;  /* 0x0005001718007988 */ /* 0x0001e80008000405 */
[----:B0-----:R-:W4:Y:S04]  /*201d0*/  LDL.LU R23, [R1+0x140] ;  /* 0x0001400001177983 */ /* 0x001f280000300800 */
        /* <DEDUP_REMOVED lines=9> */
[----:B------:R0:W-:Y:S04]  /*20270*/  STS.U16 [R24+UR5+0x900], R15 ;  /* 0x0009000f18007988 */ /* 0x0001e80008000405 */
[----:B0-----:R-:W3:Y:S04]  /*20280*/  LDL.LU R15, [R1+0x13c] ;  /* 0x00013c00010f7983 */ /* 0x001ee80000300800 */
        /* <DEDUP_REMOVED lines=11> */
[----:B------:R-:W-:Y:S04]  /*20340*/  STS.U16 [R24+UR5+0x1100], R21 ;  /* 0x0011001518007988 */ /* 0x000fe80008000405 */
[----:B---3--:R0:W-:Y:S04]  /*20350*/  STL [R1+0x44], R20 ;  /* 0x0000441401007387 */ /* 0x0081e80000100800 */
[----:B0-----:R-:W3:Y:S04]  /*20360*/  LDL.LU R20, [R1+0x12d4] ;  /* 0x0012d40001147983 */ /* 0x001ee80000300800 */
[----:B------:R-:W4:Y:S04]  /*20370*/  LDL R2, [R1+0x5d0] ;  /* 0x0005d00001027983 */ /* 0x000f280000100800 */
[----:B------:R-:W4:Y:S04]  /*20380*/  LDL R3, [R1+0x5d4] ;  /* 0x0005d40001037983 */ /* 0x000f280000100800 */
[----:B------:R-:W2:Y:S01]  /*20390*/  LDL.LU R21, [R1+0x12d0] ;  /* 0x0012d00001157983 */ /* 0x000ea20000300800 */
[----:B----4-:R-:W-:-:S04]  /*203a0*/  @!P3 LOP3.LUT R3, R3, R2, RZ, 0x3c, !PT ;  /* 0x000000020303b212 */ /* 0x010fc800078e3cff */
[C---:B------:R-:W-:Y:S02]  /*203b0*/  @!P3 LOP3.LUT R2, R3.reuse, R2, RZ, 0x3c, !PT ;  /* 0x000000020302b212 */ /* 0x040fe400078e3cff */
[----:B--2---:R-:W-:Y:S02]  /*203c0*/  PRMT R21, RZ, 0x7610, R21 ;  /* 0x00007610ff157816 */ /* 0x004fe40000000015 */
[----:B------:R-:W-:-:S05]  /*203d0*/  @!P3 LOP3.LUT R3, R3, R2, RZ, 0x3c, !PT ;  /* 0x000000020303b212 */ /* 0x000fca00078e3cff */
[----:B------:R-:W2:Y:S04]  /*203e0*/  @!P3 LDG.E.U16 R21, desc[UR10][R2.64] ;  /* 0x0000000a0215b981 */ /* 0x000ea8000c1e1500 */
        /* <DEDUP_REMOVED lines=11> */
[----:B---3--:R0:W-:Y:S04]  /*204a0*/  STL [R1+0x3c], R22 ;  /* 0x00003c1601007387 */ /* 0x0081e80000100800 */
[----:B0-----:R-:W3:Y:S04]  /*204b0*/  LDL.LU R22, [R1+0x12c4] ;  /* 0x0012c40001167983 */ /* 0x001ee80000300800 */
[----:B------:R-:W4:Y:S04]  /*204c0*/  LDL R2, [R1+0x550] ;  /* 0x0005500001027983 */ /* 0x000f280000100800 */
[----:B------:R-:W4:Y:S01]  /*204d0*/  LDL R3, [R1+0x554] ;  /* 0x0005540001037983 */ /* 0x000f220000100800 */
[----:B---3--:R-:W-:-:S02]  /*204e0*/  PRMT R22, RZ, 0x7610, R22 ;  /* 0x00007610ff167816 */ /* 0x008fc40000000016 */
[----:B----4-:R-:W-:-:S04]  /*204f0*/  @!P3 LOP3.LUT R3, R3, R2, RZ, 0x3c, !PT ;  /* 0x000000020303b212 */ /* 0x010fc800078e3cff */
[----:B------:R-:W-:-:S04]  /*20500*/  @!P3 LOP3.LUT R2, R3, R2, RZ, 0x3c, !PT ;  /* 0x000000020302b212 */ /* 0x000fc800078e3cff */
[----:B------:R-:W-:-:S05]  /*20510*/  @!P3 LOP3.LUT R3, R3, R2, RZ, 0x3c, !PT ;  /* 0x000000020303b212 */ /* 0x000fca00078e3cff */
[----:B------:R-:W3:Y:S04]  /*20520*/  @!P3 LDG.E.U16 R22, desc[UR10][R2.64] ;  /* 0x0000000a0216b981 */ /* 0x000ee8000c1e1500 */
[----:B------:R0:W-:Y:S04]  /*20530*/  STS.U16 [R24+UR5+0x1900], R25 ;  /* 0x0019001918007988 */ /* 0x0001e80008000405 */
[----:B0-----:R-:W4:Y:S04]  /*20540*/  LDL.LU R25, [R1+0x12c0] ;  /* 0x0012c00001197983 */ /* 0x001f280000300800 */
[----:B------:R-:W2:Y:S04]  /*20550*/  LDL R2, [R1+0x510] ;  /* 0x0005100001027983 */ /* 0x000ea80000100800 */
[----:B------:R-:W2:Y:S04]  /*20560*/  LDL R3, [R1+0x514] ;  /* 0x0005140001037983 */ /* 0x000ea80000100800 */
[----:B------:R-:W-:Y:S04]  /*20570*/  STS.U16 [R24+UR5+0x1d00], R14 ;  /* 0x001d000e18007988 */ /* 0x000fe80008000405 */
[----:B---3--:R0:W-:Y:S04]  /*20580*/  STL [R1+0x38], R22 ;  /* 0x0000381601007387 */ /* 0x0081e80000100800 */
[----:B0-----:R-:W3:Y:S04]  /*20590*/  LDL R22, [R1+0x454] ;  /* 0x0004540001167983 */ /* 0x001ee80000100800 */
[----:B------:R-:W4:Y:S01]  /*205a0*/  LDL.LU R14, [R1+0x12bc] ;  /* 0x0012bc00010e7983 */ /* 0x000f220000300800 */
[----:B--2---:R-:W-:-:S04]  /*205b0*/  @!P3 LOP3.LUT R3, R3, R2, RZ, 0x3c, !PT ;  /* 0x000000020303b212 */ /* 0x004fc800078e3cff */
[----:B------:R-:W-:-:S04]  /*205c0*/  @!P3 LOP3.LUT R2, R3, R2, RZ, 0x3c, !PT ;  /* 0x000000020302b212 */ /* 0x000fc800078e3cff */
[----:B------:R-:W-:Y:S02]  /*205d0*/  @!P3 LOP3.LUT R3, R3, R2, RZ, 0x3c, !PT ;  /* 0x000000020303b212 */ /* 0x000fe400078e3cff */
[----:B----4-:R-:W-:-:S06]  /*205e0*/  PRMT R14, RZ, 0x7610, R14 ;  /* 0x00007610ff0e7816 */ /* 0x010fcc000000000e */
[----:B------:R-:W2:Y:S04]  /*205f0*/  @!P3 LDG.E.U16 R14, desc[UR10][R2.64] ;  /* 0x0000000a020eb981 */ /* 0x000ea8000c1e1500 */
        /* <DEDUP_REMOVED lines=10> */
[----:B0-----:R-:W4:Y:S04]  /*206a0*/  LDL R23, [R1+0x414] ;  /* 0x0004140001177983 */ /* 0x001f280000100800 */
[----:B--2---:R0:W-:Y:S04]  /*206b0*/  STL [R1+0x2c], R14 ;  /* 0x00002c0e01007387 */ /* 0x0041e80000100800 */
[----:B0-----:R-:W2:Y:S04]  /*206c0*/  LDL.LU R14, [R1+0x12b4] ;  /* 0x0012b400010e7983 */ /* 0x001ea80000300800 */
[----:B------:R-:W3:Y:S04]  /*206d0*/  LDL R2, [R1+0x490] ;  /* 0x0004900001027983 */ /* 0x000ee80000100800 */
[----:B------:R-:W3:Y:S01]  /*206e0*/  LDL R3, [R1+0x494] ;  /* 0x0004940001037983 */ /* 0x000ee20000100800 */
[----:B------:R-:W-:-:S03]  /*206f0*/  PRMT R25, RZ, 0x7610, R25 ;  /* 0x00007610ff197816 */ /* 0x000fc60000000019 */
[----:B------:R0:W-:Y:S04]  /*20700*/  STS.U16 [R24+UR5+0x2500], R15 ;  /* 0x0025000f18007988 */ /* 0x0001e80008000405 */
[----:B0-----:R-:W2:Y:S01]  /*20710*/  LDL.LU R15, [R1+0x12b0] ;  /* 0x0012b000010f7983 */ /* 0x001ea20000300800 */
[----:B---3--:R-:W-:-:S04]  /*20720*/  @!P3 LOP3.LUT R3, R3, R2, RZ, 0x3c, !PT ;  /* 0x000000020303b212 */ /* 0x008fc800078e3cff */
[----:B------:R-:W-:-:S04]  /*20730*/  @!P3 LOP3.LUT R2, R3, R2, RZ, 0x3c, !PT ;  /* 0x000000020302b212 */ /* 0x000fc800078e3cff */
[----:B------:R-:W-:-:S05]  /*20740*/  @!P3 LOP3.LUT R3, R3, R2, RZ, 0x3c, !PT ;  /* 0x000000020303b212 */ /* 0x000fca00078e3cff */
[----:B------:R-:W3:Y:S04]  /*20750*/  @!P3 LDG.E.U16 R25, desc[UR10][R2.64] ;  /* 0x0000000a0219b981 */ /* 0x000ee8000c1e1500 */
[----:B------:R-:W4:Y:S04]  /*20760*/  LDL.LU R2, [R1+0x138] ;  /* 0x0001380001027983 */ /* 0x000f280000300800 */
[----:B------:R-:W2:Y:S01]  /*20770*/  LDL R3, [R1+0x450] ;  /* 0x0004500001037983 */ /* 0x000ea20000100800 */
[----:B------:R-:W-:-:S03]  /*20780*/  PRMT R7, RZ, 0x7610, R7 ;  /* 0x00007610ff077816 */ /* 0x000fc60000000007 */
[----:B---3--:R0:W-:Y:S04]  /*20790*/  STL [R1+0x24], R25 ;  /* 0x0000241901007387 */ /* 0x0081e80000100800 */
[----:B----4-:R1:W-:Y:S04]  /*207a0*/  STS.U16 [R24+UR5+0x2900], R2 ;  /* 0x0029000218007988 */ /* 0x0103e80008000405 */
[----:B0-----:R-:W3:Y:S01]  /*207b0*/  LDL R25, [R1+0x3d4] ;  /* 0x0003d40001197983 */ /* 0x001ee20000100800 */
[----:B-1----:R-:W-:-:S03]  /*207c0*/  @!P3 IMAD.MOV.U32 R2, RZ, RZ, R22 ;  /* 0x000000ffff02b224 */ /* 0x002fc600078e0016 */
[----:B------:R-:W4:Y:S04]  /*207d0*/  LDL.LU R22, [R1+0x12c] ;  /* 0x00012c0001167983 */ /* 0x000f280000300800 */
[----:B--2---:R0:W2:Y:S04]  /*207e0*/  @!P3 LDG.E.U16 R7, desc[UR10][R2.64] ;  /* 0x0000000a0207b981 */ /* 0x0040a8000c1e1500 */
[----:B------:R-:W3:Y:S04]  /*207f0*/  LDL.LU R2, [R1+0x134] ;  /* 0x0001340001027983 */ /* 0x000ee80000300800 */
[----:B------:R-:W4:Y:S01]  /*20800*/  LDL R3, [R1+0x410] ;  /* 0x0004100001037983 */ /* 0x000f220000100800 */
[----:B------:R-:W-:-:S03]  /*20810*/  PRMT R6, RZ, 0x7610, R6 ;  /* 0x00007610ff067816 */ /* 0x000fc60000000006 */
[----:B---3--:R0:W-:Y:S02]  /*20820*/  STS.U16 [R24+UR5+0x2d00], R2 ;  /* 0x002d000218007988 */ /* 0x0081e40008000405 */
[----:B0-----:R-:W-:-:S05]  /*20830*/  @!P3 IMAD.MOV.U32 R2, RZ, RZ, R23 ;  /* 0x000000ffff02b224 */ /* 0x001fca00078e0017 */
[----:B----4-:R-:W3:Y:S04]  /*20840*/  @!P3 LDG.E.U16 R6, desc[UR10][R2.64] ;  /* 0x0000000a0206b981 */ /* 0x010ee8000c1e1500 */
[----:B--2---:R0:W-:Y:S04]  /*20850*/  STL [R1+0x123c], R7 ;  /* 0x00123c0701007387 */ /* 0x0041e80000100800 */
[----:B0-----:R-:W2:Y:S04]  /*20860*/  LDL R7, [R1+0x394] ;  /* 0x0003940001077983 */ /* 0x001ea80000100800 */
[----:B------:R-:W4:Y:S04]  /*20870*/  LDL.LU R23, [R1+0x1c] ;  /* 0x00001c0001177983 */ /* 0x000f280000300800 */
[----:B------:R-:W2:Y:S04]  /*20880*/  LDL.LU R2, [R1+0x130] ;  /* 0x0001300001027983 */ /* 0x000ea80000300800 */
[----:B------:R-:W4:Y:S04]  /*20890*/  LDL R3, [R1+0x3d0] ;  /* 0x0003d00001037983 */ /* 0x000f280000100800 */
[----:B---3--:R0:W-:Y:S04]  /*208a0*/  STL [R1+0x1240], R6 ;  /* 0x0012400601007387 */ /* 0x0081e80000100800 */
[----:B0-----:R-:W3:Y:S01]  /*208b0*/  LDL R6, [R1+0x390] ;  /* 0x0003900001067983 */ /* 0x001ee20000100800 */
[----:B------:R-:W-:-:S02]  /*208c0*/  PRMT R5, RZ, 0x7610, R5 ;  /* 0x00007610ff057816 */ /* 0x000fc40000000005 */
[----:B------:R-:W-:Y:S01]  /*208d0*/  PRMT R4, RZ, 0x7610, R4 ;  /* 0x00007610ff047816 */ /* 0x000fe20000000004 */
[----:B--2---:R0:W-:Y:S02]  /*208e0*/  STS.U16 [R24+UR5+0x3100], R2 ;  /* 0x0031000218007988 */ /* 0x0041e40008000405 */
[----:B0-----:R-:W-:-:S05]  /*208f0*/  @!P3 IMAD.MOV.U32 R2, RZ, RZ, R25 ;  /* 0x000000ffff02b224 */ /* 0x001fca00078e0019 */
[----:B----4-:R0:W2:Y:S02]  /*20900*/  @!P3 LDG.E.U16 R5, desc[UR10][R2.64] ;  /* 0x0000000a0205b981 */ /* 0x0100a4000c1e1500 */
[----:B0-----:R-:W-:Y:S02]  /*20910*/  @!P3 IMAD.MOV.U32 R2, RZ, RZ, R7 ;  /* 0x000000ffff02b224 */ /* 0x001fe400078e0007 */
[----:B---3--:R-:W-:-:S05]  /*20920*/  @!P3 IMAD.MOV.U32 R3, RZ, RZ, R6 ;  /* 0x000000ffff03b224 */ /* 0x008fca00078e0006 */
[----:B------:R-:W3:Y:S01]  /*20930*/  @!P3 LDG.E.U16 R4, desc[UR10][R2.64] ;  /* 0x0000000a0204b981 */ /* 0x000ee2000c1e1500 */
[----:B------:R-:W0:Y:S03]  /*20940*/  S2R R25, SR_TID.X ;  /* 0x0000000000197919 */ /* 0x000e260000002100 */
[----:B------:R1:W-:Y:S04]  /*20950*/  STS.U16 [R24+UR5+0x3500], R15 ;  /* 0x0035000f18007988 */ /* 0x0003e80008000405 */
[----:B--2---:R-:W-:Y:S04]  /*20960*/  STL [R1+0x1244], R5 ;  /* 0x0012440501007387 */ /* 0x004fe80000100800 */
[----:B-1----:R-:W2:Y:S04]  /*20970*/  LDL R15, [R1+0xafc] ;  /* 0x000afc00010f7983 */ /* 0x002ea80000100800 */
[----:B------:R-:W4:Y:S01]  /*20980*/  LDL.LU R24, [R1+0x124] ;  /* 0x0001240001187983 */ /* 0x000f220000300800 */
[----:B0-----:R-:W-:-:S03]  /*20990*/  LOP3.LUT R7, R25, 0x3f, RZ, 0xc0, !PT ;  /* 0x0000003f19077812 */ /* 0x001fc600078ec0ff */
[----:B------:R-:W4:Y:S04]  /*209a0*/  LDL.LU R25, [R1+0x120] ;  /* 0x0001200001197983 */ /* 0x000f280000300800 */
[----:B---3--:R0:W-:Y:S04]  /*209b0*/  STL [R1+0x1248], R4 ;  /* 0x0012480401007387 */ /* 0x0081e80000100800 */
[----:B------:R-:W3:Y:S01]  /*209c0*/  LDL R6, [R1+0xa8c] ;  /* 0x000a8c0001067983 */ /* 0x000ee20000100800 */
[----:B0-----:R-:W-:-:S03]  /*209d0*/  IMAD.SHL.U32 R4, R7, 0x2, RZ ;  /* 0x0000000207047824 */ /* 0x001fc600078e00ff */
[----:B------:R-:W4:Y:S02]  /*209e0*/  LDL.LU R7, [R1+0x11c] ;  /* 0x00011c0001077983 */ /* 0x000f240000300800 */
[----:B------:R-:W-:-:S05]  /*209f0*/  LOP3.LUT R4, R4, 0x20, RZ, 0x3c, !PT ;  /* 0x0000002004047812 */ /* 0x000fca00078e3cff */
[----:B------:R0:W-:Y:S04]  /*20a00*/  STS.U16 [R4+UR5+0x3900], R14 ;  /* 0x0039000e04007988 */ /* 0x0001e80008000405 */
[----:B0-----:R-:W2:Y:S01]  /*20a10*/  LDL R14, [R1+0x364] ;  /* 0x00036400010e7983 */ /* 0x001ea20000100800 */
[----:B------:R-:W-:Y:S02]  /*20a20*/  PRMT R3, RZ, 0x7610, R3 ;  /* 0x00007610ff037816 */ /* 0x000fe40000000003 */
[----:B--2---:R-:W-:-:S04]  /*20a30*/  @!P3 LOP3.LUT R15, R15, R14, RZ, 0x3c, !PT ;  /* 0x0000000e0f0fb212 */ /* 0x004fc800078e3cff */
        /* <DEDUP_REMOVED lines=10> */
[----:B--2---:R-:W-:Y:S04]  /*20ae0*/  STL [R1+0x124c], R3 ;  /* 0x00124c0301007387 */ /* 0x004fe80000100800 */
[----:B------:R0:W-:Y:S04]  /*20af0*/  STS.U16 [R4+UR5+0x3d00], R22 ;  /* 0x003d001604007988 */ /* 0x0001e80008000405 */
[----:B0-----:R-:W2:Y:S04]  /*20b00*/  LDL.LU R22, [R1+0x12ac] ;  /* 0x0012ac0001167983 */ /* 0x001ea80000300800 */
[----:B------:R-:W4:Y:S04]  /*20b10*/  LDL R14, [R1+0x348] ;  /* 0x00034800010e7983 */ /* 0x000f280000100800 */
[----:B------:R-:W4:Y:S04]  /*20b20*/  LDL R15, [R1+0xac0] ;  /* 0x000ac000010f7983 */ /* 0x000f280000100800 */
[----:B------:R0:W-:Y:S04]  /*20b30*/  STS.U16 [R4+UR5+0x4100], R23 ;  /* 0x0041001704007988 */ /* 0x0001e80008000405 */
[----:B---3--:R-:W-:Y:S04]  /*20b40*/  STL [R1+0x1250], R2 ;  /* 0x0012500201007387 */ /* 0x008fe80000100800 */
[----:B0-----:R-:W3:Y:S01]  /*20b50*/  LDL.LU R23, [R1+0x12a8] ;  /* 0x0012a80001177983 */ /* 0x001ee20000300800 */
[----:B----4-:R-:W-:-:S04]  /*20b60*/  @!P3 LOP3.LUT R15, R15, R14, RZ, 0x3c, !PT ;  /* 0x0000000e0f0fb212 */ /* 0x010fc800078e3cff */
[----:B------:R-:W-:-:S04]  /*20b70*/  @!P3 LOP3.LUT R14, R15, R14, RZ, 0x3c, !PT ;  /* 0x0000000e0f0eb212 */ /* 0x000fc800078e3cff */
[----:B------:R-:W-:Y:S02]  /*20b80*/  @!P3 LOP3.LUT R15, R15, R14, RZ, 0x3c, !PT ;  /* 0x0000000e0f0fb212 */ /* 0x000fe400078e3cff */
[----:B---3--:R-:W-:-:S06]  /*20b90*/  PRMT R23, RZ, 0x7610, R23 ;  /* 0x00007610ff177816 */ /* 0x008fcc0000000017 */
[----:B------:R-:W3:Y:S04]  /*20ba0*/  @!P3 LDG.E.U16 R23, desc[UR10][R14.64] ;  /* 0x0000000a0e17b981 */ /* 0x000ee8000c1e1500 */
[----:B---3--:R0:W-:Y:S04]  /*20bb0*/  STL [R1+0x1c], R23 ;  /* 0x00001c1701007387 */ /* 0x0081e80000100800 */
[----:B0-----:R-:W3:Y:S04]  /*20bc0*/  LDL.LU R23, [R1+0x12a4] ;  /* 0x0012a40001177983 */ /* 0x001ee80000300800 */
[----:B------:R-:W4:Y:S04]  /*20bd0*/  LDL.LU R14, [R1+0x128] ;  /* 0x00012800010e7983 */ /* 0x000f280000300800 */
[----:B------:R-:W2:Y:S01]  /*20be0*/  LDL R15, [R1+0xa88] ;  /* 0x000a8800010f7983 */ /* 0x000ea20000100800 */
[----:B------:R-:W-:-:S03]  /*20bf0*/  PRMT R2, RZ, 0x7610, R2 ;  /* 0x00007610ff027816 */ /* 0x000fc60000000002 */
[----:B----4-:R0:W-:Y:S02]  /*20c00*/  STS.U16 [R4+UR5+0x4500], R14 ;  /* 0x0045000e04007988 */ /* 0x0101e40008000405 */
[----:B0-----:R-:W-:Y:S02]  /*20c10*/  @!P3 IMAD.MOV.U32 R14, RZ, RZ, R6 ;  /* 0x000000ffff0eb224 */ /* 0x001fe400078e0006 */
[----:B------:R-:W4:Y:S04]  /*20c20*/  LDL R6, [R1+0x988] ;  /* 0x0009880001067983 */ /* 0x000f280000100800 */
[----:B--2---:R-:W2:Y:S04]  /*20c30*/  @!P3 LDG.E.U16 R2, desc[UR10][R14.64] ;  /* 0x0000000a0e02b981 */ /* 0x004ea8000c1e1500 */
[----:B------:R-:W-:Y:S04]  /*20c40*/  STS.U16 [R4+UR5+0x4900], R24 ;  /* 0x0049001804007988 */ /* 0x000fe80008000405 */
[----:B------:R-:W3:Y:S04]  /*20c50*/  LDL R14, [R1+0xa48] ;  /* 0x000a4800010e7983 */ /* 0x000ee80000100800 */
[----:B------:R-:W3:Y:S04]  /*20c60*/  LDL R15, [R1+0xa4c] ;  /* 0x000a4c00010f7983 */ /* 0x000ee80000100800 */
[----:B--2---:R0:W-:Y:S04]  /*20c70*/  STL [R1+0x18], R2 ;  /* 0x0000180201007387 */ /* 0x0041e80000100800 */
[----:B0-----:R-:W2:Y:S04]  /*20c80*/  LDL R2, [R1+0x98c] ;  /* 0x00098c0001027983 */ /* 0x001ea80000100800 */
[----:B------:R-:W4:Y:S01]  /*20c90*/  LDL.LU R24, [R1+0x12a0] ;  /* 0x0012a00001187983 */ /* 0x000f220000300800 */
[----:B---3--:R-:W-:-:S04]  /*20ca0*/  @!P3 LOP3.LUT R15, R15, R14, RZ, 0x3c, !PT ;  /* 0x0000000e0f0fb212 */ /* 0x008fc800078e3cff */
[----:B------:R-:W-:-:S04]  /*20cb0*/  @!P3 LOP3.LUT R14, R15, R14, RZ, 0x3c, !PT ;  /* 0x0000000e0f0eb212 */ /* 0x000fc800078e3cff */
[----:B------:R-:W-:Y:S02]  /*20cc0*/  @!P3 LOP3.LUT R15, R15, R14, RZ, 0x3c, !PT ;  /* 0x0000000e0f0fb212 */ /* 0x000fe400078e3cff */
[----:B----4-:R-:W-:-:S06]  /*20cd0*/  PRMT R24, RZ, 0x7610, R24 ;  /* 0x00007610ff187816 */ /* 0x010fcc0000000018 */
[----:B------:R-:W3:Y:S04]  /*20ce0*/  @!P3 LDG.E.U16 R24, desc[UR10][R14.64] ;  /* 0x0000000a0e18b981 */ /* 0x000ee8000c1e1500 */
        /* <DEDUP_REMOVED lines=13> */
[----:B--2---:R-:W-:Y:S02]  /*20dc0*/  PRMT R25, RZ, 0x7610, R25 ;  /* 0x00007610ff197816 */ /* 0x004fe40000000019 */
[----:B0-----:R-:W-:-:S04]  /*20dd0*/  @!P3 LOP3.LUT R15, R15, R14, RZ, 0x3c, !PT ;  /* 0x0000000e0f0fb212 */ /* 0x001fc800078e3cff */
[----:B------:R-:W-:-:S04]  /*20de0*/  @!P3 LOP3.LUT R14, R15, R14, RZ, 0x3c, !PT ;  /* 0x0000000e0f0eb212 */ /* 0x000fc800078e3cff */
[----:B------:R-:W-:-:S05]  /*20df0*/  @!P3 LOP3.LUT R15, R15, R14, RZ, 0x3c, !PT ;  /* 0x0000000e0f0fb212 */ /* 0x000fca00078e3cff */
[----:B------:R-:W2:Y:S04]  /*20e00*/  @!P3 LDG.E.U16 R25, desc[UR10][R14.64] ;  /* 0x0000000a0e19b981 */ /* 0x000ea8000c1e1500 */
[----:B------:R0:W-:Y:S04]  /*20e10*/  STS.U16 [R4+UR5+0x5100], R7 ;  /* 0x0051000704007988 */ /* 0x0001e80008000405 */
[----:B0-----:R-:W3:Y:S04]  /*20e20*/  LDL R7, [R1+0x908] ;  /* 0x0009080001077983 */ /* 0x001ee80000100800 */
[----:B----4-:R0:W-:Y:S04]  /*20e30*/  STL [R1+0x10], R5 ;  /* 0x0000100501007387 */ /* 0x0101e80000100800 */
[----:B0-----:R-:W4:Y:S04]  /*20e40*/  LDL R5, [R1+0x90c] ;  /* 0x00090c0001057983 */ /* 0x001f280000100800 */
[----:B--2---:R0:W-:Y:S04]  /*20e50*/  STL [R1+0xc], R25 ;  /* 0x00000c1901007387 */ /* 0x0041e80000100800 */
[----:B0-----:R-:W2:Y:S04]  /*20e60*/  LDL.LU R25, [R1+0x1294] ;  /* 0x0012940001197983 */ /* 0x001ea80000300800 */
[----:B------:R-:W3:Y:S01]  /*20e70*/  LDL.LU R15, [R1+0x118] ;  /* 0x00011800010f7983 */ /* 0x000ee20000300800 */
[----:B------:R-:W-:-:S03]  /*20e80*/  @!P3 IMAD.MOV.U32 R14, RZ, RZ, R2 ;  /* 0x000000ffff0eb224 */ /* 0x000fc600078e0002 */
[----:B------:R-:W4:Y:S01]  /*20e90*/  LDL R2, [R1+0x8cc] ;  /* 0x0008cc0001027983 */ /* 0x000f220000100800 */
[----:B--2---:R-:W-:-:S03]  /*20ea0*/  PRMT R25, RZ, 0x7610, R25 ;  /* 0x00007610ff197816 */ /* 0x004fc60000000019 */
[----:B---3--:R0:W-:Y:S02]  /*20eb0*/  STS.U16 [R4+UR5+0x5500], R15 ;  /* 0x0055000f04007988 */ /* 0x0081e40008000405 */
[----:B0-----:R-:W-:Y:S02]  /*20ec0*/  @!P3 IMAD.MOV.U32 R15, RZ, RZ, R6 ;  /* 0x000000ffff0fb224 */ /* 0x001fe400078e0006 */
[----:B------:R-:W2:Y:S04]  /*20ed0*/  LDL R6, [R1+0x8c8] ;  /* 0x0008c80001067983 */ /* 0x000ea80000100800 */
        /* <DEDUP_REMOVED lines=13> */
[----:B------:R-:W2:Y:S04]  /*20fb0*/  @!P3 LDG.E.U16 R0, desc[UR10][R14.64] ;  /* 0x0000000a0e00b981 */ /* 0x000ea8000c1e1500 */
[----:B----4-:R0:W-:Y:S04]  /*20fc0*/  STL [R1+0x4], R3 ;  /* 0x0000040301007387 */ /* 0x0101e80000100800 */
[----:B------:R-:W4:Y:S04]  /*20fd0*/  LDL R7, [R1+0x848] ;  /* 0x0008480001077983 */ /* 0x000f280000100800 */
[----:B------:R-:W4:Y:S04]  /*20fe0*/  LDL R5, [R1+0x84c] ;  /* 0x00084c0001057983 */ /* 0x000f280000100800 */
[----:B0-----:R-:W4:Y:S04]  /*20ff0*/  LDL R3, [R1+0x88c] ;  /* 0x00088c0001037983 */ /* 0x001f280000100800 */
[----:B--2---:R0:W-:Y:S04]  /*21000*/  STL [R1+0x1224], R0 ;  /* 0x0012240001007387 */ /* 0x0041e80000100800 */
[----:B0-----:R-:W2:Y:S01]  /*21010*/  LDL R0, [R1+0x888] ;  /* 0x0008880001007983 */ /* 0x001ea20000100800 */
[----:B------:R-:W-:Y:S01]  /*21020*/  PRMT R28, RZ, 0x7610, R28 ;  /* 0x00007610ff1c7816 */ /* 0x000fe2000000001c */
[----:B------:R-:W-:-:S02]  /*21030*/  @!P3 IMAD.MOV.U32 R14, RZ, RZ, R2 ;  /* 0x000000ffff0eb224 */ /* 0x000fc400078e0002 */
[----:B------:R-:W-:Y:S01]  /*21040*/  @!P3 IMAD.MOV.U32 R15, RZ, RZ, R6 ;  /* 0x000000ffff0fb224 */ /* 0x000fe200078e0006 */
[----:B------:R-:W-:Y:S01]  /*21050*/  PRMT R26, RZ, 0x7610, R26 ;  /* 0x00007610ff1a7816 */ /* 0x000fe2000000001a */
[----:B---3--:R-:W-:Y:S04]  /*21060*/  STS.U16 [R4+UR5+0x5900], R25 ;  /* 0x0059001904007988 */ /* 0x008fe80008000405 */
[----:B------:R4:W3:Y:S04]  /*21070*/  @!P3 LDG.E.U16 R28, desc[UR10][R14.64] ;  /* 0x0000000a0e1cb981 */ /* 0x0008e8000c1e1500 */
[----:B------:R0:W-:Y:S04]  /*21080*/  STS.U16 [R4+UR5+0x5d00], R24 ;  /* 0x005d001804007988 */ /* 0x0001e80008000405 */
[----:B------:R-:W3:Y:S04]  /*21090*/  LDL R6, [R1+0x808] ;  /* 0x0008080001067983 */ /* 0x000ee80000100800 */
[----:B------:R-:W3:Y:S01]  /*210a0*/  LDL R2, [R1+0x80c] ;  /* 0x00080c0001027983 */ /* 0x000ee20000100800 */
[----:B0-----:R-:W-:Y:S01]  /*210b0*/  PRMT R24, RZ, 0x7610, R24 ;  /* 0x00007610ff187816 */ /* 0x001fe20000000018 */
[----:B----4-:R-:W-:-:S02]  /*210c0*/  @!P3 IMAD.MOV.U32 R14, RZ, RZ, R3 ;  /* 0x000000ffff0eb224 */ /* 0x010fc400078e0003 */
[----:B--2---:R-:W-:-:S05]  /*210d0*/  @!P3 IMAD.MOV.U32 R15, RZ, RZ, R0 ;  /* 0x000000ffff0fb224 */ /* 0x004fca00078e0000 */
[----:B------:R0:W2:Y:S02]  /*210e0*/  @!P3 LDG.E.U16 R26, desc[UR10][R14.64] ;  /* 0x0000000a0e1ab981 */ /* 0x0000a4000c1e1500 */
[----:B0-----:R-:W-:Y:S02]  /*210f0*/  @!P3 IMAD.MOV.U32 R14, RZ, RZ, R5 ;  /* 0x000000ffff0eb224 */ /* 0x001fe400078e0005 */
[----:B------:R-:W-:-:S05]  /*21100*/  @!P3 IMAD.MOV.U32 R15, RZ, RZ, R7 ;  /* 0x000000ffff0fb224 */ /* 0x000fca00078e0007 */
[----:B------:R0:W4:Y:S04]  /*21110*/  @!P3 LDG.E.U16 R24, desc[UR10][R14.64] ;  /* 0x0000000a0e18b981 */ /* 0x000128000c1e1500 */
[----:B---3--:R-:W-:Y:S04]  /*21120*/  STL [R1+0x1228], R28 ;  /* 0x0012281c01007387 */ /* 0x008fe80000100800 */
[----:B------:R-:W3:Y:S04]  /*21130*/  LDL R3, [R1+0x7c8] ;  /* 0x0007c80001037983 */ /* 0x000ee80000100800 */
[----:B------:R-:W3:Y:S01]  /*21140*/  LDL R0, [R1+0x7cc] ;  /* 0x0007cc0001007983 */ /* 0x000ee20000100800 */
[----:B0-----:R-:W-:-:S02]  /*21150*/  @!P3 IMAD.MOV.U32 R14, RZ, RZ, R2 ;  /* 0x000000ffff0eb224 */ /* 0x001fc400078e0002 */
[----:B------:R-:W-:Y:S01]  /*21160*/  @!P3 IMAD.MOV.U32 R15, RZ, RZ, R6 ;  /* 0x000000ffff0fb224 */ /* 0x000fe200078e0006 */
[----:B------:R-:W-:Y:S04]  /*21170*/  STS.U16 [R4+UR5+0x6100], R23 ;  /* 0x0061001704007988 */ /* 0x000fe80008000405 */
[----:B------:R0:W-:Y:S02]  /*21180*/  STS.U16 [R4+UR5+0x6500], R22 ;  /* 0x0065001604007988 */ /* 0x0001e40008000405 */
[----:B0-----:R-:W-:-:S06]  /*21190*/  PRMT R22, RZ, 0x7610, R22 ;  /* 0x00007610ff167816 */ /* 0x001fcc0000000016 */
[----:B------:R3:W3:Y:S04]  /*211a0*/  @!P3 LDG.E.U16 R22, desc[UR10][R14.64] ;  /* 0x0000000a0e16b981 */ /* 0x0006e8000c1e1500 */
[----:B--2---:R0:W-:Y:S04]  /*211b0*/  STL [R1+0x122c], R26 ;  /* 0x00122c1a01007387 */ /* 0x0041e80000100800 */
[----:B------:R-:W2:Y:S04]  /*211c0*/  LDL R5, [R1+0x78c] ;  /* 0x00078c0001057983 */ /* 0x000ea80000100800 */
[----:B0-----:R-:W2:Y:S04]  /*211d0*/  LDL R26, [R1+0x788] ;  /* 0x00078800011a7983 */ /* 0x001ea80000100800 */
[----:B----4-:R-:W-:Y:S04]  /*211e0*/  STL [R1+0x1230], R24 ;  /* 0x0012301801007387 */ /* 0x010fe80000100800 */
[----:B------:R-:W4:Y:S04]  /*211f0*/  LDL R6, [R1+0x748] ;  /* 0x0007480001067983 */ /* 0x000f280000100800 */
[----:B------:R-:W4:Y:S01]  /*21200*/  LDL R2, [R1+0x74c] ;  /* 0x00074c0001027983 */ /* 0x000f220000100800 */
[----:B---3--:R-:W-:-:S03]  /*21210*/  @!P3 IMAD.MOV.U32 R15, RZ, RZ, R3 ;  /* 0x000000ffff0fb224 */ /* 0x008fc600078e0003 */
[----:B------:R-:W-:Y:S01]  /*21220*/  STS.U16 [R4+UR5+0x6900], R21 ;  /* 0x0069001504007988 */ /* 0x000fe20008000405 */
[----:B------:R-:W-:-:S03]  /*21230*/  @!P3 IMAD.MOV.U32 R14, RZ, RZ, R0 ;  /* 0x000000ffff0eb224 */ /* 0x000fc600078e0000 */
[----:B------:R0:W-:Y:S04]  /*21240*/  STS.U16 [R4+UR5+0x6d00], R20 ;  /* 0x006d001404007988 */ /* 0x0001e80008000405 */
[----:B------:R-:W-:Y:S04]  /*21250*/  STS.U16 [R4+UR5+0x7100], R19 ;  /* 0x0071001304007988 */ /* 0x000fe80008000405 */
[----:B------:R-:W3:Y:S01]  /*21260*/  LDL.LU R7, [R1+0x17c] ;  /* 0x00017c0001077983 */ /* 0x000ee20000300800 */
[----:B0-----:R-:W-:-:S03]  /*21270*/  PRMT R20, RZ, 0x7610, R20 ;  /* 0x00007610ff147816 */ /* 0x001fc60000000014 */
[----:B------:R0:W-:Y:S04]  /*21280*/  STS.U16 [R4+UR5+0x7500], R18 ;  /* 0x0075001204007988 */ /* 0x0001e80008000405 */
[----:B------:R2:W3:Y:S01]  /*21290*/  @!P3 LDG.E.U16 R20, desc[UR10][R14.64] ;  /* 0x0000000a0e14b981 */ /* 0x0004e2000c1e1500 */
[----:B0-----:R-:W-:-:S03]  /*212a0*/  PRMT R18, RZ, 0x7610, R18 ;  /* 0x00007610ff127816 */ /* 0x001fc60000000012 */
[----:B------:R0:W-:Y:S02]  /*212b0*/  STS.U16 [R4+UR5+0x7900], R16 ;  /* 0x0079001004007988 */ /* 0x0001e40008000405 */
[----:B0-----:R-:W-:Y:S02]  /*212c0*/  PRMT R16, RZ, 0x7610, R16 ;  /* 0x00007610ff107816 */ /* 0x001fe40000000010 */
[----:B------:R-:W-:Y:S04]  /*212d0*/  STL [R1+0x1234], R22 ;  /* 0x0012341601007387 */ /* 0x000fe80000100800 */
[----:B------:R-:W3:Y:S04]  /*212e0*/  LDL R3, [R1+0x708] ;  /* 0x0007080001037983 */ /* 0x000ee80000100800 */
[----:B------:R-:W3:Y:S04]  /*212f0*/  LDL R0, [R1+0x70c] ;  /* 0x00070c0001007983 */ /* 0x000ee80000100800 */
[----:B------:R-:W3:Y:S01]  /*21300*/  LDL.LU R24, [R1+0x174] ;  /* 0x0001740001187983 */ /* 0x000ee20000300800 */
[----:B--2---:R-:W-:-:S02]  /*21310*/  @!P3 IMAD.MOV.U32 R14, RZ, RZ, R5 ;  /* 0x000000ffff0eb224 */ /* 0x004fc400078e0005 */
[----:B------:R-:W-:-:S05]  /*21320*/  @!P3 IMAD.MOV.U32 R15, RZ, RZ, R26 ;  /* 0x000000ffff0fb224 */ /* 0x000fca00078e001a */
[----:B------:R4:W2:Y:S02]  /*21330*/  @!P3 LDG.E.U16 R18, desc[UR10][R14.64] ;  /* 0x0000000a0e12b981 */ /* 0x0008a4000c1e1500 */
[----:B----4-:R-:W-:Y:S02]  /*21340*/  @!P3 IMAD.MOV.U32 R14, RZ, RZ, R2 ;  /* 0x000000ffff0eb224 */ /* 0x010fe400078e0002 */
[----:B------:R-:W-:-:S05]  /*21350*/  @!P3 IMAD.MOV.U32 R15, RZ, RZ, R6 ;  /* 0x000000ffff0fb224 */ /* 0x000fca00078e0006 */
[----:B------:R0:W4:Y:S04]  /*21360*/  @!P3 LDG.E.U16 R16, desc[UR10][R14.64] ;  /* 0x0000000a0e10b981 */ /* 0x000128000c1e1500 */
[----:B---3--:R1:W-:Y:S04]  /*21370*/  STL [R1+0x1238], R20 ;  /* 0x0012381401007387 */ /* 0x0083e80000100800 */
[----:B------:R-:W3:Y:S04]  /*21380*/  LDL.LU R5, [R1+0x16c] ;  /* 0x00016c0001057983 */ /* 0x000ee80000300800 */
[----:B------:R-:W-:Y:S01]  /*21390*/  STS.U16 [R4+UR5+0x7d00], R17 ;  /* 0x007d001104007988 */ /* 0x000fe20008000405 */
[----:B------:R-:W-:Y:S01]  /*213a0*/  PRMT R13, RZ, 0x7610, R13 ;  /* 0x00007610ff0d7816 */ /* 0x000fe2000000000d */
[----:B0-----:R-:W-:-:S02]  /*213b0*/  @!P3 IMAD.MOV.U32 R15, RZ, RZ, R3 ;  /* 0x000000ffff0fb224 */ /* 0x001fc400078e0003 */
[----:B------:R-:W-:-:S05]  /*213c0*/  @!P3 IMAD.MOV.U32 R14, RZ, RZ, R0 ;  /* 0x000000ffff0eb224 */ /* 0x000fca00078e0000 */
[----:B------:R-:W3:Y:S04]  /*213d0*/  @!P3 LDG.E.U16 R13, desc[UR10][R14.64] ;  /* 0x0000000a0e0db981 */ /* 0x000ee8000c1e1500 */
[----:B--2---:R0:W-:Y:S04]  /*213e0*/  STL [R1+0x1254], R18 ;  /* 0x0012541201007387 */ /* 0x0041e80000100800 */
[----:B----4-:R2:W-:Y:S04]  /*213f0*/  STL [R1+0x1258], R16 ;  /* 0x0012581001007387 */ /* 0x0105e80000100800 */
[----:B-1----:R-:W4:Y:S04]  /*21400*/  LDL R20, [R1+0x6c8] ;  /* 0x0006c80001147983 */ /* 0x002f280000100800 */
[----:B0-----:R-:W4:Y:S04]  /*21410*/  LDL R18, [R1+0x6cc] ;  /* 0x0006cc0001127983 */ /* 0x001f280000100800 */
[----:B------:R-:W4:Y:S04]  /*21420*/  LDL.LU R26, [R1+0x164] ;  /* 0x00016400011a7983 */ /* 0x000f280000300800 */
[----:B--2---:R-:W2:Y:S04]  /*21430*/  LDL R16, [R1+0x688] ;  /* 0x0006880001107983 */ /* 0x004ea80000100800 */
[----:B------:R-:W2:Y:S01]  /*21440*/  LDL R4, [R1+0x68c] ;  /* 0x00068c0001047983 */ /* 0x000ea20000100800 */
[----:B------:R-:W-:Y:S01]  /*21450*/  PRMT R17, RZ, 0x7610, R17 ;  /* 0x00007610ff117816 */ /* 0x000fe20000000011 */
[----:B------:R-:W0:Y:S01]  /*21460*/  S2R R6, SR_TID.X ;  /* 0x0000000000067919 */ /* 0x000e220000002100 */
[----:B------:R-:W-:Y:S01]  /*21470*/  PRMT R19, RZ, 0x7610, R19 ;  /* 0x00007610ff137816 */ /* 0x000fe20000000013 */
[----:B------:R-:W2:Y:S01]  /*21480*/  LDL.LU R28, [R1+0x15c] ;  /* 0x00015c00011c7983 */ /* 0x000ea20000300800 */
[----:B0-----:R-:W-:-:S05]  /*21490*/  LOP3.LUT R6, R6, 0x3f, RZ, 0xc0, !PT ;  /* 0x0000003f06067812 */ /* 0x001fca00078ec0ff */
[----:B------:R-:W-:Y:S02]  /*214a0*/  IMAD.SHL.U32 R2, R6, 0x2, RZ ;  /* 0x0000000206027824 */ /* 0x000fe400078e00ff */
[----:B------:R-:W2:Y:S04]  /*214b0*/  LDL.LU R6, [R1+0x154] ;  /* 0x0001540001067983 */ /* 0x000ea80000300800 */
[----:B---3--:R-:W-:Y:S04]  /*214c0*/  STL [R1+0x125c], R13 ;  /* 0x00125c0d01007387 */ /* 0x008fe80000100800 */
[----:B------:R-:W3:Y:S04]  /*214d0*/  LDL R3, [R1+0x648] ;  /* 0x0006480001037983 */ /* 0x000ee80000100800 */
[----:B------:R-:W3:Y:S01]  /*214e0*/  LDL R0, [R1+0x64c] ;  /* 0x00064c0001007983 */ /* 0x000ee20000100800 */
[----:B----4-:R-:W-:-:S02]  /*214f0*/  @!P3 IMAD.MOV.U32 R15, RZ, RZ, R20 ;  /* 0x000000ffff0fb224 */ /* 0x010fc400078e0014 */
[----:B------:R-:W-:-:S05]  /*21500*/  @!P3 IMAD.MOV.U32 R14, RZ, RZ, R18 ;  /* 0x000000ffff0eb224 */ /* 0x000fca00078e0012 */
[----:B------:R2:W4:Y:S02]  /*21510*/  @!P3 LDG.E.U16 R17, desc[UR10][R14.64] ;  /* 0x0000000a0e11b981 */ /* 0x000524000c1e1500 */
[----:B--2---:R-:W-:Y:S02]  /*21520*/  @!P3 IMAD.MOV.U32 R14, RZ, RZ, R4 ;  /* 0x000000ffff0eb224 */ /* 0x004fe400078e0004 */
[----:B------:R-:W-:-:S05]  /*21530*/  @!P3 IMAD.MOV.U32 R15, RZ, RZ, R16 ;  /* 0x000000ffff0fb224 */ /* 0x000fca00078e0010 */
[----:B------:R3:W2:Y:S01]  /*21540*/  @!P3 LDG.E.U16 R19, desc[UR10][R14.64] ;  /* 0x0000000a0e13b981 */ /* 0x0006a2000c1e1500 */
[----:B------:R-:W-:-:S05]  /*21550*/  LOP3.LUT R2, R2, 0x30, RZ, 0x3c, !PT ;  /* 0x0000003002027812 */ /* 0x000fca00078e3cff */
[----:B------:R0:W-:Y:S04]  /*21560*/  STS.U16 [R2+UR5+0x180], R7 ;  /* 0x0001800702007988 */ /* 0x0001e80008000405 */
[----:B0-----:R-:W2:Y:S04]  /*21570*/  LDL.LU R7, [R1+0x14c] ;  /* 0x00014c0001077983 */ /* 0x001ea80000300800 */
[----:B------:R-:W-:Y:S04]  /*21580*/  STS.U16 [R2+UR5+0x580], R24 ;  /* 0x0005801802007988 */ /* 0x000fe80008000405 */
[----:B------:R-:W-:Y:S01]  /*21590*/  STS.U16 [R2+UR5+0x980], R5 ;  /* 0x0009800502007988 */ /* 0x000fe20008000405 */
[----:B---3--:R-:W-:-:S02]  /*215a0*/  @!P3 IMAD.MOV.U32 R15, RZ, RZ, R3 ;  /* 0x000000ffff0fb224 */ /* 0x008fc400078e0003 */
[----:B------:R-:W-:Y:S01]  /*215b0*/  @!P3 IMAD.MOV.U32 R14, RZ, RZ, R0 ;  /* 0x000000ffff0eb224 */ /* 0x000fe200078e0000 */
[----:B----4-:R0:W-:Y:S04]  /*215c0*/  STL [R1+0x1260], R17 ;  /* 0x0012601101007387 */ /* 0x0101e80000100800 */
[----:B------:R-:W3:Y:S04]  /*215d0*/  LDL R18, [R1+0x608] ;  /* 0x0006080001127983 */ /* 0x000ee80000100800 */
[----:B------:R-:W4:Y:S04]  /*215e0*/  LDL R16, [R1+0x5c8] ;  /* 0x0005c80001107983 */ /* 0x000f280000100800 */
[----:B0-----:R-:W4:Y:S04]  /*215f0*/  LDL R17, [R1+0x60c] ;  /* 0x00060c0001117983 */ /* 0x001f280000100800 */
[----:B------:R-:W4:Y:S04]  /*21600*/  LDL R13, [R1+0x5cc] ;  /* 0x0005cc00010d7983 */ /* 0x000f280000100800 */
[----:B--2---:R-:W-:Y:S04]  /*21610*/  STL [R1+0x1264], R19 ;  /* 0x0012641301007387 */ /* 0x004fe80000100800 */
[----:B------:R-:W2:Y:S04]  /*21620*/  LDL R5, [R1+0x588] ;  /* 0x0005880001057983 */ /* 0x000ea80000100800 */
[----:B------:R-:W2:Y:S04]  /*21630*/  LDL R4, [R1+0x58c] ;  /* 0x00058c0001047983 */ /* 0x000ea80000100800 */
[----:B------:R-:W2:Y:S04]  /*21640*/  LDL R3, [R1+0x548] ;  /* 0x0005480001037983 */ /* 0x000ea80000100800 */
[----:B------:R-:W2:Y:S01]  /*21650*/  LDL R0, [R1+0x54c] ;  /* 0x00054c0001007983 */ /* 0x000ea20000100800 */
[----:B------:R-:W-:-:S02]  /*21660*/  PRMT R21, RZ, 0x7610, R21 ;  /* 0x00007610ff157816 */ /* 0x000fc40000000015 */
[----:B------:R-:W-:-:S04]  /*21670*/  PRMT R23, RZ, 0x7610, R23 ;  /* 0x00007610ff177816 */ /* 0x000fc80000000017 */
[----:B------:R3:W2:Y:S01]  /*21680*/  @!P3 LDG.E.U16 R21, desc[UR10][R14.64] ;  /* 0x0000000a0e15b981 */ /* 0x0006a2000c1e1500 */
[----:B------:R-:W-:Y:S02]  /*21690*/  PRMT R25, RZ, 0x7610, R25 ;  /* 0x00007610ff197816 */ /* 0x000fe40000000019 */
[----:B------:R-:W-:Y:S02]  /*216a0*/  PRMT R27, RZ, 0x7610, R27 ;  /* 0x00007610ff1b7816 */ /* 0x000fe4000000001b */
[----:B------:R-:W-:Y:S01]  /*216b0*/  PRMT R29, RZ, 0x7610, R29 ;  /* 0x00007610ff1d7816 */ /* 0x000fe2000000001d */
[----:B---3--:R-:W-:Y:S02]  /*216c0*/  @!P3 IMAD.MOV.U32 R15, RZ, RZ, R18 ;  /* 0x000000ffff0fb224 */ /* 0x008fe400078e0012 */
[----:B----4-:R-:W-:-:S05]  /*216d0*/  @!P3 IMAD.MOV.U32 R14, RZ, RZ, R17 ;  /* 0x000000ffff0eb224 */ /* 0x010fca00078e0011 */
[----:B------:R0:W3:Y:S02]  /*216e0*/  @!P3 LDG.E.U16 R23, desc[UR10][R14.64] ;  /* 0x0000000a0e17b981 */ /* 0x0000e4000c1e1500 */
[----:B0-----:R-:W-:Y:S02]  /*216f0*/  @!P3 IMAD.MOV.U32 R14, RZ, RZ, R13 ;  /* 0x000000ffff0eb224 */ /* 0x001fe400078e000d */
[----:B------:R-:W-:-:S05]  /*21700*/  @!P3 IMAD.MOV.U32 R15, RZ, RZ, R16 ;  /* 0x000000ffff0fb224 */ /* 0x000fca00078e0010 */
[----:B------:R2:W4:Y:S02]  /*21710*/  @!P3 LDG.E.U16 R25, desc[UR10][R14.64] ;  /* 0x0000000a0e19b981 */ /* 0x000524000c1e1500 */
[----:B--2---:R-:W-:Y:S02]  /*21720*/  @!P3 IMAD.MOV.U32 R14, RZ, RZ, R4 ;  /* 0x000000ffff0eb224 */ /* 0x004fe400078e0004 */
[----:B------:R-:W-:-:S05]  /*21730*/  @!P3 IMAD.MOV.U32 R15, RZ, RZ, R5 ;  /* 0x000000ffff0fb224 */ /* 0x000fca00078e0005 */
[----:B------:R0:W2:Y:S02]  /*21740*/  @!P3 LDG.E.U16 R27, desc[UR10][R14.64] ;  /* 0x0000000a0e1bb981 */ /* 0x0000a4000c1e1500 */
[----:B0-----:R-:W-:Y:S02]  /*21750*/  @!P3 IMAD.MOV.U32 R14, RZ, RZ, R0 ;  /* 0x000000ffff0eb224 */ /* 0x001fe400078e0000 */
[----:B------:R-:W-:-:S05]  /*21760*/  @!P3 IMAD.MOV.U32 R15, RZ, RZ, R3 ;  /* 0x000000ffff0fb224 */ /* 0x000fca00078e0003 */
[----:B------:R-:W2:Y:S04]  /*21770*/  @!P3 LDG.E.U16 R29, desc[UR10][R14.64] ;  /* 0x0000000a0e1db981 */ /* 0x000ea8000c1e1500 */
[----:B------:R-:W-:Y:S04]  /*21780*/  STL [R1+0x1268], R21 ;  /* 0x0012681501007387 */ /* 0x000fe80000100800 */
[----:B------:R-:W-:Y:S04]  /*21790*/  STS.U16 [R2+UR5+0xd80], R26 ;  /* 0x000d801a02007988 */ /* 0x000fe80008000405 */
[----:B------:R-:W-:Y:S04]  /*217a0*/  STS.U16 [R2+UR5+0x1180], R28 ;  /* 0x0011801c02007988 */ /* 0x000fe80008000405 */
[----:B------:R-:W-:Y:S04]  /*217b0*/  STS.U16 [R2+UR5+0x1580], R6 ;  /* 0x0015800602007988 */ /* 0x000fe80008000405 */
[----:B------:R-:W-:Y:S04]  /*217c0*/  STS.U16 [R2+UR5+0x1980], R7 ;  /* 0x0019800702007988 */ /* 0x000fe80008000405 */
[----:B---3--:R-:W-:Y:S04]  /*217d0*/  STL [R1+0x126c], R23 ;  /* 0x00126c1701007387 */ /* 0x008fe80000100800 */
[----:B----4-:R-:W-:Y:S04]  /*217e0*/  STL [R1+0x1270], R25 ;  /* 0x0012701901007387 */ /* 0x010fe80000100800 */
[----:B--2---:R0:W-:Y:S04]  /*217f0*/  STL [R1+0x1274], R27 ;  /* 0x0012741b01007387 */ /* 0x0041e80000100800 */
[----:B0-----:R-:W2:Y:S04]  /*21800*/  LDL.LU R27, [R1+0x144] ;  /* 0x00014400011b7983 */ /* 0x001ea80000300800 */
[----:B------:R-:W3:Y:S04]  /*21810*/  LDL.LU R25, [R1+0x108] ;  /* 0x0001080001197983 */ /* 0x000ee80000300800 */
[----:B------:R-:W4:Y:S04]  /*21820*/  LDL.LU R23, [R1+0xf8] ;  /* 0x0000f80001177983 */ /* 0x000f280000300800 */
        /* <DEDUP_REMOVED lines=54> */
[----:B0-----:R-:W2:Y:S04]  /*21b90*/  LDL.LU R15, [R1+0x80] ;  /* 0x00008000010f7983 */ /* 0x001ea80000300800 */
[----:B--2---:R0:W-:Y:S04]  /*21ba0*/  STL [R1+0x1280], R15 ;  /* 0x0012800f01007387 */ /* 0x0041e80000100800 */
[----:B0-----:R-:W2:Y:S04]  /*21bb0*/  LDL.LU R15, [R1+0x84] ;  /* 0x00008400010f7983 */ /* 0x001ea80000300800 */
[----:B--2---:R0:W-:Y:S04]  /*21bc0*/  STL [R1+0x1284], R15 ;  /* 0x0012840f01007387 */ /* 0x0041e80000100800 */
[----:B0-----:R-:W2:Y:S04]  /*21bd0*/  LDL.LU R15, [R1+0x88] ;  /* 0x00008800010f7983 */ /* 0x001ea80000300800 */
[----:B--2---:R0:W-:Y:S04]  /*21be0*/  STL [R1+0x1288], R15 ;  /* 0x0012880f01007387 */ /* 0x0041e80000100800 */
[----:B0-----:R-:W2:Y:S04]  /*21bf0*/  LDL.LU R15, [R1+0x8c] ;  /* 0x00008c00010f7983 */ /* 0x001ea80000300800 */
[----:B------:R-:W-:Y:S04]  /*21c00*/  STS.U16 [R2+UR5+0x1d80], R27 ;  /* 0x001d801b02007988 */ /* 0x000fe80008000405 */
[----:B---3--:R-:W-:Y:S04]  /*21c10*/  STS.U16 [R2+UR5+0x2180], R25 ;  /* 0x0021801902007988 */ /* 0x008fe80008000405 */
[----:B----4-:R-:W-:Y:S04]  /*21c20*/  STS.U16 [R2+UR5+0x2580], R23 ;  /* 0x0025801702007988 */ /* 0x010fe80008000405 */
        /* <DEDUP_REMOVED lines=9> */
[----:B--2---:R0:W-:Y:S04]  /*21cc0*/  STL [R1+0x128c], R15 ;  /* 0x00128c0f01007387 */ /* 0x0041e80000100800 */
[----:B0-----:R-:W2:Y:S04]  /*21cd0*/  LDL.LU R15, [R1+0x90] ;  /* 0x00009000010f7983 */ /* 0x001ea80000300800 */
[----:B------:R-:W-:Y:S04]  /*21ce0*/  STS.U16 [R2+UR5+0x4d80], R26 ;  /* 0x004d801a02007988 */ /* 0x000fe80008000405 */
[----:B------:R-:W-:Y:S04]  /*21cf0*/  STS.U16 [R2+UR5+0x5180], R28 ;  /* 0x0051801c02007988 */ /* 0x000fe80008000405 */
[----:B------:R-:W-:Y:S04]  /*21d00*/  STS.U16 [R2+UR5+0x5580], R0 ;  /* 0x0055800002007988 */ /* 0x000fe80008000405 */
[----:B------:R-:W-:Y:S04]  /*21d10*/  STS.U16 [R2+UR5+0x5980], R3 ;  /* 0x0059800302007988 */ /* 0x000fe80008000405 */
[----:B------:R0:W-:Y:S04]  /*21d20*/  STS.U16 [R2+UR5+0x5d80], R7 ;  /* 0x005d800702007988 */ /* 0x0001e80008000405 */
[----:B------:R-:W3:Y:S04]  /*21d30*/  LDL.LU R22, [R1+0x7c] ;  /* 0x00007c0001167983 */ /* 0x000ee80000300800 */
[----:B------:R-:W4:Y:S01]  /*21d40*/  LDL.LU R24, [R1+0x78] ;  /* 0x0000780001187983 */ /* 0x000f220000300800 */
[----:B0-----:R-:W0:Y:S03]  /*21d50*/  S2R R7, SR_TID.X ;  /* 0x0000000000077919 */ /* 0x001e260000002100 */
[----:B------:R-:W4:Y:S04]  /*21d60*/  LDL.LU R26, [R1+0x74] ;  /* 0x00007400011a7983 */ /* 0x000f280000300800 */
[----:B------:R-:W4:Y:S04]  /*21d70*/  LDL.LU R28, [R1+0x70] ;  /* 0x00007000011c7983 */ /* 0x000f280000300800 */
[----:B------:R-:W4:Y:S04]  /*21d80*/  LDL.LU R0, [R1+0x6c] ;  /* 0x00006c0001007983 */ /* 0x000f280000300800 */
[----:B------:R-:W-:Y:S04]  /*21d90*/  STL [R1+0x121c], R12 ;  /* 0x00121c0c01007387 */ /* 0x000fe80000100800 */
[----:B------:R-:W4:Y:S04]  /*21da0*/  LDL.LU R29, [R1+0x68] ;  /* 0x00006800011d7983 */ /* 0x000f280000300800 */
[----:B------:R-:W4:Y:S04]  /*21db0*/  LDL.LU R27, [R1+0x64] ;  /* 0x00006400011b7983 */ /* 0x000f280000300800 */
[----:B------:R-:W-:Y:S01]  /*21dc0*/  STS.U16 [R2+UR5+0x6180], R4 ;  /* 0x0061800402007988 */ /* 0x000fe20008000405 */
[----:B0-----:R-:W-:-:S03]  /*21dd0*/  LOP3.LUT R14, R7, 0x3f, RZ, 0xc0, !PT ;  /* 0x0000003f070e7812 */ /* 0x001fc600078ec0ff */
[----:B------:R-:W4:Y:S04]  /*21de0*/  LDL.LU R25, [R1+0x60] ;  /* 0x0000600001197983 */ /* 0x000f280000300800 */
[----:B------:R-:W-:Y:S01]  /*21df0*/  STS.U16 [R2+UR5+0x6580], R5 ;  /* 0x0065800502007988 */ /* 0x000fe20008000405 */
[----:B------:R-:W-:-:S03]  /*21e00*/  IMAD.SHL.U32 R20, R14, 0x2, RZ ;  /* 0x000000020e147824 */ /* 0x000fc600078e00ff */
[----:B------:R-:W4:Y:S04]  /*21e10*/  LDL.LU R23, [R1+0x5c] ;  /* 0x00005c0001177983 */ /* 0x000f280000300800 */
[----:B------:R-:W-:Y:S04]  /*21e20*/  STS.U16 [R2+UR5+0x6980], R6 ;  /* 0x0069800602007988 */ /* 0x000fe80008000405 */
[----:B------:R-:W4:Y:S04]  /*21e30*/  LDL.LU R21, [R1+0x58] ;  /* 0x0000580001157983 */ /* 0x000f280000300800 */
[----:B------:R-:W-:Y:S04]  /*21e40*/  STS.U16 [R2+UR5+0x6d80], R12 ;  /* 0x006d800c02007988 */ /* 0x000fe80008000405 */
[----:B------:R-:W4:Y:S04]  /*21e50*/  LDL.LU R19, [R1+0x54] ;  /* 0x0000540001137983 */ /* 0x000f280000300800 */
[----:B------:R-:W-:Y:S04]  /*21e60*/  STS.U16 [R2+UR5+0x7180], R11 ;  /* 0x0071800b02007988 */ /* 0x000fe80008000405 */
[----:B------:R-:W4:Y:S01]  /*21e70*/  LDL.LU R17, [R1+0x50] ;  /* 0x0000500001117983 */ /* 0x000f220000300800 */
[----:B------:R-:W-:-:S03]  /*21e80*/  LOP3.LUT R20, R20, 0x40, RZ, 0x3c, !PT ;  /* 0x0000004014147812 */ /* 0x000fc600078e3cff */
[----:B------:R-:W-:Y:S04]  /*21e90*/  STS.U16 [R2+UR5+0x7580], R10 ;  /* 0x0075800a02007988 */ /* 0x000fe80008000405 */
[----:B------:R-:W4:Y:S04]  /*21ea0*/  LDL.LU R13, [R1+0x4c] ;  /* 0x00004c00010d7983 */ /* 0x000f280000300800 */
[----:B------:R-:W-:Y:S04]  /*21eb0*/  STS.U16 [R2+UR5+0x7980], R9 ;  /* 0x0079800902007988 */ /* 0x000fe80008000405 */
[----:B------:R-:W4:Y:S04]  /*21ec0*/  LDL.LU R16, [R1+0x48] ;  /* 0x0000480001107983 */ /* 0x000f280000300800 */
[----:B------:R0:W-:Y:S04]  /*21ed0*/  STS.U16 [R2+UR5+0x7d80], R8 ;  /* 0x007d800802007988 */ /* 0x0001e80008000405 */
[----:B------:R-:W4:Y:S04]  /*21ee0*/  LDL.LU R18, [R1+0x44] ;  /* 0x0000440001127983 */ /* 0x000f280000300800 */
[----:B0-----:R-:W4:Y:S04]  /*21ef0*/  LDL.LU R2, [R1+0x40] ;  /* 0x0000400001027983 */ /* 0x001f280000300800 */
[----:B------:R-:W4:Y:S04]  /*21f00*/  LDL.LU R3, [R1+0x3c] ;  /* 0x00003c0001037983 */ /* 0x000f280000300800 */
[----:B------:R-:W4:Y:S04]  /*21f10*/  LDL.LU R4, [R1+0x38] ;  /* 0x0000380001047983 */ /* 0x000f280000300800 */
[----:B------:R-:W4:Y:S04]  /*21f20*/  LDL.LU R5, [R1+0x34] ;  /* 0x0000340001057983 */ /* 0x000f280000300800 */
[----:B------:R-:W4:Y:S04]  /*21f30*/  LDL.LU R6, [R1+0x2c] ;  /* 0x00002c0001067983 */ /* 0x000f280000300800 */
[----:B------:R-:W4:Y:S04]  /*21f40*/  LDL.LU R7, [R1+0x24] ;  /* 0x0000240001077983 */ /* 0x000f280000300800 */
[----:B--2---:R0:W-:Y:S04]  /*21f50*/  STS.U16 [R20+UR5+0x200], R15 ;  /* 0x0002000f14007988 */ /* 0x0041e80008000405 */
[----:B0-----:R-:W2:Y:S04]  /*21f60*/  LDL.LU R15, [R1+0x128c] ;  /* 0x00128c00010f7983 */ /* 0x001ea80000300800 */
[----:B--2---:R0:W-:Y:S04]  /*21f70*/  STS.U16 [R20+UR5+0x600], R15 ;  /* 0x0006000f14007988 */ /* 0x0041e80008000405 */
[----:B0-----:R-:W2:Y:S04]  /*21f80*/  LDL.LU R15, [R1+0x1288] ;  /* 0x00128800010f7983 */ /* 0x001ea80000300800 */
[----:B--2---:R0:W-:Y:S04]  /*21f90*/  STS.U16 [R20+UR5+0xa00], R15 ;  /* 0x000a000f14007988 */ /* 0x0041e80008000405 */
[----:B0-----:R-:W2:Y:S04]  /*21fa0*/  LDL.LU R15, [R1+0x1284] ;  /* 0x00128400010f7983 */ /* 0x001ea80000300800 */
[----:B--2---:R0:W-:Y:S04]  /*21fb0*/  STS.U16 [R20+UR5+0xe00], R15 ;  /* 0x000e000f14007988 */ /* 0x0041e80008000405 */
[----:B0-----:R-:W2:Y:S04]  /*21fc0*/  LDL.LU R15, [R1+0x1280] ;  /* 0x00128000010f7983 */ /* 0x001ea80000300800 */
[----:B--2---:R0:W-:Y:S04]  /*21fd0*/  STS.U16 [R20+UR5+0x1200], R15 ;  /* 0x0012000f14007988 */ /* 0x0041e80008000405 */
[----:B---3--:R1:W-:Y:S04]  /*21fe0*/  STS.U16 [R20+UR5+0x1600], R22 ;  /* 0x0016001614007988 */ /* 0x0083e80008000405 */
[----:B----4-:R2:W-:Y:S04]  /*21ff0*/  STS.U16 [R20+UR5+0x1a00], R24 ;  /* 0x001a001814007988 */ /* 0x0105e80008000405 */
[----:B0-----:R-:W3:Y:S04]  /*22000*/  LDL.LU R15, [R1+0x127c] ;  /* 0x00127c00010f7983 */ /* 0x001ee80000300800 */
[----:B-1----:R-:W4:Y:S04]  /*22010*/  LDL.LU R22, [R1+0x1c] ;  /* 0x00001c0001167983 */ /* 0x002f280000300800 */
[----:B------:R0:W-:Y:S04]  /*22020*/  STS.U16 [R20+UR5+0x1e00], R26 ;  /* 0x001e001a14007988 */ /* 0x0001e80008000405 */
[----:B--2---:R-:W2:Y:S04]  /*22030*/  LDL.LU R24, [R1+0x18] ;  /* 0x0000180001187983 */ /* 0x004ea80000300800 */
[----:B------:R1:W-:Y:S04]  /*22040*/  STS.U16 [R20+UR5+0x2200], R28 ;  /* 0x0022001c14007988 */ /* 0x0003e80008000405 */
[----:B0-----:R-:W3:Y:S04]  /*22050*/  LDL.LU R26, [R1+0x14] ;  /* 0x00001400011a7983 */ /* 0x001ee80000300800 */
[----:B------:R0:W-:Y:S04]  /*22060*/  STS.U16 [R20+UR5+0x2600], R0 ;  /* 0x0026000014007988 */ /* 0x0001e80008000405 */
[----:B-1----:R-:W3:Y:S04]  /*22070*/  LDL.LU R28, [R1+0x10] ;  /* 0x00001000011c7983 */ /* 0x002ee80000300800 */
        /* <DEDUP_REMOVED lines=23> */
[----:B-1----:R-:W4:Y:S04]  /*221f0*/  LDL.LU R2, [R1+0x1250] ;  /* 0x0012500001027983 */ /* 0x002f280000300800 */
[----:B------:R1:W-:Y:S04]  /*22200*/  STS.U16 [R20+UR5+0x5a00], R4 ;  /* 0x005a000414007988 */ /* 0x0003e80008000405 */
[----:B0-----:R-:W2:Y:S04]  /*22210*/  LDL.LU R3, [R1+0x124c] ;  /* 0x00124c0001037983 */ /* 0x001ea80000300800 */
[----:B------:R0:W-:Y:S04]  /*22220*/  STS.U16 [R20+UR5+0x5e00], R5 ;  /* 0x005e000514007988 */ /* 0x0001e80008000405 */
[----:B-1----:R-:W3:Y:S04]  /*22230*/  LDL.LU R4, [R1+0x1248] ;  /* 0x0012480001047983 */ /* 0x002ee80000300800 */
[----:B------:R1:W-:Y:S04]  /*22240*/  STS.U16 [R20+UR5+0x6200], R6 ;  /* 0x0062000614007988 */ /* 0x0003e80008000405 */
[----:B0-----:R-:W4:Y:S04]  /*22250*/  LDL.LU R5, [R1+0x1244] ;  /* 0x0012440001057983 */ /* 0x001f280000300800 */
[----:B------:R0:W-:Y:S04]  /*22260*/  STS.U16 [R20+UR5+0x6600], R7 ;  /* 0x0066000714007988 */ /* 0x0001e80008000405 */
[----:B-1----:R-:W2:Y:S04]  /*22270*/  LDL.LU R6, [R1+0x1240] ;  /* 0x0012400001067983 */ /* 0x002ea80000300800 */
[----:B0-----:R-:W3:Y:S01]  /*22280*/  LDL.LU R7, [R1+0x123c] ;  /* 0x00123c0001077983 */ /* 0x001ee20000300800 */
[----:B------:R-:W-:-:S03]  /*22290*/  IMAD.SHL.U32 R14, R14, 0x2, RZ ;  /* 0x000000020e0e7824 */ /* 0x000fc600078e00ff */
[----:B---3--:R-:W-:Y:S04]  /*222a0*/  STS.U16 [R20+UR5+0x6a00], R7 ;  /* 0x006a000714007988 */ /* 0x008fe80008000405 */
[----:B--2---:R-:W-:Y:S04]  /*222b0*/  STS.U16 [R20+UR5+0x6e00], R6 ;  /* 0x006e000614007988 */ /* 0x004fe80008000405 */
[----:B----4-:R-:W-:Y:S04]  /*222c0*/  STS.U16 [R20+UR5+0x7200], R5 ;  /* 0x0072000514007988 */ /* 0x010fe80008000405 */
[----:B------:R-:W-:Y:S04]  /*222d0*/  STS.U16 [R20+UR5+0x7600], R4 ;  /* 0x0076000414007988 */ /* 0x000fe80008000405 */
[----:B------:R0:W-:Y:S04]  /*222e0*/  STS.U16 [R20+UR5+0x7a00], R3 ;  /* 0x007a000314007988 */ /* 0x0001e80008000405 */
[----:B------:R1:W-:Y:S04]  /*222f0*/  STS.U16 [R20+UR5+0x7e00], R2 ;  /* 0x007e000214007988 */ /* 0x0003e80008000405 */
[----:B0-----:R-:W2:Y:S04]  /*22300*/  LDL.LU R3, [R1+0x4] ;  /* 0x0000040001037983 */ /* 0x001ea80000300800 */
[----:B-1----:R-:W3:Y:S04]  /*22310*/  LDL.LU R20, [R1+0x1238] ;  /* 0x0012380001147983 */ /* 0x002ee80000300800 */
[----:B------:R-:W4:Y:S01]  /*22320*/  LDL.LU R2, [R1+0x8] ;  /* 0x0000080001027983 */ /* 0x000f220000300800 */
[----:B------:R-:W-:-:S05]  /*22330*/  LOP3.LUT R14, R14, 0x50, RZ, 0x3c, !PT ;  /* 0x000000500e0e7812 */ /* 0x000fca00078e3cff */
[----:B------:R0:W-:Y:S04]  /*22340*/  STS.U16 [R14+UR5+0x280], R22 ;  /* 0x000280160e007988 */ /* 0x0001e80008000405 */
[----:B------:R1:W-:Y:S04]  /*22350*/  STS.U16 [R14+UR5+0x680], R24 ;  /* 0x000680180e007988 */ /* 0x0003e80008000405 */
[----:B------:R1:W-:Y:S04]  /*22360*/  STS.U16 [R14+UR5+0xa80], R26 ;  /* 0x000a801a0e007988 */ /* 0x0003e80008000405 */
[----:B0-----:R-:W3:Y:S04]  /*22370*/  LDL.LU R22, [R1+0x1234] ;  /* 0x0012340001167983 */ /* 0x001ee80000300800 */
[----:B-1----:R-:W3:Y:S04]  /*22380*/  LDL.LU R24, [R1+0x1230] ;  /* 0x0012300001187983 */ /* 0x002ee80000300800 */
[----:B------:R0:W-:Y:S04]  /*22390*/  STS.U16 [R14+UR5+0xe80], R28 ;  /* 0x000e801c0e007988 */ /* 0x0001e80008000405 */
[----:B------:R-:W3:Y:S04]  /*223a0*/  LDL.LU R26, [R1+0x122c] ;  /* 0x00122c00011a7983 */ /* 0x000ee80000300800 */
[----:B------:R1:W-:Y:S04]  /*223b0*/  STS.U16 [R14+UR5+0x1280], R0 ;  /* 0x001280000e007988 */ /* 0x0003e80008000405 */
[----:B0-----:R-:W3:Y:S04]  /*223c0*/  LDL.LU R28, [R1+0x1228] ;  /* 0x00122800011c7983 */ /* 0x001ee80000300800 */
[----:B-1----:R-:W3:Y:S04]  /*223d0*/  LDL.LU R0, [R1+0x1224] ;  /* 0x0012240001007983 */ /* 0x002ee80000300800 */
[----:B----4-:R0:W-:Y:S04]  /*223e0*/  STS.U16 [R14+UR5+0x1680], R2 ;  /* 0x001680020e007988 */ /* 0x0101e80008000405 */
[----:B--2---:R1:W-:Y:S04]  /*223f0*/  STS.U16 [R14+UR5+0x1a80], R3 ;  /* 0x001a80030e007988 */ /* 0x0043e80008000405 */
[----:B0-----:R-:W2:Y:S04]  /*22400*/  LDL R2, [R1+0xabc] ;  /* 0x000abc0001027983 */ /* 0x001ea80000100800 */
[----:B-1----:R-:W2:Y:S01]  /*22410*/  LDL R3, [R1+0x344] ;  /* 0x0003440001037983 */ /* 0x002ea20000100800 */
[----:B------:R-:W-:-:S06]  /*22420*/  PRMT R12, RZ, 0x7610, R12 ;  /* 0x00007610ff0c7816 */ /* 0x000fcc000000000c */
[----:B--2---:R-:W2:Y:S04]  /*22430*/  @!P3 LDG.E.U16 R12, desc[UR10][R2.64] ;  /* 0x0000000a020cb981 */ /* 0x004ea8000c1e1500 */
[----:B---3--:R0:W-:Y:S04]  /*22440*/  STS.U16 [R14+UR5+0x1e80], R0 ;  /* 0x001e80000e007988 */ /* 0x0081e80008000405 */
        /* <DEDUP_REMOVED lines=14> */
[----:B0-----:R-:W3:Y:S04]  /*22530*/  LDL.LU R0, [R1+0xb18] ;  /* 0x000b180001007983 */ /* 0x001ee80000300800 */
[----:B------:R0:W-:Y:S04]  /*22540*/  STS.U16 [R14+UR5+0x5a80], R29 ;  /* 0x005a801d0e007988 */ /* 0x0001e80008000405 */
[----:B0-----:R-:W4:Y:S04]  /*22550*/  LDL.LU R14, [R1+0x1220] ;  /* 0x00122000010e7983 */ /* 0x001f280000300800 */
        /* <DEDUP_REMOVED lines=266> */
[----:B------:R-:W-:Y:S01]  /*23600*/  @!P3 LOP3.LUT R3, R3, R2, RZ, 0x3c, !PT ;  /* 0x000000020303b212 */ /* 0x000fe200078e3cff */
[----:B----4-:R0:W-:Y:S04]  /*23610*/  STL [R1+0x44], R13 ;  /* 0x0000440d01007387 */ /* 0x0101e80000100800 */
[----:B------:R1:W4:Y:S01]  /*23620*/  @!P3 LDG.E.U16 R12, desc[UR10][R2.64] ;  /* 0x0000000a020cb981 */ /* 0x000322000c1e1500 */
[----:B---3--:R-:W-:-:S03]  /*23630*/  PRMT R15, RZ, 0x7610, R15 ;  /* 0x00007610ff0f7816 */ /* 0x008fc6000000000f */
[----:B0-----:R-:W3:Y:S04]  /*23640*/  LDL R13, [R1+0x67c] ;  /* 0x00067c00010d7983 */ /* 0x001ee80000100800 */
[----:B------:R-:W1:Y:S04]  /*23650*/  LDL R2, [R1+0x6f8] ;  /* 0x0006f80001027983 */ /* 0x000e680000100800 */
[----:B------:R-:W1:Y:S02]  /*23660*/  LDL R3, [R1+0x6fc] ;  /* 0x0006fc0001037983 */ /* 0x000e640000100800 */
[----:B-1----:R-:W-:-:S04]  /*23670*/  @!P3 LOP3.LUT R3, R3, R2, RZ, 0x3c, !PT ;  /* 0x000000020303b212 */ /* 0x002fc800078e3cff */
[----:B------:R-:W-:-:S04]  /*23680*/  @!P3 LOP3.LUT R2, R3, R2, RZ, 0x3c, !PT ;  /* 0x000000020302b212 */ /* 0x000fc800078e3cff */
[----:B------:R-:W-:-:S05]  /*23690*/  @!P3 LOP3.LUT R3, R3, R2, RZ, 0x3c, !PT ;  /* 0x000000020303b212 */ /* 0x000fca00078e3cff */
[----:B------:R-:W2:Y:S04]  /*236a0*/  @!P3 LDG.E.U16 R15, desc[UR10][R2.64] ;  /* 0x0000000a020fb981 */ /* 0x000ea8000c1e1500 */
[----:B----4-:R0:W-:Y:S04]  /*236b0*/  STL [R1+0x40], R12 ;  /* 0x0000400c01007387 */ /* 0x0101e80000100800 */
[----:B0-----:R-:W4:Y:S04]  /*236c0*/  LDL R12, [R1+0x644] ;  /* 0x00064400010c7983 */ /* 0x001f280000100800 */
        /* <DEDUP_REMOVED lines=27> */
[----:B------:R-:W-:-:S03]  /*23880*/  PRMT R9, RZ, 0x7610, R9 ;  /* 0x00007610ff097816 */ /* 0x000fc60000000009 */
[----:B---3--:R0:W-:Y:S04]  /*23890*/  STL [R1+0x30], R14 ;  /* 0x0000300e01007387 */ /* 0x0081e80000100800 */
[----:B0-----:R-:W3:Y:S04]  /*238a0*/  LDL.LU R14, [R1+0x119c] ;  /* 0x00119c00010e7983 */ /* 0x001ee80000300800 */
[----:B------:R-:W4:Y:S01]  /*238b0*/  LDL R3, [R1+0x678] ;  /* 0x0006780001037983 */ /* 0x000f220000100800 */
[----:B------:R-:W-:Y:S01]  /*238c0*/  @!P3 IMAD.MOV.U32 R2, RZ, RZ, R13 ;  /* 0x000000ffff02b224 */ /* 0x000fe200078e000d */
[----:B------:R-:W-:-:S02]  /*238d0*/  PRMT R7, RZ, 0x7610, R7 ;  /* 0x00007610ff077816 */ /* 0x000fc40000000007 */
[----:B------:R-:W2:Y:S04]  /*238e0*/  LDL R13, [R1+0x5c0] ;  /* 0x0005c000010d7983 */ /* 0x000ea80000100800 */
[----:B----4-:R0:W4:Y:S04]  /*238f0*/  @!P3 LDG.E.U16 R9, desc[UR10][R2.64] ;  /* 0x0000000a0209b981 */ /* 0x010128000c1e1500 */
[----:B------:R-:W2:Y:S01]  /*23900*/  LDL R3, [R1+0x640] ;  /* 0x0006400001037983 */ /* 0x000ea20000100800 */
[----:B0-----:R-:W-:-:S03]  /*23910*/  @!P3 IMAD.MOV.U32 R2, RZ, RZ, R12 ;  /* 0x000000ffff02b224 */ /* 0x001fc600078e000c */
[----:B----4-:R0:W-:Y:S01]  /*23920*/  STL [R1+0x2c], R9 ;  /* 0x00002c0901007387 */ /* 0x0101e20000100800 */
[----:B---3--:R-:W-:-:S03]  /*23930*/  PRMT R14, RZ, 0x7610, R14 ;  /* 0x00007610ff0e7816 */ /* 0x008fc6000000000e */
[----:B------:R-:W3:Y:S04]  /*23940*/  LDL R12, [R1+0x5b8] ;  /* 0x0005b800010c7983 */ /* 0x000ee80000100800 */
[----:B--2---:R1:W2:Y:S04]  /*23950*/  @!P3 LDG.E.U16 R7, desc[UR10][R2.64] ;  /* 0x0000000a0207b981 */ /* 0x0042a8000c1e1500 */
[----:B0-----:R-:W4:Y:S04]  /*23960*/  LDL R9, [R1+0x5c4] ;  /* 0x0005c40001097983 */ /* 0x001f280000100800 */
[----:B------:R-:W1:Y:S04]  /*23970*/  LDL R2, [R1+0x638] ;  /* 0x0006380001027983 */ /* 0x000e680000100800 */
[----:B------:R-:W1:Y:S02]  /*23980*/  LDL R3, [R1+0x63c] ;  /* 0x00063c0001037983 */ /* 0x000e640000100800 */
[----:B-1----:R-:W-:-:S04]  /*23990*/  @!P3 LOP3.LUT R3, R3, R2, RZ, 0x3c, !PT ;  /* 0x000000020303b212 */ /* 0x002fc800078e3cff */
[----:B------:R-:W-:-:S04]  /*239a0*/  @!P3 LOP3.LUT R2, R3, R2, RZ, 0x3c, !PT ;  /* 0x000000020302b212 */ /* 0x000fc800078e3cff */
[----:B------:R-:W-:-:S05]  /*239b0*/  @!P3 LOP3.LUT R3, R3, R2, RZ, 0x3c, !PT ;  /* 0x000000020303b212 */ /* 0x000fca00078e3cff */
[----:B------:R-:W3:Y:S04]  /*239c0*/  @!P3 LDG.E.U16 R14, desc[UR10][R2.64] ;  /* 0x0000000a020eb981 */ /* 0x000ee8000c1e1500 */
[----:B--2---:R0:W-:Y:S04]  /*239d0*/  STL [R1+0x28], R7 ;  /* 0x0000280701007387 */ /* 0x0041e80000100800 */
[----:B0-----:R-:W2:Y:S04]  /*239e0*/  LDL R7, [R1+0x5bc] ;  /* 0x0005bc0001077983 */ /* 0x001ea80000100800 */
        /* <DEDUP_REMOVED lines=13> */
[----:B0-----:R-:W-:-:S04]  /*23ac0*/  @!P3 LOP3.LUT R3, R3, R2, RZ, 0x3c, !PT ;  /* 0x000000020303b212 */ /* 0x001fc800078e3cff */
[----:B------:R-:W-:-:S04]  /*23ad0*/  @!P3 LOP3.LUT R2, R3, R2, RZ, 0x3c, !PT ;  /* 0x000000020302b212 */ /* 0x000fc800078e3cff */
[----:B------:R-:W-:-:S05]  /*23ae0*/  @!P3 LOP3.LUT R3, R3, R2, RZ, 0x3c, !PT ;  /* 0x000000020303b212 */ /* 0x000fca00078e3cff */
[----:B------:R0:W3:Y:S02]  /*23af0*/  @!P3 LDG.E.U16 R15, desc[UR10][R2.64] ;  /* 0x0000000a020fb981 */ /* 0x0000e4000c1e1500 */
[----:B0-----:R-:W-:Y:S02]  /*23b00*/  @!P3 IMAD.MOV.U32 R2, RZ, RZ, R9 ;  /* 0x000000ffff02b224 */ /* 0x001fe400078e0009 */
[----:B------:R-:W-:-:S05]  /*23b10*/  @!P3 IMAD.MOV.U32 R3, RZ, RZ, R13 ;  /* 0x000000ffff03b224 */ /* 0x000fca00078e000d */
[----:B------:R2:W3:Y:S01]  /*23b20*/  @!P3 LDG.E.U16 R8, desc[UR10][R2.64] ;  /* 0x0000000a0208b981 */ /* 0x0004e2000c1e1500 */
[----:B------:R-:W-:-:S03]  /*23b30*/  PRMT R6, RZ, 0x7610, R6 ;  /* 0x00007610ff067816 */ /* 0x000fc60000000006 */
[----:B----4-:R0:W-:Y:S01]  /*23b40*/  STL [R1+0x20], R5 ;  /* 0x0000200501007387 */ /* 0x0101e20000100800 */
[----:B--2---:R-:W-:Y:S02]  /*23b50*/  @!P3 IMAD.MOV.U32 R2, RZ, RZ, R7 ;  /* 0x000000ffff02b224 */ /* 0x004fe400078e0007 */
[----:B------:R-:W-:Y:S01]  /*23b60*/  @!P3 IMAD.MOV.U32 R3, RZ, RZ, R12 ;  /* 0x000000ffff03b224 */ /* 0x000fe200078e000c */
[----:B0-----:R-:W2:Y:S04]  /*23b70*/  LDL R5, [R1+0x584] ;  /* 0x0005840001057983 */ /* 0x001ea80000100800 */
[----:B------:R2:W4:Y:S04]  /*23b80*/  @!P3 LDG.E.U16 R6, desc[UR10][R2.64] ;  /* 0x0000000a0206b981 */ /* 0x000528000c1e1500 */
[----:B---3--:R0:W-:Y:S04]  /*23b90*/  STL [R1+0x1c], R15 ;  /* 0x00001c0f01007387 */ /* 0x0081e80000100800 */
[----:B0-----:R-:W3:Y:S04]  /*23ba0*/  LDL.LU R15, [R1+0x1194] ;  /* 0x00119400010f7983 */ /* 0x001ee80000300800 */
[----:B------:R-:W3:Y:S04]  /*23bb0*/  LDL R9, [R1+0x540] ;  /* 0x0005400001097983 */ /* 0x000ee80000100800 */
[----:B------:R0:W-:Y:S04]  /*23bc0*/  STL [R1+0x18], R8 ;  /* 0x0000180801007387 */ /* 0x0001e80000100800 */
[----:B------:R-:W3:Y:S01]  /*23bd0*/  LDL R3, [R1+0x580] ;  /* 0x0005800001037983 */ /* 0x000ee20000100800 */
[----:B------:R-:W-:-:S03]  /*23be0*/  PRMT R4, RZ, 0x7610, R4 ;  /* 0x00007610ff047816 */ /* 0x000fc60000000004 */
[----:B------:R-:W3:Y:S04]  /*23bf0*/  LDL R13, [R1+0x538] ;  /* 0x00053800010d7983 */ /* 0x000ee80000100800 */
[----:B------:R-:W3:Y:S04]  /*23c00*/  LDL R12, [R1+0x53c] ;  /* 0x00053c00010c7983 */ /* 0x000ee80000100800 */
[----:B------:R-:W3:Y:S04]  /*23c10*/  LDL R7, [R1+0x508] ;  /* 0x0005080001077983 */ /* 0x000ee80000100800 */
[----:B0-----:R-:W3:Y:S01]  /*23c20*/  LDL R8, [R1+0x544] ;  /* 0x0005440001087983 */ /* 0x001ee20000100800 */
[----:B--2---:R-:W-:-:S03]  /*23c30*/  @!P3 IMAD.MOV.U32 R2, RZ, RZ, R5 ;  /* 0x000000ffff02b224 */ /* 0x004fc600078e0005 */
[----:B----4-:R0:W-:Y:S04]  /*23c40*/  STL [R1+0x14], R6 ;  /* 0x0000140601007387 */ /* 0x0101e80000100800 */
[----:B------:R-:W2:Y:S04]  /*23c50*/  LDL R5, [R1+0x500] ;  /* 0x0005000001057983 */ /* 0x000ea80000100800 */
[----:B0-----:R-:W4:Y:S04]  /*23c60*/  LDL R6, [R1+0x50c] ;  /* 0x00050c0001067983 */ /* 0x001f280000100800 */
[----:B---3--:R-:W3:Y:S04]  /*23c70*/  @!P3 LDG.E.U16 R4, desc[UR10][R2.64] ;  /* 0x0000000a0204b981 */ /* 0x008ee8000c1e1500 */
[----:B------:R-:W2:Y:S04]  /*23c80*/  LDL R2, [R1+0x578] ;  /* 0x0005780001027983 */ /* 0x000ea80000100800 */
[----:B------:R-:W2:Y:S01]  /*23c90*/  LDL R3, [R1+0x57c] ;  /* 0x00057c0001037983 */ /* 0x000ea20000100800 */
[----:B------:R-:W-:-:S02]  /*23ca0*/  PRMT R15, RZ, 0x7610, R15 ;  /* 0x00007610ff0f7816 */ /* 0x000fc4000000000f */
[----:B------:R-:W-:Y:S01]  /*23cb0*/  PRMT R14, RZ, 0x7610, R14 ;  /* 0x00007610ff0e7816 */ /* 0x000fe2000000000e */
[----:B---3--:R0:W-:Y:S04]  /*23cc0*/  STL [R1+0x10], R4 ;  /* 0x0000100401007387 */ /* 0x0081e80000100800 */
[----:B0-----:R-:W3:Y:S01]  /*23cd0*/  LDL R4, [R1+0x504] ;  /* 0x0005040001047983 */ /* 0x001ee20000100800 */
[----:B--2---:R-:W-:-:S04]  /*23ce0*/  @!P3 LOP3.LUT R3, R3, R2, RZ, 0x3c, !PT ;  /* 0x000000020303b212 */ /* 0x004fc800078e3cff */
[----:B------:R-:W-:-:S04]  /*23cf0*/  @!P3 LOP3.LUT R2, R3, R2, RZ, 0x3c, !PT ;  /* 0x000000020302b212 */ /* 0x000fc800078e3cff */
[----:B------:R-:W-:-:S05]  /*23d00*/  @!P3 LOP3.LUT R3, R3, R2, RZ, 0x3c, !PT ;  /* 0x000000020303b212 */ /* 0x000fca00078e3cff */
[----:B------:R0:W2:Y:S01]  /*23d10*/  @!P3 LDG.E.U16 R15, desc[UR10][R2.64] ;  /* 0x0000000a020fb981 */ /* 0x0000a2000c1e1500 */
[----:B------:R-:W-:Y:S01]  /*23d20*/  PRMT R11, RZ, 0x7610, R11 ;  /* 0x00007610ff0b7816 */ /* 0x000fe2000000000b */
[----:B0-----:R-:W-:Y:S02]  /*23d30*/  @!P3 IMAD.MOV.U32 R2, RZ, RZ, R8 ;  /* 0x000000ffff02b224 */ /* 0x001fe400078e0008 */
[----:B------:R-:W-:Y:S01]  /*23d40*/  @!P3 IMAD.MOV.U32 R3, RZ, RZ, R9 ;  /* 0x000000ffff03b224 */ /* 0x000fe200078e0009 */
[----:B------:R-:W-:Y:S02]  /*23d50*/  PRMT R10, RZ, 0x7610, R10 ;  /* 0x00007610ff0a7816 */ /* 0x000fe4000000000a */
[----:B------:R-:W-:Y:S01]  /*23d60*/  PRMT R28, RZ, 0x7610, R28 ;  /* 0x00007610ff1c7816 */ /* 0x000fe2000000001c */
[----:B------:R-:W2:Y:S04]  /*23d70*/  LDL R9, [R1+0x4f8] ;  /* 0x0004f80001097983 */ /* 0x000ea80000100800 */
[----:B------:R0:W2:Y:S04]  /*23d80*/  @!P3 LDG.E.U16 R14, desc[UR10][R2.64] ;  /* 0x0000000a020eb981 */ /* 0x0000a8000c1e1500 */
[----:B------:R-:W2:Y:S01]  /*23d90*/  LDL R8, [R1+0x4fc] ;  /* 0x0004fc0001087983 */ /* 0x000ea20000100800 */
[----:B0-----:R-:W-:-:S02]  /*23da0*/  @!P3 IMAD.MOV.U32 R2, RZ, RZ, R12 ;  /* 0x000000ffff02b224 */ /* 0x001fc400078e000c */
[----:B------:R-:W-:-:S05]  /*23db0*/  @!P3 IMAD.MOV.U32 R3, RZ, RZ, R13 ;  /* 0x000000ffff03b224 */ /* 0x000fca00078e000d */
[----:B------:R4:W2:Y:S02]  /*23dc0*/  @!P3 LDG.E.U16 R11, desc[UR10][R2.64] ;  /* 0x0000000a020bb981 */ /* 0x0008a4000c1e1500 */
[----:B----4-:R-:W-:Y:S02]  /*23dd0*/  @!P3 IMAD.MOV.U32 R2, RZ, RZ, R6 ;  /* 0x000000ffff02b224 */ /* 0x010fe400078e0006 */
[----:B------:R-:W-:Y:S01]  /*23de0*/  @!P3 IMAD.MOV.U32 R3, RZ, RZ, R7 ;  /* 0x000000ffff03b224 */ /* 0x000fe200078e0007 */
[----:B------:R-:W4:Y:S04]  /*23df0*/  LDL R6, [R1+0x4cc] ;  /* 0x0004cc0001067983 */ /* 0x000f280000100800 */
[----:B------:R-:W4:Y:S04]  /*23e00*/  LDL R7, [R1+0x4c8] ;  /* 0x0004c80001077983 */ /* 0x000f280000100800 */
[----:B------:R0:W4:Y:S02]  /*23e10*/  @!P3 LDG.E.U16 R10, desc[UR10][R2.64] ;  /* 0x0000000a020ab981 */ /* 0x000124000c1e1500 */
[----:B0-----:R-:W-:-:S02]  /*23e20*/  @!P3 IMAD.MOV.U32 R3, RZ, RZ, R5 ;  /* 0x000000ffff03b224 */ /* 0x001fc400078e0005 */
[----:B------:R-:W4:Y:S01]  /*23e30*/  LDL R5, [R1+0x4c0] ;  /* 0x0004c00001057983 */ /* 0x000f220000100800 */
[----:B---3--:R-:W-:-:S03]  /*23e40*/  @!P3 IMAD.MOV.U32 R2, RZ, RZ, R4 ;  /* 0x000000ffff02b224 */ /* 0x008fc600078e0004 */
[----:B------:R-:W3:Y:S04]  /*23e50*/  LDL R4, [R1+0x4c4] ;  /* 0x0004c40001047983 */ /* 0x000ee80000100800 */
[----:B------:R2:W4:Y:S01]  /*23e60*/  @!P3 LDG.E.U16 R28, desc[UR10][R2.64] ;  /* 0x0000000a021cb981 */ /* 0x000522000c1e1500 */
[----:B------:R-:W-:Y:S01]  /*23e70*/  PRMT R26, RZ, 0x7610, R26 ;  /* 0x00007610ff1a7816 */ /* 0x000fe2000000001a */
[----:B--2---:R-:W-:Y:S02]  /*23e80*/  @!P3 IMAD.MOV.U32 R3, RZ, RZ, R9 ;  /* 0x000000ffff03b224 */ /* 0x004fe400078e0009 */
[----:B------:R-:W-:-:S05]  /*23e90*/  @!P3 IMAD.MOV.U32 R2, RZ, RZ, R8 ;  /* 0x000000ffff02b224 */ /* 0x000fca00078e0008 */
[----:B------:R0:W2:Y:S04]  /*23ea0*/  @!P3 LDG.E.U16 R26, desc[UR10][R2.64] ;  /* 0x0000000a021ab981 */ /* 0x0000a8000c1e1500 */
[----:B----4-:R-:W-:Y:S04]  /*23eb0*/  STL [R1+0x116c], R28 ;  /* 0x00116c1c01007387 */ /* 0x010fe80000100800 */
[----:B------:R1:W-:Y:S04]  /*23ec0*/  STL [R1+0x4], R11 ;  /* 0x0000040b01007387 */ /* 0x0003e80000100800 */
[----:B-1----:R-:W4:Y:S04]  /*23ed0*/  LDL R11, [R1+0x4b8] ;  /* 0x0004b800010b7983 */ /* 0x002f280000100800 */
[----:B------:R1:W-:Y:S01]  /*23ee0*/  STL [R1], R10 ;  /* 0x0000000a01007387 */ /* 0x0003e20000100800 */
[----:B------:R-:W-:Y:S01]  /*23ef0*/  PRMT R24, RZ, 0x7610, R24 ;  /* 0x00007610ff187816 */ /* 0x000fe20000000018 */
[----:B0-----:R-:W-:-:S02]  /*23f00*/  @!P3 IMAD.MOV.U32 R2, RZ, RZ, R6 ;  /* 0x000000ffff02b224 */ /* 0x001fc400078e0006 */
[----:B------:R-:W-:Y:S01]  /*23f10*/  @!P3 IMAD.MOV.U32 R3, RZ, RZ, R7 ;  /* 0x000000ffff03b224 */ /* 0x000fe200078e0007 */
[----:B------:R-:W-:Y:S02]  /*23f20*/  PRMT R22, RZ, 0x7610, R22 ;  /* 0x00007610ff167816 */ /* 0x000fe40000000016 */
[----:B------:R-:W-:Y:S01]  /*23f30*/  PRMT R20, RZ, 0x7610, R20 ;  /* 0x00007610ff147816 */ /* 0x000fe20000000014 */
[----:B------:R-:W4:Y:S04]  /*23f40*/  LDL R9, [R1+0x488] ;  /* 0x0004880001097983 */ /* 0x000f280000100800 */
[----:B------:R3:W4:Y:S04]  /*23f50*/  @!P3 LDG.E.U16 R24, desc[UR10][R2.64] ;  /* 0x0000000a0218b981 */ /* 0x000728000c1e1500 */
[----:B-1----:R-:W4:Y:S04]  /*23f60*/  LDL R10, [R1+0x4bc] ;  /* 0x0004bc00010a7983 */ /* 0x002f280000100800 */
[----:B------:R-:W4:Y:S01]  /*23f70*/  LDL R8, [R1+0x48c] ;  /* 0x00048c0001087983 */ /* 0x000f220000100800 */
[----:B---3--:R-:W-:-:S02]  /*23f80*/  @!P3 IMAD.MOV.U32 R2, RZ, RZ, R4 ;  /* 0x000000ffff02b224 */ /* 0x008fc400078e0004 */
[----:B------:R-:W-:-:S05]  /*23f90*/  @!P3 IMAD.MOV.U32 R3, RZ, RZ, R5 ;  /* 0x000000ffff03b224 */ /* 0x000fca00078e0005 */
[----:B------:R4:W3:Y:S04]  /*23fa0*/  @!P3 LDG.E.U16 R22, desc[UR10][R2.64] ;  /* 0x0000000a0216b981 */ /* 0x0008e8000c1e1500 */
[----:B--2---:R-:W-:Y:S04]  /*23fb0*/  STL [R1+0x1158], R26 ;  /* 0x0011581a01007387 */ /* 0x004fe80000100800 */
[----:B------:R-:W-:Y:S04]  /*23fc0*/  STL [R1+0xc], R15 ;  /* 0x00000c0f01007387 */ /* 0x000fe80000100800 */
[----:B------:R-:W2:Y:S04]  /*23fd0*/  LDL R7, [R1+0x480] ;  /* 0x0004800001077983 */ /* 0x000ea80000100800 */
[----:B------:R-:W2:Y:S01]  /*23fe0*/  LDL R6, [R1+0x484] ;  /* 0x0004840001067983 */ /* 0x000ea20000100800 */
[----:B----4-:R-:W-:-:S02]  /*23ff0*/  @!P3 IMAD.MOV.U32 R3, RZ, RZ, R11 ;  /* 0x000000ffff03b224 */ /* 0x010fc400078e000b */
[----:B------:R-:W-:-:S05]  /*24000*/  @!P3 IMAD.MOV.U32 R2, RZ, RZ, R10 ;  /* 0x000000ffff02b224 */ /* 0x000fca00078e000a */
[----:B------:R0:W4:Y:S04]  /*24010*/  @!P3 LDG.E.U16 R20, desc[UR10][R2.64] ;  /* 0x0000000a0214b981 */ /* 0x000128000c1e1500 */
[----:B------:R1:W-:Y:S04]  /*24020*/  STL [R1+0x8], R14 ;  /* 0x0000080e01007387 */ /* 0x0003e80000100800 */
[----:B------:R-:W4:Y:S04]  /*24030*/  LDL R5, [R1+0x478] ;  /* 0x0004780001057983 */ /* 0x000f280000100800 */
[----:B------:R-:W4:Y:S01]  /*24040*/  LDL R4, [R1+0x47c] ;  /* 0x00047c0001047983 */ /* 0x000f220000100800 */
[----:B------:R-:W-:-:S03]  /*24050*/  PRMT R18, RZ, 0x7610, R18 ;  /* 0x00007610ff127816 */ /* 0x000fc60000000012 */
[----:B---3--:R-:W-:Y:S01]  /*24060*/  STL [R1+0x1170], R22 ;  /* 0x0011701601007387 */ /* 0x008fe20000100800 */
[----:B0-----:R-:W-:Y:S02]  /*24070*/  @!P3 IMAD.MOV.U32 R2, RZ, RZ, R8 ;  /* 0x000000ffff02b224 */ /* 0x001fe400078e0008 */
[----:B------:R-:W-:-:S05]  /*24080*/  @!P3 IMAD.MOV.U32 R3, RZ, RZ, R9 ;  /* 0x000000ffff03b224 */ /* 0x000fca00078e0009 */
[----:B------:R2:W3:Y:S01]  /*24090*/  @!P3 LDG.E.U16 R18, desc[UR10][R2.64] ;  /* 0x0000000a0212b981 */ /* 0x0004e2000c1e1500 */
[----:B------:R-:W-:Y:S01]  /*240a0*/  PRMT R16, RZ, 0x7610, R16 ;  /* 0x00007610ff107816 */ /* 0x000fe20000000010 */
[----:B--2---:R-:W-:Y:S02]  /*240b0*/  @!P3 IMAD.MOV.U32 R2, RZ, RZ, R6 ;  /* 0x000000ffff02b224 */ /* 0x004fe400078e0006 */
[----:B------:R-:W-:-:S05]  /*240c0*/  @!P3 IMAD.MOV.U32 R3, RZ, RZ, R7 ;  /* 0x000000ffff03b224 */ /* 0x000fca00078e0007 */
[----:B------:R0:W2:Y:S04]  /*240d0*/  @!P3 LDG.E.U16 R16, desc[UR10][R2.64] ;  /* 0x0000000a0210b981 */ /* 0x0000a8000c1e1500 */
[----:B----4-:R-:W-:Y:S04]  /*240e0*/  STL [R1+0x115c], R20 ;  /* 0x00115c1401007387 */ /* 0x010fe80000100800 */
[----:B------:R-:W4:Y:S04]  /*240f0*/  LDL R11, [R1+0x448] ;  /* 0x00044800010b7983 */ /* 0x000f280000100800 */
[----:B------:R-:W3:Y:S04]  /*24100*/  LDL R10, [R1+0x44c] ;  /* 0x00044c00010a7983 */ /* 0x000ee80000100800 */
[----:B------:R-:W3:Y:S04]  /*24110*/  LDL R7, [R1+0x440] ;  /* 0x0004400001077983 */ /* 0x000ee80000100800 */
[----:B------:R-:W3:Y:S01]  /*24120*/  LDL R6, [R1+0x444] ;  /* 0x0004440001067983 */ /* 0x000ee20000100800 */
[----:B0-----:R-:W-:-:S02]  /*24130*/  PRMT R2, RZ, 0x7610, R2 ;  /* 0x00007610ff027816 */ /* 0x001fc40000000002 */
[----:B------:R-:W-:-:S04]  /*24140*/  PRMT R3, RZ, 0x7610, R3 ;  /* 0x00007610ff037816 */ /* 0x000fc80000000003 */
[----:B------:R4:W3:Y:S04]  /*24150*/  @!P3 LDG.E.U16 R2, desc[UR10][R4.64] ;  /* 0x0000000a0402b981 */ /* 0x0008e8000c1e1500 */
[----:B--2---:R-:W-:Y:S04]  /*24160*/  STL [R1+0x1174], R16 ;  /* 0x0011741001007387 */ /* 0x004fe80000100800 */
[----:B------:R-:W2:Y:S04]  /*24170*/  LDL R13, [R1+0x408] ;  /* 0x00040800010d7983 */ /* 0x000ea80000100800 */
[----:B------:R-:W2:Y:S04]  /*24180*/  LDL R12, [R1+0x40c] ;  /* 0x00040c00010c7983 */ /* 0x000ea80000100800 */
[----:B------:R-:W2:Y:S04]  /*24190*/  LDL R9, [R1+0x3c8] ;  /* 0x0003c80001097983 */ /* 0x000ea80000100800 */
[----:B------:R-:W2:Y:S01]  /*241a0*/  LDL R8, [R1+0x3cc] ;  /* 0x0003cc0001087983 */ /* 0x000ea20000100800 */
[----:B----4-:R-:W-:-:S02]  /*241b0*/  @!P3 IMAD.MOV.U32 R5, RZ, RZ, R11 ;  /* 0x000000ffff05b224 */ /* 0x010fc400078e000b */
[----:B---3--:R-:W-:-:S05]  /*241c0*/  @!P3 IMAD.MOV.U32 R4, RZ, RZ, R10 ;  /* 0x000000ffff04b224 */ /* 0x008fca00078e000a */
[----:B------:R0:W3:Y:S02]  /*241d0*/  @!P3 LDG.E.U16 R3, desc[UR10][R4.64] ;  /* 0x0000000a0403b981 */ /* 0x0000e4000c1e1500 */
[----:B0-----:R-:W-:-:S06]  /*241e0*/  PRMT R4, RZ, 0x7610, R4 ;  /* 0x00007610ff047816 */ /* 0x001fcc0000000004 */
[----:B------:R2:W4:Y:S04]  /*241f0*/  @!P3 LDG.E.U16 R4, desc[UR10][R6.64] ;  /* 0x0000000a0604b981 */ /* 0x000528000c1e1500 */
[----:B------:R0:W-:Y:S04]  /*24200*/  STL [R1+0x1160], R2 ;  /* 0x0011600201007387 */ /* 0x0001e80000100800 */
[----:B-1----:R-:W3:Y:S04]  /*24210*/  LDL R14, [R1+0x388] ;  /* 0x00038800010e7983 */ /* 0x002ee80000100800 */
[----:B------:R-:W3:Y:S04]  /*24220*/  LDL R11, [R1+0x38c] ;  /* 0x00038c00010b7983 */ /* 0x000ee80000100800 */
[----:B------:R-:W3:Y:S04]  /*24230*/  LDL R10, [R1+0x360] ;  /* 0x00036000010a7983 */ /* 0x000ee80000100800 */
[----:B0-----:R-:W3:Y:S01]  /*24240*/  LDL R2, [R1+0xb04] ;  /* 0x000b040001027983 */ /* 0x001ee20000100800 */
[----:B--2---:R-:W-:-:S02]  /*24250*/  @!P3 IMAD.MOV.U32 R6, RZ, RZ, R12 ;  /* 0x000000ffff06b224 */ /* 0x004fc400078e000c */
[----:B------:R-:W-:Y:S01]  /*24260*/  @!P3 IMAD.MOV.U32 R7, RZ, RZ, R13 ;  /* 0x000000ffff07b224 */ /* 0x000fe200078e000d */
[----:B------:R-:W-:-:S06]  /*24270*/  PRMT R5, RZ, 0x7610, R5 ;  /* 0x00007610ff057816 */ /* 0x000fcc0000000005 */
[----:B------:R0:W2:Y:S04]  /*24280*/  @!P3 LDG.E.U16 R5, desc[UR10][R6.64] ;  /* 0x0000000a0605b981 */ /* 0x0000a8000c1e1500 */
[----:B----4-:R1:W-:Y:S04]  /*24290*/  STL [R1+0x1178], R4 ;  /* 0x0011780401007387 */ /* 0x0103e80000100800 */
[----:B------:R-:W4:Y:S04]  /*242a0*/  LDL R20, [R1+0xb08] ;  /* 0x000b080001147983 */ /* 0x000f280000100800 */
[----:B------:R-:W2:Y:S04]  /*242b0*/  LDL R16, [R1+0xb28] ;  /* 0x000b280001107983 */ /* 0x000ea80000100800 */
[----:B------:R-:W2:Y:S04]  /*242c0*/  LDL R13, [R1+0x400] ;  /* 0x00040000010d7983 */ /* 0x000ea80000100800 */
[----:B------:R-:W2:Y:S01]  /*242d0*/  LDL R12, [R1+0x404] ;  /* 0x00040400010c7983 */ /* 0x000ea20000100800 */
[----:B0-----:R-:W-:-:S02]  /*242e0*/  PRMT R6, RZ, 0x7610, R6 ;  /* 0x00007610ff067816 */ /* 0x001fc40000000006 */
[----:B------:R-:W-:Y:S01]  /*242f0*/  PRMT R7, RZ, 0x7610, R7 ;  /* 0x00007610ff077816 */ /* 0x000fe20000000007 */
[----:B------:R-:W2:Y:S04]  /*24300*/  LDL R15, [R1+0x3c0] ;  /* 0x0003c000010f7983 */ /* 0x000ea80000100800 */
[----:B-1----:R-:W2:Y:S04]  /*24310*/  LDL R4, [R1+0x380] ;  /* 0x0003800001047983 */ /* 0x002ea80000100800 */
[----:B------:R3:W2:Y:S04]  /*24320*/  @!P3 LDG.E.U16 R6, desc[UR10][R8.64] ;  /* 0x0000000a0806b981 */ /* 0x0006a8000c1e1500 */
[----:B------:R-:W2:Y:S01]  /*24330*/  LDL R22, [R1+0x35c] ;  /* 0x00035c0001167983 */ /* 0x000ea20000100800 */
[----:B---3--:R-:W-:-:S02]  /*24340*/  @!P3 IMAD.MOV.U32 R8, RZ, RZ, R11 ;  /* 0x000000ffff08b224 */ /* 0x008fc400078e000b */
[----:B------:R-:W-:Y:S02]  /*24350*/  @!P3 IMAD.MOV.U32 R9, RZ, RZ, R14 ;  /* 0x000000ffff09b224 */ /* 0x000fe400078e000e */
[----:B------:R-:W-:Y:S02]  /*24360*/  @!P3 IMAD.MOV.U32 R11, RZ, RZ, R10 ;  /* 0x000000ffff0bb224 */ /* 0x000fe400078e000a */
[----:B------:R-:W-:Y:S01]  /*24370*/  @!P3 IMAD.MOV.U32 R10, RZ, RZ, R2 ;  /* 0x000000ffff0ab224 */ /* 0x000fe200078e0002 */
[----:B------:R-:W3:Y:S04]  /*24380*/  LDL R14, [R1+0x3c4] ;  /* 0x0003c400010e7983 */ /* 0x000ee80000100800 */
[----:B------:R0:W3:Y:S04]  /*24390*/  @!P3 LDG.E.U16 R7, desc[UR10][R8.64] ;  /* 0x0000000a0807b981 */ /* 0x0000e8000c1e1500 */
[----:B------:R-:W3:Y:S01]  /*243a0*/  LDL R2, [R1+0x384] ;  /* 0x0003840001027983 */ /* 0x000ee20000100800 */
[----:B0-----:R-:W-:-:S02]  /*243b0*/  PRMT R8, RZ, 0x7610, R8 ;  /* 0x00007610ff087816 */ /* 0x001fc40000000008 */
[----:B------:R-:W-:-:S04]  /*243c0*/  PRMT R9, RZ, 0x7610, R9 ;  /* 0x00007610ff097816 */ /* 0x000fc80000000009 */
[----:B------:R4:W3:Y:S02]  /*243d0*/  @!P3 LDG.E.U16 R8, desc[UR10][R10.64] ;  /* 0x0000000a0a08b981 */ /* 0x0008e4000c1e1500 */
[----:B----4-:R-:W-:Y:S02]  /*243e0*/  @!P3 IMAD.MOV.U32 R11, RZ, RZ, R20 ;  /* 0x000000ffff0bb224 */ /* 0x010fe400078e0014 */
[----:B--2---:R-:W-:Y:S01]  /*243f0*/  @!P3 IMAD.MOV.U32 R10, RZ, RZ, R16 ;  /* 0x000000ffff0ab224 */ /* 0x004fe200078e0010 */
[----:B------:R-:W2:Y:S04]  /*24400*/  LDL R20, [R1+0xb0c] ;  /* 0x000b0c0001147983 */ /* 0x000ea80000100800 */
[----:B------:R0:W4:Y:S02]  /*24410*/  @!P3 LDG.E.U16 R9, desc[UR10][R10.64] ;  /* 0x0000000a0a09b981 */ /* 0x000124000c1e1500 */
[----:B0-----:R-:W-:-:S06]  /*24420*/  PRMT R10, RZ, 0x7610, R10 ;  /* 0x00007610ff0a7816 */ /* 0x001fcc000000000a */
[----:B------:R3:W4:Y:S01]  /*24430*/  @!P3 LDG.E.U16 R10, desc[UR10][R12.64] ;  /* 0x0000000a0c0ab981 */ /* 0x000722000c1e1500 */
[----:B------:R-:W-:Y:S01]  /*24440*/  PRMT R11, RZ, 0x7610, R11 ;  /* 0x00007610ff0b7816 */ /* 0x000fe2000000000b */
[----:B---3--:R-:W-:Y:S02]  /*24450*/  @!P3 IMAD.MOV.U32 R12, RZ, RZ, R14 ;  /* 0x000000ffff0cb224 */ /* 0x008fe400078e000e */
[----:B------:R-:W-:Y:S02]  /*24460*/  @!P3 IMAD.MOV.U32 R13, RZ, RZ, R15 ;  /* 0x000000ffff0db224 */ /* 0x000fe400078e000f */
[----:B------:R-:W-:Y:S02]  /*24470*/  @!P3 IMAD.MOV.U32 R14, RZ, RZ, R2 ;  /* 0x000000ffff0eb224 */ /* 0x000fe400078e0002 */
[----:B------:R-:W-:Y:S01]  /*24480*/  @!P3 IMAD.MOV.U32 R15, RZ, RZ, R4 ;  /* 0x000000ffff0fb224 */ /* 0x000fe200078e0004 */
[----:B------:R0:W3:Y:S02]  /*24490*/  @!P3 LDG.E.U16 R11, desc[UR10][R12.64] ;  /* 0x0000000a0c0bb981 */ /* 0x0000e4000c1e1500 */
[----:B0-----:R-:W-:-:S02]  /*244a0*/  PRMT R12, RZ, 0x7610, R12 ;  /* 0x00007610ff0c7816 */ /* 0x001fc4000000000c */
[----:B------:R-:W-:-:S04]  /*244b0*/  PRMT R13, RZ, 0x7610, R13 ;  /* 0x00007610ff0d7816 */ /* 0x000fc8000000000d */
[----:B------:R0:W3:Y:S02]  /*244c0*/  @!P3 LDG.E.U16 R12, desc[UR10][R14.64] ;  /* 0x0000000a0e0cb981 */ /* 0x0000e4000c1e1500 */
[----:B0-----:R-:W-:Y:S02]  /*244d0*/  @!P3 IMAD.MOV.U32 R15, RZ, RZ, R22 ;  /* 0x000000ffff0fb224 */ /* 0x001fe400078e0016 */
[----:B--2---:R-:W-:-:S05]  /*244e0*/  @!P3 IMAD.MOV.U32 R14, RZ, RZ, R20 ;  /* 0x000000ffff0eb224 */ /* 0x004fca00078e0014 */
[----:B------:R-:W2:Y:S04]  /*244f0*/  @!P3 LDG.E.U16 R13, desc[UR10][R14.64] ;  /* 0x0000000a0e0db981 */ /* 0x000ea8000c1e1500 */
[----:B----4-:R0:W-:Y:S04]  /*24500*/  STL [R1+0x117c], R10 ;  /* 0x00117c0a01007387 */ /* 0x0101e80000100800 */
[----:B------:R-:W4:Y:S04]  /*24510*/  LDL R16, [R1+0xb10] ;  /* 0x000b100001107983 */ /* 0x000f280000100800 */
[----:B0-----:R-:W4:Y:S04]  /*24520*/  LDL R10, [R1+0xb24] ;  /* 0x000b2400010a7983 */ /* 0x001f280000100800 */
[----:B---3--:R-:W-:Y:S04]  /*24530*/  STL [R1+0x1180], R11 ;  /* 0x0011800b01007387 */ /* 0x008fe80000100800 */
[----:B------:R-:W3:Y:S04]  /*24540*/  LDL R4, [R1+0x438] ;  /* 0x0004380001047983 */ /* 0x000ee80000100800 */
[----:B------:R-:W3:Y:S04]  /*24550*/  LDL R2, [R1+0x43c] ;  /* 0x00043c0001027983 */ /* 0x000ee80000100800 */
[----:B------:R0:W-:Y:S04]  /*24560*/  STL [R1+0x1184], R12 ;  /* 0x0011840c01007387 */ /* 0x0001e80000100800 */
[----:B------:R-:W3:Y:S04]  /*24570*/  LDL R22, [R1+0x3f8] ;  /* 0x0003f80001167983 */ /* 0x000ee80000100800 */
[----:B------:R-:W3:Y:S04]  /*24580*/  LDL R20, [R1+0x3fc] ;  /* 0x0003fc0001147983 */ /* 0x000ee80000100800 */
[----:B------:R-:W3:Y:S01]  /*24590*/  LDL.LU R26, [R1] ;  /* 0x00000000011a7983 */ /* 0x000ee20000300800 */
[----:B------:R-:W-:-:S03]  /*245a0*/  PRMT R17, RZ, 0x7610, R17 ;  /* 0x00007610ff117816 */ /* 0x000fc60000000011 */
[----:B--2---:R1:W-:Y:S01]  /*245b0*/  STL [R1+0x1188], R13 ;  /* 0x0011880d01007387 */ /* 0x0043e20000100800 */
[----:B------:R-:W-:Y:S02]  /*245c0*/  PRMT R19, RZ, 0x7610, R19 ;  /* 0x00007610ff137816 */ /* 0x000fe40000000013 */
[----:B------:R-:W-:Y:S02]  /*245d0*/  PRMT R21, RZ, 0x7610, R21 ;  /* 0x00007610ff157816 */ /* 0x000fe40000000015 */
[----:B------:R-:W-:Y:S01]  /*245e0*/  PRMT R23, RZ, 0x7610, R23 ;  /* 0x00007610ff177816 */ /* 0x000fe20000000017 */
[----:B0-----:R-:W2:Y:S04]  /*245f0*/  LDL R12, [R1+0x378] ;  /* 0x00037800010c7983 */ /* 0x001ea80000100800 */
[----:B------:R-:W2:Y:S04]  /*24600*/  LDL R11, [R1+0x37c] ;  /* 0x00037c00010b7983 */ /* 0x000ea80000100800 */
[----:B-1----:R-:W2:Y:S01]  /*24610*/  LDL R13, [R1+0x3bc] ;  /* 0x0003bc00010d7983 */ /* 0x002ea20000100800 */
[----:B----4-:R-:W-:-:S03]  /*24620*/  @!P3 IMAD.MOV.U32 R15, RZ, RZ, R16 ;  /* 0x000000ffff0fb224 */ /* 0x010fc600078e0010 */
[----:B------:R-:W4:Y:S01]  /*24630*/  LDL R16, [R1+0x3b8] ;  /* 0x0003b80001107983 */ /* 0x000f220000100800 */
[----:B------:R-:W-:-:S05]  /*24640*/  @!P3 IMAD.MOV.U32 R14, RZ, RZ, R10 ;  /* 0x000000ffff0eb224 */ /* 0x000fca00078e000a */
[----:B------:R3:W4:Y:S02]  /*24650*/  @!P3 LDG.E.U16 R17, desc[UR10][R14.64] ;  /* 0x0000000a0e11b981 */ /* 0x000724000c1e1500 */
[----:B---3--:R-:W-:Y:S02]  /*24660*/  @!P3 IMAD.MOV.U32 R14, RZ, RZ, R2 ;  /* 0x000000ffff0eb224 */ /* 0x008fe400078e0002 */
[----:B------:R-:W-:-:S05]  /*24670*/  @!P3 IMAD.MOV.U32 R15, RZ, RZ, R4 ;  /* 0x000000ffff0fb224 */ /* 0x000fca00078e0004 */
[----:B------:R0:W3:Y:S02]  /*24680*/  @!P3 LDG.E.U16 R19, desc[UR10][R14.64] ;  /* 0x0000000a0e13b981 */ /* 0x0000e4000c1e1500 */
[----:B0-----:R-:W-:Y:S02]  /*24690*/  @!P3 IMAD.MOV.U32 R14, RZ, RZ, R20 ;  /* 0x000000ffff0eb224 */ /* 0x001fe400078e0014 */
[----:B------:R-:W-:-:S05]  /*246a0*/  @!P3 IMAD.MOV.U32 R15, RZ, RZ, R22 ;  /* 0x000000ffff0fb224 */ /* 0x000fca00078e0016 */
[----:B------:R2:W3:Y:S02]  /*246b0*/  @!P3 LDG.E.U16 R21, desc[UR10][R14.64] ;  /* 0x0000000a0e15b981 */ /* 0x0004e4000c1e1500 */
[----:B--2---:R-:W-:Y:S02]  /*246c0*/  @!P3 IMAD.MOV.U32 R14, RZ, RZ, R13 ;  /* 0x000000ffff0eb224 */ /* 0x004fe400078e000d */
[----:B----4-:R-:W-:-:S05]  /*246d0*/  @!P3 IMAD.MOV.U32 R15, RZ, RZ, R16 ;  /* 0x000000ffff0fb224 */ /* 0x010fca00078e0010 */
[----:B------:R0:W2:Y:S04]  /*246e0*/  @!P3 LDG.E.U16 R23, desc[UR10][R14.64] ;  /* 0x0000000a0e17b981 */ /* 0x0000a8000c1e1500 */
[----:B------:R-:W-:Y:S04]  /*246f0*/  STL [R1+0x118c], R17 ;  /* 0x00118c1101007387 */ /* 0x000fe80000100800 */
[----:B------:R-:W4:Y:S04]  /*24700*/  LDL R10, [R1+0xad8] ;  /* 0x000ad800010a7983 */ /* 0x000f280000100800 */
[----:B------:R-:W4:Y:S04]  /*24710*/  LDL R4, [R1+0xb14] ;  /* 0x000b140001047983 */ /* 0x000f280000100800 */
[----:B------:R-:W4:Y:S01]  /*24720*/  LDL R2, [R1+0xb20] ;  /* 0x000b200001027983 */ /* 0x000f220000100800 */
[----:B------:R-:W1:Y:S03]  /*24730*/  S2R R28, SR_TID.X ;  /* 0x00000000001c7919 */ /* 0x000e660000002100 */
[----:B---3--:R-:W-:Y:S04]  /*24740*/  STL [R1+0x1164], R19 ;  /* 0x0011641301007387 */ /* 0x008fe80000100800 */
[----:B------:R-:W-:Y:S01]  /*24750*/  STL [R1+0x1168], R21 ;  /* 0x0011681501007387 */ /* 0x000fe20000100800 */
[----:B-1----:R-:W-:-:S02]  /*24760*/  LOP3.LUT R28, R28, 0x3f, RZ, 0xc0, !PT ;  /* 0x0000003f1c1c7812 */ /* 0x002fc400078ec0ff */
[----:B------:R-:W-:Y:S01]  /*24770*/  PRMT R25, RZ, 0x7610, R25 ;  /* 0x00007610ff197816 */ /* 0x000fe20000000019 */
[----:B0-----:R-:W-:Y:S02]  /*24780*/  @!P3 IMAD.MOV.U32 R14, RZ, RZ, R11 ;  /* 0x000000ffff0eb224 */ /* 0x001fe400078e000b */
[----:B------:R-:W-:Y:S01]  /*24790*/  @!P3 IMAD.MOV.U32 R15, RZ, RZ, R12 ;  /* 0x000000ffff0fb224 */ /* 0x000fe200078e000c */
[----:B------:R-:W-:-:S04]  /*247a0*/  PRMT R27, RZ, 0x7610, R27 ;  /* 0x00007610ff1b7816 */ /* 0x000fc8000000001b */
[----:B------:R4:W3:Y:S04]  /*247b0*/  @!P3 LDG.E.U16 R25, desc[UR10][R14.64] ;  /* 0x0000000a0e19b981 */ /* 0x0008e8000c1e1500 */
[----:B--2---:R0:W-:Y:S02]  /*247c0*/  STL [R1+0x1190], R23 ;  /* 0x0011901701007387 */ /* 0x0041e40000100800 */
[----:B0-----:R-:W-:Y:S02]  /*247d0*/  IMAD.SHL.U32 R23, R28, 0x2, RZ ;  /* 0x000000021c177824 */ /* 0x001fe400078e00ff */
[----:B------:R-:W0:Y:S01]  /*247e0*/  S2R R28, SR_TID.X ;  /* 0x00000000001c7919 */ /* 0x000e220000002100 */
[----:B------:R0:W-:Y:S01]  /*247f0*/  STL [R1+0xbc0], R0 ;  /* 0x000bc00001007387 */ /* 0x0001e20000100800 */
[----:B----4-:R-:W-:-:S02]  /*24800*/  @!P3 IMAD.MOV.U32 R14, RZ, RZ, R4 ;  /* 0x000000ffff0eb224 */ /* 0x010fc400078e0004 */
[----:B------:R-:W-:Y:S01]  /*24810*/  @!P3 IMAD.MOV.U32 R15, RZ, RZ, R10 ;  /* 0x000000ffff0fb224 */ /* 0x000fe200078e000a */
[----:B------:R-:W2:Y:S04]  /*24820*/  LDL.LU R17, [R1+0xb8] ;  /* 0x0000b80001117983 */ /* 0x000ea80000300800 */
[----:B------:R-:W4:Y:S04]  /*24830*/  LDL.LU R13, [R1+0xb0] ;  /* 0x0000b000010d7983 */ /* 0x000f280000300800 */
[----:B------:R-:W3:Y:S04]  /*24840*/  LDL.LU R12, [R1+0xa8] ;  /* 0x0000a800010c7983 */ /* 0x000ee80000300800 */
[----:B------:R-:W3:Y:S04]  /*24850*/  LDL.LU R11, [R1+0xa0] ;  /* 0x0000a000010b7983 */ /* 0x000ee80000300800 */
[----:B------:R-:W3:Y:S04]  /*24860*/  LDL.LU R10, [R1+0x98] ;  /* 0x00009800010a7983 */ /* 0x000ee80000300800 */
[----:B------:R1:W3:Y:S04]  /*24870*/  @!P3 LDG.E.U16 R27, desc[UR10][R14.64] ;  /* 0x0000000a0e1bb981 */ /* 0x0002e8000c1e1500 */
[----:B------:R-:W3:Y:S04]  /*24880*/  LDL.LU R4, [R1+0x90] ;  /* 0x0000900001047983 */ /* 0x000ee80000300800 */
[----:B------:R-:W3:Y:S04]  /*24890*/  LDL.LU R16, [R1+0x88] ;  /* 0x0000880001107983 */ /* 0x000ee80000300800 */
[----:B------:R-:W3:Y:S01]  /*248a0*/  LDL.LU R22, [R1+0x80] ;  /* 0x0000800001167983 */ /* 0x000ee20000300800 */
[----:B-1----:R-:W-:Y:S01]  /*248b0*/  @!P3 IMAD.MOV.U32 R15, RZ, RZ, R0 ;  /* 0x000000ffff0fb224 */ /* 0x002fe200078e0000 */
[----:B0-----:R-:W-:-:S02]  /*248c0*/  LOP3.LUT R0, R28, 0x3f, RZ, 0xc0, !PT ;  /* 0x0000003f1c007812 */ /* 0x001fc400078ec0ff */
[----:B------:R-:W3:Y:S01]  /*248d0*/  LDL.LU R28, [R1+0x78] ;  /* 0x00007800011c7983 */ /* 0x000ee20000300800 */
[----:B------:R-:W-:Y:S02]  /*248e0*/  LOP3.LUT R23, R23, 0x50, RZ, 0x3c, !PT ;  /* 0x0000005017177812 */ /* 0x000fe400078e3cff */
[----:B------:R-:W-:Y:S01]  /*248f0*/  PRMT R29, RZ, 0x7610, R29 ;  /* 0x00007610ff1d7816 */ /* 0x000fe2000000001d */
[----:B------:R-:W-:Y:S02]  /*24900*/  @!P3 IMAD.MOV.U32 R14, RZ, RZ, R2 ;  /* 0x000000ffff0eb224 */ /* 0x000fe400078e0002 */
[----:B------:R-:W-:Y:S04]  /*24910*/  STS.U16 [R23+UR5+0x5e80], R26 ;  /* 0x005e801a17007988 */ /* 0x000fe80008000405 */
[----:B------:R-:W-:Y:S04]  /*24920*/  STS.U16 [R23+UR5+0x6280], R24 ;  /* 0x0062801817007988 */ /* 0x000fe80008000405 */
[----:B------:R0:W-:Y:S04]  /*24930*/  STS.U16 [R23+UR5+0x6680], R18 ;  /* 0x0066801217007988 */ /* 0x0001e80008000405 */
[----:B------:R1:W3:Y:S04]  /*24940*/  @!P3 LDG.E.U16 R29, desc[UR10][R14.64] ;  /* 0x0000000a0e1db981 */ /* 0x0002e8000c1e1500 */
[----:B------:R1:W-:Y:S04]  /*24950*/  STS.U16 [R23+UR5+0x6a80], R3 ;  /* 0x006a800317007988 */ /* 0x0003e80008000405 */
[----:B0-----:R-:W3:Y:S04]  /*24960*/  LDL.LU R18, [R1+0x40] ;  /* 0x0000400001127983 */ /* 0x001ee80000300800 */
[----:B------:R-:W3:Y:S04]  /*24970*/  LDL.LU R24, [R1+0x38] ;  /* 0x0000380001187983 */ /* 0x000ee80000300800 */
[----:B------:R-:W3:Y:S04]  /*24980*/  LDL.LU R14, [R1+0x30] ;  /* 0x00003000010e7983 */ /* 0x000ee80000300800 */
[----:B------:R-:W3:Y:S04]  /*24990*/  LDL.LU R15, [R1+0x28] ;  /* 0x00002800010f7983 */ /* 0x000ee80000300800 */
[----:B------:R-:W3:Y:S04]  /*249a0*/  LDL.LU R19, [R1+0x20] ;  /* 0x0000200001137983 */ /* 0x000ee80000300800 */
[----:B------:R-:W3:Y:S04]  /*249b0*/  LDL.LU R2, [R1+0x18] ;  /* 0x0000180001027983 */ /* 0x000ee80000300800 */
[----:B------:R-:W3:Y:S04]  /*249c0*/  LDL.LU R20, [R1+0x10] ;  /* 0x0000100001147983 */ /* 0x000ee80000300800 */
[----:B------:R-:W3:Y:S04]  /*249d0*/  LDL.LU R26, [R1+0x8] ;  /* 0x00000800011a7983 */ /* 0x000ee80000300800 */
[----:B-1----:R-:W3:Y:S04]  /*249e0*/  LDL.LU R3, [R1+0x48] ;  /* 0x0000480001037983 */ /* 0x002ee80000300800 */
[----:B------:R0:W-:Y:S04]  /*249f0*/  STS.U16 [R23+UR5+0x6e80], R5 ;  /* 0x006e800517007988 */ /* 0x0001e80008000405 */
[----:B------:R1:W-:Y:S04]  /*24a00*/  STS.U16 [R23+UR5+0x7280], R6 ;  /* 0x0072800617007988 */ /* 0x0003e80008000405 */
[----:B------:R1:W-:Y:S04]  /*24a10*/  STS.U16 [R23+UR5+0x7680], R7 ;  /* 0x0076800717007988 */ /* 0x0003e80008000405 */
[----:B------:R1:W-:Y:S04]  /*24a20*/  STS.U16 [R23+UR5+0x7a80], R8 ;  /* 0x007a800817007988 */ /* 0x0003e80008000405 */
[----:B------:R1:W-:Y:S04]  /*24a30*/  STS.U16 [R23+UR5+0x7e80], R9 ;  /* 0x007e800917007988 */ /* 0x0003e80008000405 */
[----:B0-----:R-:W3:Y:S04]  /*24a40*/  LDL.LU R5, [R1+0x50] ;  /* 0x0000500001057983 */ /* 0x001ee80000300800 */
[----:B-1----:R-:W3:Y:S04]  /*24a50*/  LDL.LU R6, [R1+0x58] ;  /* 0x0000580001067983 */ /* 0x002ee80000300800 */
[----:B------:R-:W3:Y:S04]  /*24a60*/  LDL.LU R7, [R1+0x60] ;  /* 0x0000600001077983 */ /* 0x000ee80000300800 */
[----:B------:R-:W3:Y:S04]  /*24a70*/  LDL.LU R8, [R1+0x68] ;  /* 0x0000680001087983 */ /* 0x000ee80000300800 */
[----:B------:R-:W3:Y:S04]  /*24a80*/  LDL.LU R23, [R1+0x1190] ;  /* 0x0011900001177983 */ /* 0x000ee80000300800 */
[----:B------:R-:W3:Y:S01]  /*24a90*/  LDL.LU R9, [R1+0x70] ;  /* 0x0000700001097983 */ /* 0x000ee20000300800 */
[----:B------:R-:W-:-:S05]  /*24aa0*/  IMAD.SHL.U32 R21, R0, 0x2, RZ ;  /* 0x0000000200157824 */ /* 0x000fca00078e00ff */
[----:B------:R-:W-:-:S05]  /*24ab0*/  LOP3.LUT R21, R21, 0x60, RZ, 0x3c, !PT ;  /* 0x0000006015157812 */ /* 0x000fca00078e3cff */
[----:B--2---:R0:W-:Y:S04]  /*24ac0*/  STS.U16 [R21+UR5+0x300], R17 ;  /* 0x0003001115007988 */ /* 0x0041e80008000405 */
[----:B----4-:R1:W-:Y:S04]  /*24ad0*/  STS.U16 [R21+UR5+0x700], R13 ;  /* 0x0007000d15007988 */ /* 0x0103e80008000405 */
[----:B---3--:R2:W-:Y:S04]  /*24ae0*/  STS.U16 [R21+UR5+0xb00], R12 ;  /* 0x000b000c15007988 */ /* 0x0085e80008000405 */
[----:B------:R3:W-:Y:S04]  /*24af0*/  STS.U16 [R21+UR5+0xf00], R11 ;  /* 0x000f000b15007988 */ /* 0x0007e80008000405 */
[----:B------:R4:W-:Y:S04]  /*24b00*/  STS.U16 [R21+UR5+0x1300], R10 ;  /* 0x0013000a15007988 */ /* 0x0009e80008000405 */
[----:B------:R4:W-:Y:S04]  /*24b10*/  STS.U16 [R21+UR5+0x1700], R4 ;  /* 0x0017000415007988 */ /* 0x0009e80008000405 */
[----:B0-----:R-:W4:Y:S04]  /*24b20*/  LDL.LU R17, [R1+0x118c] ;  /* 0x00118c0001117983 */ /* 0x001f280000300800 */
[----:B-1----:R-:W4:Y:S04]  /*24b30*/  LDL.LU R13, [R1+0x1188] ;  /* 0x00118800010d7983 */ /* 0x002f280000300800 */
[----:B--2---:R-:W2:Y:S04]  /*24b40*/  LDL.LU R12, [R1+0x1184] ;  /* 0x00118400010c7983 */ /* 0x004ea80000300800 */
[----:B---3--:R-:W3:Y:S04]  /*24b50*/  LDL.LU R11, [R1+0x1180] ;  /* 0x00118000010b7983 */ /* 0x008ee80000300800 */
[----:B----4-:R-:W4:Y:S04]  /*24b60*/  LDL.LU R10, [R1+0x117c] ;  /* 0x00117c00010a7983 */ /* 0x010f280000300800 */
[----:B------:R-:W2:Y:S04]  /*24b70*/  LDL.LU R4, [R1+0x1178] ;  /* 0x0011780001047983 */ /* 0x000ea80000300800 */
[----:B------:R0:W-:Y:S04]  /*24b80*/  STS.U16 [R21+UR5+0x1b00], R16 ;  /* 0x001b001015007988 */ /* 0x0001e80008000405 */
[----:B------:R1:W-:Y:S04]  /*24b90*/  STS.U16 [R21+UR5+0x1f00], R22 ;  /* 0x001f001615007988 */ /* 0x0003e80008000405 */
[----:B0-----:R-:W3:Y:S04]  /*24ba0*/  LDL.LU R16, [R1+0x1174] ;  /* 0x0011740001107983 */ /* 0x001ee80000300800 */
[----:B-1----:R-:W4:Y:S04]  /*24bb0*/  LDL.LU R22, [R1+0x1170] ;  /* 0x0011700001167983 */ /* 0x002f280000300800 */
[----:B------:R0:W-:Y:S04]  /*24bc0*/  STS.U16 [R21+UR5+0x2300], R28 ;  /* 0x0023001c15007988 */ /* 0x0001e80008000405 */
[----:B0-----:R-:W2:Y:S04]  /*24bd0*/  LDL.LU R28, [R1+0x116c] ;  /* 0x00116c00011c7983 */ /* 0x001ea80000300800 */
        /* <DEDUP_REMOVED lines=42> */
[----:B------:R1:W-:Y:S04]  /*24e80*/  STS.U16 [R21+UR5+0x7f00], R17 ;  /* 0x007f001115007988 */ /* 0x0003e80008000405 */
[----:B0-----:R-:W3:Y:S04]  /*24e90*/  LDL.LU R12, [R1+0x84] ;  /* 0x00008400010c7983 */ /* 0x001ee80000300800 */
[----:B-1----:R-:W4:Y:S04]  /*24ea0*/  LDL.LU R13, [R1+0x8c] ;  /* 0x00008c00010d7983 */ /* 0x002f280000300800 */
[----:B------:R-:W2:Y:S04]  /*24eb0*/  LDL.LU R21, [R1+0x1168] ;  /* 0x0011680001157983 */ /* 0x000ea80000300800 */
[----:B------:R-:W3:Y:S01]  /*24ec0*/  LDL.LU R17, [R1+0x94] ;  /* 0x0000940001117983 */ /* 0x000ee20000300800 */
[----:B------:R-:W-:-:S05]  /*24ed0*/  IMAD.SHL.U32 R0, R0, 0x2, RZ ;  /* 0x0000000200007824 */ /* 0x000fca00078e00ff */
[----:B------:R-:W-:-:S05]  /*24ee0*/  LOP3.LUT R0, R0, 0x70, RZ, 0x3c, !PT ;  /* 0x0000007000007812 */ /* 0x000fca00078e3cff */
[----:B------:R0:W-:Y:S04]  /*24ef0*/  STS.U16 [R0+UR5+0x380], R19 ;  /* 0x0003801300007988 */ /* 0x0001e80008000405 */
[----:B------:R1:W-:Y:S04]  /*24f00*/  STS.U16 [R0+UR5+0x780], R2 ;  /* 0x0007800200007988 */ /* 0x0003e80008000405 */
[----:B------:R1:W-:Y:S04]  /*24f10*/  STS.U16 [R0+UR5+0xb80], R20 ;  /* 0x000b801400007988 */ /* 0x0003e80008000405 */
[----:B------:R1:W-:Y:S04]  /*24f20*/  STS.U16 [R0+UR5+0xf80], R26 ;  /* 0x000f801a00007988 */ /* 0x0003e80008000405 */
[----:B0-----:R-:W2:Y:S04]  /*24f30*/  LDL.LU R19, [R1+0x1164] ;  /* 0x0011640001137983 */ /* 0x001ea80000300800 */
[----:B-1----:R-:W2:Y:S04]  /*24f40*/  LDL.LU R2, [R1+0x1160] ;  /* 0x0011600001027983 */ /* 0x002ea80000300800 */
[----:B------:R-:W2:Y:S04]  /*24f50*/  LDL.LU R20, [R1+0x115c] ;  /* 0x00115c0001147983 */ /* 0x000ea80000300800 */
[----:B------:R-:W2:Y:S04]  /*24f60*/  LDL.LU R26, [R1+0x1158] ;  /* 0x00115800011a7983 */ /* 0x000ea80000300800 */
[----:B---3--:R-:W-:Y:S04]  /*24f70*/  STS.U16 [R0+UR5+0x1380], R17 ;  /* 0x0013801100007988 */ /* 0x008fe80008000405 */
[----:B----4-:R-:W-:Y:S04]  /*24f80*/  STS.U16 [R0+UR5+0x1780], R13 ;  /* 0x0017800d00007988 */ /* 0x010fe80008000405 */
[----:B------:R-:W-:Y:S04]  /*24f90*/  STS.U16 [R0+UR5+0x1b80], R12 ;  /* 0x001b800c00007988 */ /* 0x000fe80008000405 */
[----:B--2---:R-:W-:Y:S04]  /*24fa0*/  STS.U16 [R0+UR5+0x1f80], R11 ;  /* 0x001f800b00007988 */ /* 0x004fe80008000405 */
        /* <DEDUP_REMOVED lines=10> */
[----:B0-----:R-:W2:Y:S04]  /*25050*/  LDL R24, [R1+0x2a8] ;  /* 0x0002a80001187983 */ /* 0x001ea80000100800 */
[----:B------:R-:W3:Y:S04]  /*25060*/  LDL.LU.64 R8, [R1+0x2b0] ;  /* 0x0002b00001087983 */ /* 0x000ee80000300a00 */
[----:B------:R-:W3:Y:S04]  /*25070*/  LDL.LU.64 R10, [R1+0x2b8] ;  /* 0x0002b800010a7983 */ /* 0x000ee80000300a00 */
[----:B------:R-:W-:Y:S04]  /*25080*/  STS.U16 [R0+UR5+0x4b80], R5 ;  /* 0x004b800500007988 */ /* 0x000fe80008000405 */
[----:B------:R-:W-:Y:S04]  /*25090*/  STS.U16 [R0+UR5+0x4f80], R3 ;  /* 0x004f800300007988 */ /* 0x000fe80008000405 */
[----:B------:R-:W-:Y:S04]  /*250a0*/  STS.U16 [R0+UR5+0x5380], R18 ;  /* 0x0053801200007988 */ /* 0x000fe80008000405 */
[----:B------:R-:W-:Y:S04]  /*250b0*/  STS.U16 [R0+UR5+0x5780], R14 ;  /* 0x0057800e00007988 */ /* 0x000fe80008000405 */
[----:B------:R0:W-:Y:S02]  /*250c0*/  STS.U16 [R0+UR5+0x5b80], R15 ;  /* 0x005b800f00007988 */ /* 0x0001e40008000405 */
[----:B0-----:R-:W0:Y:S02]  /*250d0*/  S2R R15, SR_TID.X ;  /* 0x00000000000f7919 */ /* 0x001e240000002100 */
        /* <DEDUP_REMOVED lines=8> */
[----:B------:R-:W-:Y:S01]  /*25160*/  STS.U16 [R0+UR5+0x7f80], R29 ;  /* 0x007f801d00007988 */ /* 0x000fe20008000405 */
[----:B------:R-:W-:Y:S01]  /*25170*/  BAR.SYNC.DEFER_BLOCKING 0x0 ;  /* 0x0000000000007b1d */ /* 0x000fe20000010000 */
[C---:B0-----:R-:W-:Y:S01]  /*25180*/  LOP3.LUT R14, R15.reuse, 0x7, RZ, 0xc0, !PT ;  /* 0x000000070f0e7812 */ /* 0x041fe200078ec0ff */
[----:B------:R-:W-:-:S04]  /*25190*/  IMAD.SHL.U32 R18, R15, 0x2, RZ ;  /* 0x000000020f127824 */ /* 0x000fc800078e00ff */
[----:B------:R-:W-:Y:S02]  /*251a0*/  IMAD R14, R14, 0x90, RZ ;  /* 0x000000900e0e7824 */ /* 0x000fe400078e02ff */
[----:B------:R-:W-:-:S03]  /*251b0*/  IMAD.SHL.U32 R15, R15, 0x20, RZ ;  /* 0x000000200f0f7824 */ /* 0x000fc600078e00ff */
[----:B------:R-:W-:-:S04]  /*251c0*/  LOP3.LUT R3, R14, 0x30, R18, 0x78, !PT ;  /* 0x000000300e037812 */ /* 0x000fc800078e7812 */
[----:B------:R-:W-:-:S05]  /*251d0*/  LOP3.LUT R3, R3, 0x400, R15, 0xf8, !PT ;  /* 0x0000040003037812 */ /* 0x000fca00078ef80f */
[----:B------:R-:W-:Y:S04]  /*251e0*/  LDSM.16.M88.4 R4, [R3+UR5] ;  /* 0x000000050304783b */ /* 0x000fe80008000200 */
[----:B------:R-:W0:Y:S04]  /*251f0*/  LDSM.16.M88.4 R12, [R3+UR5+0x800] ;  /* 0x00080005030c783b */ /* 0x000e280008000200 */
[----:B------:R-:W1:Y:S01]  /*25200*/  LDSM.16.M88.4 R16, [R3+UR5+0x1000] ;  /* 0x001000050310783b */ /* 0x000e620008000200 */
[----:B0-----:R-:W-:Y:S02]  /*25210*/  IMAD.MOV.U32 R29, RZ, RZ, R12 ;  /* 0x000000ffff1d7224 */ /* 0x001fe400078e000c */
[----:B------:R-:W-:Y:S01]  /*25220*/  IMAD.MOV.U32 R28, RZ, RZ, R13 ;  /* 0x000000ffff1c7224 */ /* 0x000fe200078e000d */
[----:B--2---:R-:W-:Y:S04]  /*25230*/  STL [R1+0x1130], R24 ;  /* 0x0011301801007387 */ /* 0x004fe80000100800 */
[----:B------:R-:W-:Y:S04]  /*25240*/  STL [R1+0x101c], R6 ;  /* 0x00101c0601007387 */ /* 0x000fe80000100800 */
[----:B------:R-:W-:Y:S04]  /*25250*/  STL [R1+0x1018], R7 ;  /* 0x0010180701007387 */ /* 0x000fe80000100800 */
[----:B------:R-:W-:Y:S04]  /*25260*/  STL.64 [R1+0x1a8], R14 ;  /* 0x0001a80e01007387 */ /* 0x000fe80000100a00 */
[----:B------:R-:W0:Y:S04]  /*25270*/  LDSM.16.M88.4 R12, [R3+UR5+0x1800] ;  /* 0x00180005030c783b */ /* 0x000e280008000200 */
[----:B-1----:R-:W-:Y:S04]  /*25280*/  STL.64 [R1+0x190], R16 ;  /* 0x0001901001007387 */ /* 0x002fe80000100a00 */
[----:B------:R-:W-:Y:S04]  /*25290*/  STL.64 [R1+0x198], R18 ;  /* 0x0001981201007387 */ /* 0x000fe80000100a00 */
[----:B------:R-:W-:Y:S04]  /*252a0*/  LDSM.16.MT88.4 R20, [R24+0x8000] ;  /* 0x008000001814783b */ /* 0x000fe80000004200 */
[----:B------:R-:W-:Y:S01]  /*252b0*/  LDSM.16.M88.4 R16, [R3+UR5+0x3000] ;  /* 0x003000050310783b */ /* 0x000fe20008000200 */
[----:B0-----:R-:W-:-:S03]  /*252c0*/  IMAD.MOV.U32 R7, RZ, RZ, R12 ;  /* 0x000000ffff077224 */ /* 0x001fc600078e000c */
[----:B------:R-:W-:Y:S01]  /*252d0*/  STL.64 [R1+0x188], R14 ;  /* 0x0001880e01007387 */ /* 0x000fe20000100a00 */
[----:B------:R-:W-:-:S03]  /*252e0*/  IMAD.MOV.U32 R6, RZ, RZ, R13 ;  /* 0x000000ffff067224 */ /* 0x000fc600078e000d */
[----:B------:R-:W0:Y:S02]  /*252f0*/  LDSM.16.M88.4 R12, [R3+UR5+0x2000] ;  /* 0x00200005030c783b */ /* 0x000e240008000200 */
[----:B0-----:R-:W-:Y:S02]  /*25300*/  IMAD.MOV.U32 R26, RZ, RZ, R12 ;  /* 0x000000ffff1a7224 */ /* 0x001fe400078e000c */
[----:B------:R-:W-:Y:S01]  /*25310*/  STL.64 [R1+0x178], R14 ;  /* 0x0001780e01007387 */ /* 0x000fe20000100a00 */
[----:B------:R-:W-:-:S03]  /*25320*/  IMAD.MOV.U32 R25, RZ, RZ, R13 ;  /* 0x000000ffff197224 */ /* 0x000fc600078e000d */
[----:B------:R-:W0:Y:S02]  /*25330*/  LDSM.16.M88.4 R12, [R3+UR5+0x2800] ;  /* 0x00280005030c783b */ /* 0x000e240008000200 */
[----:B0-----:R-:W-:Y:S02]  /*25340*/  IMAD.MOV.U32 R2, RZ, RZ, R12 ;  /* 0x000000ffff027224 */ /* 0x001fe400078e000c */
[----:B------:R-:W-:Y:S01]  /*25350*/  STL.64 [R1+0x168], R14 ;  /* 0x0001680e01007387 */ /* 0x000fe20000100a00 */
[----:B------:R-:W-:-:S03]  /*25360*/  IMAD.MOV.U32 R0, RZ, RZ, R13 ;  /* 0x000000ffff007224 */ /* 0x000fc600078e000d */
[----:B------:R-:W0:Y:S01]  /*25370*/  LDSM.16.M88.4 R12, [R3+UR5+0x3800] ;  /* 0x00380005030c783b */ /* 0x000e220008000200 */
[----:B---3--:R-:W-:Y:S01]  /*25380*/  HMMA.16816.F32.BF16 R8, R20, R4, R8 ;  /* 0x000000041408723c */ /* 0x008fe20000041808 */
[----:B0-----:R-:W-:Y:S02]  /*25390*/  IMAD.MOV.U32 R24, RZ, RZ, R12 ;  /* 0x000000ffff187224 */ /* 0x001fe400078e000c */
[----:B------:R-:W-:Y:S01]  /*253a0*/  STL.64 [R1+0x148], R14 ;  /* 0x0001480e01007387 */ /* 0x000fe20000100a00 */
[----:B------:R-:W-:-:S03]  /*253b0*/  IMAD.MOV.U32 R27, RZ, RZ, R13 ;  /* 0x000000ffff1b7224 */ /* 0x000fc600078e000d */
[----:B------:R-:W0:Y:S04]  /*253c0*/  LDSM.16.M88.4 R12, [R3+UR5+0x4000] ;  /* 0x00400005030c783b */ /* 0x000e280008000200 */
[----:B------:R-:W2:Y:S04]  /*253d0*/  LDL.LU R4, [R1+0x190] ;  /* 0x0001900001047983 */ /* 0x000ea80000300800 */
[----:B------:R-:W2:Y:S04]  /*253e0*/  LDL.LU R5, [R1+0x194] ;  /* 0x0001940001057983 */ /* 0x000ea80000300800 */
[----:B------:R-:W-:Y:S04]  /*253f0*/  STL.64 [R1+0x158], R18 ;  /* 0x0001581201007387 */ /* 0x000fe80000100a00 */
[----:B------:R1:W-:Y:S04]  /*25400*/  STL.64 [R1+0x1138], R16 ;  /* 0x0011381001007387 */ /* 0x0003e80000100a00 */
[----:B-1----:R-:W2:Y:S04]  /*25410*/  LDL.LU.64 R16, [R1+0x280] ;  /* 0x0002800001107983 */ /* 0x002ea80000300a00 */
[----:B------:R-:W2:Y:S04]  /*25420*/  LDL.LU.64 R18, [R1+0x288] ;  /* 0x0002880001127983 */ /* 0x000ea80000300a00 */
[----:B------:R-:W-:Y:S04]  /*25430*/  STL.64 [R1+0x1010], R10 ;  /* 0x0010100a01007387 */ /* 0x000fe80000100a00 */
[----:B------:R-:W-:Y:S04]  /*25440*/  STL.64 [R1+0x1008], R8 ;  /* 0x0010080801007387 */ /* 0x000fe80000100a00 */
[----:B0-----:R-:W-:Y:S04]  /*25450*/  STL.64 [R1+0x138], R14 ;  /* 0x0001380e01007387 */ /* 0x001fe80000100a00 */
[----:B------:R0:W-:Y:S04]  /*25460*/  STL.64 [R1+0x1140], R12 ;  /* 0x0011400c01007387 */ /* 0x0001e80000100a00 */
[----:B0-----:R-:W3:Y:S04]  /*25470*/  LDL.LU.64 R12, [R1+0x290] ;  /* 0x00029000010c7983 */ /* 0x001ee80000300a00 */
[----:B------:R-:W3:Y:S01]  /*25480*/  LDL.LU.64 R14, [R1+0x298] ;  /* 0x00029800010e7983 */ /* 0x000ee20000300a00 */
[----:B------:R-:W-:-:S02]  /*25490*/  IMAD.MOV.U32 R8, RZ, RZ, R29 ;  /* 0x000000ffff087224 */ /* 0x000fc400078e001d */
[----:B------:R-:W-:-:S07]  /*254a0*/  IMAD.MOV.U32 R9, RZ, RZ, R28 ;  /* 0x000000ffff097224 */ /* 0x000fce00078e001c */
[C---:B---3--:R-:W-:Y:S06]  /*254b0*/  HMMA.16816.F32.BF16 R12, R20.reuse, R8, R12 ;  /* 0x00000008140c723c */ /* 0x048fec000004180c */
[----:B--2---:R-:W-:-:S15]  /*254c0*/  HMMA.16816.F32.BF16 R16, R20, R4, R16 ;  /* 0x000000041410723c */ /* 0x004fde0000041810 */
[----:B------:R-:W-:-:S03]  /*254d0*/  NOP ;  /* 0x0000000000007918 */ /* 0x000fc60000000000 */
[----:B------:R-:W-:Y:S02]  /*254e0*/  IMAD.MOV.U32 R11, RZ, RZ, R12 ;  /* 0x000000ffff0b7224 */ /* 0x000fe400078e000c */
[----:B------:R-:W-:Y:S02]  /*254f0*/  IMAD.MOV.U32 R10, RZ, RZ, R13 ;  /* 0x000000ffff0a7224 */ /* 0x000fe400078e000d */
[----:B------:R-:W-:Y:S02]  /*25500*/  IMAD.MOV.U32 R12, RZ, RZ, R26 ;  /* 0x000000ffff0c7224 */ /* 0x000fe400078e001a */
[----:B------:R-:W-:-:S05]  /*25510*/  IMAD.MOV.U32 R13, RZ, RZ, R25 ;  /* 0x000000ffff0d7224 */ /* 0x000fca00078e0019 */
[----:B------:R0:W-:Y:S01]  /*25520*/  STL.64 [R1+0x1148], R12 ;  /* 0x0011480c01007387 */ /* 0x0001e20000100a00 */
[----:B------:R-:W-:Y:S02]  /*25530*/  IMAD.MOV.U32 R9, RZ, RZ, R14 ;  /* 0x000000ffff097224 */ /* 0x000fe400078e000e */
[----:B------:R-:W-:Y:S02]  /*25540*/  IMAD.MOV.U32 R8, RZ, RZ, R15 ;  /* 0x000000ffff087224 */ /* 0x000fe400078e000f */
[----:B0-----:R-:W-:Y:S02]  /*25550*/  IMAD.MOV.U32 R12, RZ, RZ, R7 ;  /* 0x000000ffff0c7224 */ /* 0x001fe400078e0007 */
[----:B------:R-:W-:-:S05]  /*25560*/  IMAD.MOV.U32 R13, RZ, RZ, R6 ;  /* 0x000000ffff0d7224 */ /* 0x000fca00078e0006 */
[----:B------:R-:W-:Y:S04]  /*25570*/  STL.64 [R1+0x1150], R12 ;  /* 0x0011500c01007387 */ /* 0x000fe80000100a00 */
[----:B------:R-:W0:Y:S04]  /*25580*/  LDSM.16.M88.4 R12, [R3+UR5+0x4800] ;  /* 0x00480005030c783b */ /* 0x000e280008000200 */
[----:B------:R-:W-:Y:S04]  /*25590*/  STL [R1+0x102c], R8 ;  /* 0x00102c0801007387 */ /* 0x000fe80000100800 */
[----:B------:R1:W-:Y:S01]  /*255a0*/  STL [R1+0x1028], R9 ;  /* 0x0010280901007387 */ /* 0x0003e20000100800 */
[----:B------:R-:W-:-:S03]  /*255b0*/  IMAD.MOV.U32 R28, RZ, RZ, R19 ;  /* 0x000000ffff1c7224 */ /* 0x000fc600078e0013 */
[----:B------:R-:W-:Y:S01]  /*255c0*/  STL [R1+0x1024], R10 ;  /* 0x0010240a01007387 */ /* 0x000fe20000100800 */
[----:B------:R-:W-:-:S03]  /*255d0*/  IMAD.MOV.U32 R29, RZ, RZ, R18 ;  /* 0x000000ffff1d7224 */ /* 0x000fc600078e0012 */
[----:B------:R2:W-:Y:S01]  /*255e0*/  STL [R1+0x1020], R11 ;  /* 0x0010200b01007387 */ /* 0x0005e20000100800 */
[----:B------:R-:W-:Y:S02]  /*255f0*/  IMAD.MOV.U32 R7, RZ, RZ, R17 ;  /* 0x000000ffff077224 */ /* 0x000fe400078e0011 */
[----:B------:R-:W-:Y:S01]  /*25600*/  IMAD.MOV.U32 R6, RZ, RZ, R16 ;  /* 0x000000ffff067224 */ /* 0x000fe200078e0010 */
[----:B-1----:R-:W3:Y:S04]  /*25610*/  LDL.LU.64 R8, [R1+0x270] ;  /* 0x0002700001087983 */ /* 0x002ee80000300a00 */
[----:B--2---:R-:W3:Y:S04]  /*25620*/  LDL.LU.64 R10, [R1+0x278] ;  /* 0x00027800010a7983 */ /* 0x004ee80000300a00 */
[----:B------:R-:W-:Y:S04]  /*25630*/  STL [R1+0x103c], R28 ;  /* 0x00103c1c01007387 */ /* 0x000fe80000100800 */
[----:B------:R-:W-:Y:S04]  /*25640*/  STL [R1+0x1038], R29 ;  /* 0x0010381d01007387 */ /* 0x000fe80000100800 */
[----:B------:R-:W-:Y:S04]  /*25650*/  STL [R1+0x1034], R7 ;  /* 0x0010340701007387 */ /* 0x000fe80000100800 */
[----:B------:R1:W-:Y:S01]  /*25660*/  STL [R1+0x1030], R6 ;  /* 0x0010300601007387 */ /* 0x0003e20000100800 */
[----:B------:R-:W-:-:S02]  /*25670*/  IMAD.MOV.U32 R16, RZ, RZ, R2 ;  /* 0x000000ffff107224 */ /* 0x000fc400078e0002 */
[----:B------:R-:W-:Y:S01]  /*25680*/  IMAD.MOV.U32 R17, RZ, RZ, R0 ;  /* 0x000000ffff117224 */ /* 0x000fe200078e0000 */
[----:B------:R-:W2:Y:S04]  /*25690*/  LDL.LU.64 R4, [R1+0x260] ;  /* 0x0002600001047983 */ /* 0x000ea80000300a00 */
[----:B-1----:R-:W2:Y:S01]  /*256a0*/  LDL.LU.64 R6, [R1+0x268] ;  /* 0x0002680001067983 */ /* 0x002ea20000300a00 */
[----:B0-----:R-:W-:Y:S02]  /*256b0*/  IMAD.MOV.U32 R2, RZ, RZ, R12 ;  /* 0x000000ffff027224 */ /* 0x001fe400078e000c */
[----:B------:R-:W-:Y:S02]  /*256c0*/  IMAD.MOV.U32 R0, RZ, RZ, R13 ;  /* 0x000000ffff007224 */ /* 0x000fe400078e000d */
[----:B------:R-:W3:Y:S01]  /*256d0*/  LDL.LU.64 R12, [R1+0x1150] ;  /* 0x00115000010c7983 */ /* 0x000ee20000300a00 */
[----:B------:R-:W-:-:S02]  /*256e0*/  IMAD.MOV.U32 R26, RZ, RZ, R14 ;  /* 0x000000ffff1a7224 */ /* 0x000fc400078e000e */
[----:B------:R-:W-:-:S05]  /*256f0*/  IMAD.MOV.U32 R25, RZ, RZ, R15 ;  /* 0x000000ffff197224 */ /* 0x000fca00078e000f */
[----:B------:R-:W-:Y:S04]  /*25700*/  STL [R1+0x10b4], R25 ;  /* 0x0010b41901007387 */ /* 0x000fe80000100800 */
[----:B------:R-:W-:Y:S01]  /*25710*/  STL [R1+0x10b0], R26 ;  /* 0x0010b01a01007387 */ /* 0x000fe20000100800 */
[----:B---3--:R-:W-:-:S15]  /*25720*/  HMMA.16816.F32.BF16 R12, R20, R12, R8 ;  /* 0x0000000c140c723c */ /* 0x008fde0000041808 */
[----:B------:R-:W-:-:S09]  /*25730*/  NOP ;  /* 0x0000000000007918 */ /* 0x000fd20000000000 */
[----:B------:R-:W-:Y:S02]  /*25740*/  IMAD.MOV.U32 R8, RZ, RZ, R12 ;  /* 0x000000ffff087224 */ /* 0x000fe400078e000c */
[----:B------:R-:W-:Y:S02]  /*25750*/  IMAD.MOV.U32 R9, RZ, RZ, R13 ;  /* 0x000000ffff097224 */ /* 0x000fe400078e000d */
[----:B------:R-:W-:Y:S01]  /*25760*/  IMAD.MOV.U32 R11, RZ, RZ, R15 ;  /* 0x000000ffff0b7224 */ /* 0x000fe200078e000f */
[----:B------:R-:W2:Y:S01]  /*25770*/  LDL.LU.64 R12, [R1+0x1148] ;  /* 0x00114800010c7983 */ /* 0x000ea20000300a00 */
[----:B------:R-:W-:-:S03]  /*25780*/  IMAD.MOV.U32 R10, RZ, RZ, R14 ;  /* 0x000000ffff0a7224 */ /* 0x000fc600078e000e */
[----:B------:R-:W-:Y:S04]  /*25790*/  STL [R1+0x104c], R11 ;  /* 0x00104c0b01007387 */ /* 0x000fe80000100800 */
[----:B------:R-:W-:Y:S04]  /*257a0*/  STL [R1+0x1048], R10 ;  /* 0x0010480a01007387 */ /* 0x000fe80000100800 */
[----:B------:R-:W-:Y:S04]  /*257b0*/  STL [R1+0x1044], R9 ;  /* 0x0010440901007387 */ /* 0x000fe80000100800 */
[----:B------:R0:W-:Y:S04]  /*257c0*/  STL [R1+0x1040], R8 ;  /* 0x0010400801007387 */ /* 0x0001e80000100800 */
[----:B0-----:R-:W3:Y:S04]  /*257d0*/  LDL.LU.64 R8, [R1+0x250] ;  /* 0x0002500001087983 */ /* 0x001ee80000300a00 */
[----:B------:R-:W3:Y:S01]  /*257e0*/  LDL.LU.64 R10, [R1+0x258] ;  /* 0x00025800010a7983 */ /* 0x000ee20000300a00 */
[C---:B--2---:R-:W-:Y:S06]  /*257f0*/  HMMA.16816.F32.BF16 R12, R20.reuse, R12, R4 ;  /* 0x0000000c140c723c */ /* 0x044fec0000041804 */
[----:B---3--:R-:W-:-:S15]  /*25800*/  HMMA.16816.F32.BF16 R16, R20, R16, R8 ;  /* 0x000000101410723c */ /* 0x008fde0000041808 */
[----:B------:R-:W-:-:S03]  /*25810*/  NOP ;  /* 0x0000000000007918 */ /* 0x000fc60000000000 */
[----:B------:R-:W-:Y:S02]  /*25820*/  IMAD.MOV.U32 R6, RZ, RZ, R15 ;  /* 0x000000ffff067224 */ /* 0x000fe400078e000f */
[----:B------:R-:W-:Y:S02]  /*25830*/  IMAD.MOV.U32 R7, RZ, RZ, R14 ;  /* 0x000000ffff077224 */ /* 0x000fe400078e000e */
[----:B------:R-:W-:Y:S02]  /*25840*/  IMAD.MOV.U32 R28, RZ, RZ, R12 ;  /* 0x000000ffff1c7224 */ /* 0x000fe400078e000c */
[----:B------:R-:W-:Y:S02]  /*25850*/  IMAD.MOV.U32 R29, RZ, RZ, R13 ;  /* 0x000000ffff1d7224 */ /* 0x000fe400078e000d */
[----:B------:R-:W2:Y:S04]  /*25860*/  LDL.LU.64 R12, [R1+0x1140] ;  /* 0x00114000010c7983 */ /* 0x000ea80000300a00 */
[----:B------:R-:W-:Y:S04]  /*25870*/  STL [R1+0x105c], R6 ;  /* 0x00105c0601007387 */ /* 0x000fe80000100800 */
[----:B------:R0:W-:Y:S04]  /*25880*/  STL [R1+0x1058], R7 ;  /* 0x0010580701007387 */ /* 0x0001e80000100800 */
[----:B------:R-:W3:Y:S04]  /*25890*/  LDL.LU.64 R4, [R1+0x240] ;  /* 0x0002400001047983 */ /* 0x000ee80000300a00 */
[----:B0-----:R-:W3:Y:S04]  /*258a0*/  LDL.LU.64 R6, [R1+0x248] ;  /* 0x0002480001067983 */ /* 0x001ee80000300a00 */
[----:B------:R-:W-:Y:S04]  /*258b0*/  STL [R1+0x1054], R29 ;  /* 0x0010541d01007387 */ /* 0x000fe80000100800 */
[----:B------:R-:W-:Y:S01]  /*258c0*/  STL [R1+0x1050], R28 ;  /* 0x0010501c01007387 */ /* 0x000fe20000100800 */
[----:B------:R-:W-:-:S02]  /*258d0*/  IMAD.MOV.U32 R11, RZ, RZ, R16 ;  /* 0x000000ffff0b7224 */ /* 0x000fc400078e0010 */
[----:B------:R-:W-:Y:S02]  /*258e0*/  IMAD.MOV.U32 R10, RZ, RZ, R17 ;  /* 0x000000ffff0a7224 */ /* 0x000fe400078e0011 */
[----:B------:R-:W3:Y:S01]  /*258f0*/  LDL.LU.64 R16, [R1+0x1138] ;  /* 0x0011380001107983 */ /* 0x000ee20000300a00 */
[----:B------:R-:W-:Y:S02]  /*25900*/  IMAD.MOV.U32 R9, RZ, RZ, R18 ;  /* 0x000000ffff097224 */ /* 0x000fe400078e0012 */
[----:B------:R-:W-:-:S05]  /*25910*/  IMAD.MOV.U32 R8, RZ, RZ, R19 ;  /* 0x000000ffff087224 */ /* 0x000fca00078e0013 */
[----:B------:R0:W-:Y:S04]  /*25920*/  STL [R1+0x106c], R8 ;  /* 0x00106c0801007387 */ /* 0x0001e80000100800 */
[----:B------:R-:W-:Y:S04]  /*25930*/  STL [R1+0x1068], R9 ;  /* 0x0010680901007387 */ /* 0x000fe80000100800 */
[----:B------:R-:W-:Y:S04]  /*25940*/  STL [R1+0x1064], R10 ;  /* 0x0010640a01007387 */ /* 0x000fe80000100800 */
[----:B------:R-:W-:Y:S01]  /*25950*/  STL [R1+0x1060], R11 ;  /* 0x0010600b01007387 */ /* 0x000fe20000100800 */
[----:B0-----:R-:W-:-:S03]  /*25960*/  IMAD.MOV.U32 R8, RZ, RZ, R24 ;  /* 0x000000ffff087224 */ /* 0x001fc600078e0018 */
[----:B------:R-:W4:Y:S01]  /*25970*/  LDL.LU R24, [R1+0x1130] ;  /* 0x0011300001187983 */ /* 0x000f220000300800 */
[----:B---3--:R-:W-:-:S15]  /*25980*/  HMMA.16816.F32.BF16 R16, R20, R16, R4 ;  /* 0x000000101410723c */ /* 0x008fde0000041804 */
[----:B------:R-:W-:-:S09]  /*25990*/  NOP ;  /* 0x0000000000007918 */ /* 0x000fd20000000000 */
[----:B------:R-:W-:Y:S02]  /*259a0*/  IMAD.MOV.U32 R28, RZ, RZ, R19 ;  /* 0x000000ffff1c7224 */ /* 0x000fe400078e0013 */
[----:B------:R-:W-:Y:S02]  /*259b0*/  IMAD.MOV.U32 R29, RZ, RZ, R18 ;  /* 0x000000ffff1d7224 */ /* 0x000fe400078e0012 */
[----:B------:R-:W-:Y:S02]  /*259c0*/  IMAD.MOV.U32 R6, RZ, RZ, R16 ;  /* 0x000000ffff067224 */ /* 0x000fe400078e0010 */
[----:B------:R-:W-:Y:S02]  /*259d0*/  IMAD.MOV.U32 R7, RZ, RZ, R17 ;  /* 0x000000ffff077224 */ /* 0x000fe400078e0011 */
[----:B------:R-:W2:Y:S04]  /*259e0*/  LDL.LU.64 R16, [R1+0x1c0] ;  /* 0x0001c00001107983 */ /* 0x000ea80000300a00 */
[----:B------:R-:W2:Y:S04]  /*259f0*/  LDL.LU.64 R18, [R1+0x1c8] ;  /* 0x0001c80001127983 */ /* 0x000ea80000300a00 */
[----:B------:R-:W-:Y:S04]  /*25a00*/  STL [R1+0x107c], R28 ;  /* 0x00107c1c01007387 */ /* 0x000fe80000100800 */
[----:B------:R-:W-:Y:S04]  /*25a10*/  STL [R1+0x1078], R29 ;  /* 0x0010781d01007387 */ /* 0x000fe80000100800 */
[----:B------:R-:W-:Y:S04]  /*25a20*/  STL [R1+0x1074], R7 ;  /* 0x0010740701007387 */ /* 0x000fe80000100800 */
[----:B------:R0:W-:Y:S04]  /*25a30*/  STL [R1+0x1070], R6 ;  /* 0x0010700601007387 */ /* 0x0001e80000100800 */
[----:B------:R-:W3:Y:S04]  /*25a40*/  LDL.LU.64 R4, [R1+0x230] ;  /* 0x0002300001047983 */ /* 0x000ee80000300a00 */
[----:B0-----:R-:W3:Y:S01]  /*25a50*/  LDL.LU.64 R6, [R1+0x238] ;  /* 0x0002380001067983 */ /* 0x001ee20000300a00 */
[----:B------:R-:W-:Y:S01]  /*25a60*/  IMAD.MOV.U32 R9, RZ, RZ, R27 ;  /* 0x000000ffff097224 */ /* 0x000fe200078e001b */
[C---:B--2---:R-:W-:Y:S02]  /*25a70*/  HMMA.16816.F32.BF16 R12, R20.reuse, R12, R16 ;  /* 0x0000000c140c723c */ /* 0x044fe40000041810 */
[----:B------:R-:W-:Y:S04]  /*25a80*/  LDSM.16.M88.4 R16, [R3+UR5+0x6000] ;  /* 0x006000050310783b */ /* 0x000fe80008000200 */
[----:B---3--:R-:W-:-:S15]  /*25a90*/  HMMA.16816.F32.BF16 R4, R20, R8, R4 ;  /* 0x000000081404723c */ /* 0x008fde0000041804 */
[----:B------:R-:W-:-:S03]  /*25aa0*/  NOP ;  /* 0x0000000000007918 */ /* 0x000fc60000000000 */
[----:B------:R-:W-:Y:S02]  /*25ab0*/  IMAD.MOV.U32 R28, RZ, RZ, R12 ;  /* 0x000000ffff1c7224 */ /* 0x000fe400078e000c */
[----:B------:R-:W-:-:S04]  /*25ac0*/  IMAD.MOV.U32 R29, RZ, RZ, R13 ;  /* 0x000000ffff1d7224 */ /* 0x000fc800078e000d */
[----:B------:R-:W-:Y:S02]  /*25ad0*/  IMAD.MOV.U32 R10, RZ, RZ, R6 ;  /* 0x000000ffff0a7224 */ /* 0x000fe400078e0006 */
[----:B------:R-:W-:Y:S02]  /*25ae0*/  IMAD.MOV.U32 R11, RZ, RZ, R7 ;  /* 0x000000ffff0b7224 */ /* 0x000fe400078e0007 */
[----:B------:R-:W-:Y:S02]  /*25af0*/  IMAD.MOV.U32 R7, RZ, RZ, R14 ;  /* 0x000000ffff077224 */ /* 0x000fe400078e000e */
[----:B------:R-:W-:Y:S02]  /*25b00*/  IMAD.MOV.U32 R6, RZ, RZ, R15 ;  /* 0x000000ffff067224 */ /* 0x000fe400078e000f */
[----:B------:R-:W0:Y:S01]  /*25b10*/  LDSM.16.M88.4 R12, [R3+UR5+0x5000] ;  /* 0x00500005030c783b */ /* 0x000e220008000200 */
[----:B------:R-:W-:Y:S02]  /*25b20*/  IMAD.MOV.U32 R9, RZ, RZ, R5 ;  /* 0x000000ffff097224 */ /* 0x000fe400078e0005 */
[----:B------:R-:W-:Y:S01]  /*25b30*/  IMAD.MOV.U32 R8, RZ, RZ, R4 ;  /* 0x000000ffff087224 */ /* 0x000fe200078e0004 */
[----:B------:R-:W-:Y:S04]  /*25b40*/  STL [R1+0x108c], R11 ;  /* 0x00108c0b01007387 */ /* 0x000fe80000100800 */
[----:B------:R-:W-:Y:S04]  /*25b50*/  STL [R1+0x1088], R10 ;  /* 0x0010880a01007387 */ /* 0x000fe80000100800 */
[----:B------:R1:W-:Y:S04]  /*25b60*/  STL [R1+0x1084], R9 ;  /* 0x0010840901007387 */ /* 0x0003e80000100800 */
[----:B------:R2:W-:Y:S04]  /*25b70*/  STL [R1+0x1080], R8 ;  /* 0x0010800801007387 */ /* 0x0005e80000100800 */
[----:B------:R-:W-:Y:S04]  /*25b80*/  STL.64 [R1+0x1128], R22 ;  /* 0x0011281601007387 */ /* 0x000fe80000100a00 */
[----:B------:R-:W-:Y:S04]  /*25b90*/  STL.64 [R1+0x1120], R20 ;  /* 0x0011201401007387 */ /* 0x000fe80000100a00 */
[----:B------:R-:W-:Y:S04]  /*25ba0*/  STL [R1+0x109c], R6 ;  /* 0x00109c0601007387 */ /* 0x000fe80000100800 */
[----:B------:R-:W-:Y:S04]  /*25bb0*/  STL [R1+0x1098], R7 ;  /* 0x0010980701007387 */ /* 0x000fe80000100800 */
[----:B------:R-:W-:Y:S01]  /*25bc0*/  STL [R1+0x1094], R29 ;  /* 0x0010941d01007387 */ /* 0x000fe20000100800 */
[----:B-1----:R-:W-:-:S03]  /*25bd0*/  IMAD.MOV.U32 R9, RZ, RZ, R0 ;  /* 0x000000ffff097224 */ /* 0x002fc600078e0000 */
[----:B------:R-:W-:Y:S01]  /*25be0*/  STL [R1+0x1090], R28 ;  /* 0x0010901c01007387 */ /* 0x000fe20000100800 */
[----:B--2---:R-:W-:Y:S02]  /*25bf0*/  IMAD.MOV.U32 R8, RZ, RZ, R2 ;  /* 0x000000ffff087224 */ /* 0x004fe400078e0002 */
[----:B0-----:R-:W-:Y:S02]  /*25c00*/  IMAD.MOV.U32 R27, RZ, RZ, R15 ;  /* 0x000000ffff1b7224 */ /* 0x001fe400078e000f */
[----:B------:R-:W-:Y:S02]  /*25c10*/  IMAD.MOV.U32 R2, RZ, RZ, R12 ;  /* 0x000000ffff027224 */ /* 0x000fe400078e000c */
[----:B------:R-:W-:Y:S01]  /*25c20*/  IMAD.MOV.U32 R0, RZ, RZ, R13 ;  /* 0x000000ffff007224 */ /* 0x000fe200078e000d */
[----:B------:R-:W-:Y:S04]  /*25c30*/  STL [R1+0x118], R14 ;  /* 0x0001180e01007387 */ /* 0x000fe80000100800 */
[----:B------:R-:W0:Y:S01]  /*25c40*/  LDSM.16.M88.4 R12, [R3+UR5+0x5800] ;  /* 0x00580005030c783b */ /* 0x000e220008000200 */
[----:B------:R-:W-:-:S02]  /*25c50*/  IMAD.MOV.U32 R5, RZ, RZ, R18 ;  /* 0x000000ffff057224 */ /* 0x000fc400078e0012 */
[----:B------:R-:W-:Y:S01]  /*25c60*/  IMAD.MOV.U32 R4, RZ, RZ, R19 ;  /* 0x000000ffff047224 */ /* 0x000fe200078e0013 */
[----:B------:R-:W-:Y:S04]  /*25c70*/  STL [R1+0x10b8], R27 ;  /* 0x0010b81b01007387 */ /* 0x000fe80000100800 */
[----:B------:R-:W-:Y:S01]  /*25c80*/  LDSM.16.M88.4 R20, [R3+UR5+0x7800] ;  /* 0x007800050314783b */ /* 0x000fe20008000200 */
[----:B0-----:R-:W-:Y:S02]  /*25c90*/  IMAD.MOV.U32 R7, RZ, RZ, R12 ;  /* 0x000000ffff077224 */ /* 0x001fe400078e000c */
[----:B------:R-:W-:Y:S02]  /*25ca0*/  IMAD.MOV.U32 R6, RZ, RZ, R13 ;  /* 0x000000ffff067224 */ /* 0x000fe400078e000d */
[----:B------:R-:W-:-:S02]  /*25cb0*/  IMAD.MOV.U32 R13, RZ, RZ, R16 ;  /* 0x000000ffff0d7224 */ /* 0x000fc400078e0010 */
[----:B------:R-:W-:Y:S02]  /*25cc0*/  IMAD.MOV.U32 R12, RZ, RZ, R17 ;  /* 0x000000ffff0c7224 */ /* 0x000fe400078e0011 */
[----:B------:R-:W0:Y:S04]  /*25cd0*/  LDSM.16.M88.4 R16, [R3+UR5+0x6800] ;  /* 0x006800050310783b */ /* 0x000e280008000200 */
[----:B------:R-:W-:Y:S04]  /*25ce0*/  STL.64 [R1+0x108], R14 ;  /* 0x0001080e01007387 */ /* 0x000fe80000100a00 */
[----:B------:R-:W-:Y:S04]  /*25cf0*/  STL [R1+0x10a4], R4 ;  /* 0x0010a40401007387 */ /* 0x000fe80000100800 */
[----:B------:R1:W-:Y:S02]  /*25d00*/  STL [R1+0x10a0], R5 ;  /* 0x0010a00501007387 */ /* 0x0003e40000100800 */
[----:B-1----:R-:W-:-:S02]  /*25d10*/  IMAD.MOV.U32 R5, RZ, RZ, R0 ;  /* 0x000000ffff057224 */ /* 0x002fc400078e0000 */
[----:B0-----:R-:W-:Y:S01]  /*25d20*/  IMAD.MOV.U32 R10, RZ, RZ, R16 ;  /* 0x000000ffff0a7224 */ /* 0x001fe200078e0010 */
[----:B------:R-:W-:Y:S01]  /*25d30*/  STL.64 [R1+0xe8], R18 ;  /* 0x0000e81201007387 */ /* 0x000fe20000100a00 */
[----:B------:R-:W-:-:S03]  /*25d40*/  IMAD.MOV.U32 R0, RZ, RZ, R17 ;  /* 0x000000ffff007224 */ /* 0x000fc600078e0011 */
[----:B------:R0:W1:Y:S01]  /*25d50*/  LDSM.16.M88.4 R16, [R3+UR5+0x7000] ;  /* 0x007000050310783b */ /* 0x0000620008000200 */
[----:B------:R-:W-:Y:S02]  /*25d60*/  IMAD.MOV.U32 R4, RZ, RZ, R2 ;  /* 0x000000ffff047224 */ /* 0x000fe400078e0002 */
[----:B------:R-:W-:Y:S02]  /*25d70*/  IMAD.MOV.U32 R2, RZ, RZ, R23 ;  /* 0x000000ffff027224 */ /* 0x000fe400078e0017 */
[----:B------:R-:W-:Y:S02]  /*25d80*/  IMAD.MOV.U32 R26, RZ, RZ, R20 ;  /* 0x000000ffff1a7224 */ /* 0x000fe400078e0014 */
[----:B------:R-:W-:Y:S02]  /*25d90*/  IMAD.MOV.U32 R25, RZ, RZ, R21 ;  /* 0x000000ffff197224 */ /* 0x000fe400078e0015 */
[----:B0-----:R-:W-:Y:S02]  /*25da0*/  IMAD.MOV.U32 R3, RZ, RZ, R22 ;  /* 0x000000ffff037224 */ /* 0x001fe400078e0016 */
[----:B------:R-:W2:Y:S04]  /*25db0*/  LDL.LU.64 R22, [R1+0x1128] ;  /* 0x0011280001167983 */ /* 0x000ea80000300a00 */
[----:B------:R-:W2:Y:S04]  /*25dc0*/  LDL.LU.64 R20, [R1+0x1120] ;  /* 0x0011200001147983 */ /* 0x000ea80000300a00 */
[----:B-1----:R0:W-:Y:S02]  /*25dd0*/  STL.64 [R1+0xd8], R18 ;  /* 0x0000d81201007387 */ /* 0x0021e40000100a00 */
[----:B0-----:R-:W-:-:S05]  /*25de0*/  IMAD.MOV.U32 R19, RZ, RZ, R10 ;  /* 0x000000ffff137224 */ /* 0x001fca00078e000a */
[----:B------:R-:W-:Y:S04]  /*25df0*/  STL [R1+0x1118], R19 ;  /* 0x0011181301007387 */ /* 0x000fe80000100800 */
[----:B------:R0:W-:Y:S04]  /*25e00*/  STL.64 [R1+0x1110], R16 ;  /* 0x0011101001007387 */ /* 0x0001e80000100a00 */
[----:B0-----:R-:W2:Y:S04]  /*25e10*/  LDL.LU.64 R16, [R1+0x220] ;  /* 0x0002200001107983 */ /* 0x001ea80000300a00 */
[----:B------:R-:W2:Y:S04]  /*25e20*/  LDL.LU.64 R18, [R1+0x228] ;  /* 0x0002280001127983 */ /* 0x000ea80000300a00 */
[----:B------:R-:W-:Y:S04]  /*25e30*/  STL [R1+0x10ac], R2 ;  /* 0x0010ac0201007387 */ /* 0x000fe80000100800 */
[----:B------:R-:W-:Y:S01]  /*25e40*/  STL [R1+0x10a8], R3 ;  /* 0x0010a80301007387 */ /* 0x000fe20000100800 */
[----:B--2---:R-:W-:-:S15]  /*25e50*/  HMMA.16816.F32.BF16 R16, R20, R8, R16 ;  /* 0x000000081410723c */ /* 0x004fde0000041810 */
[----:B------:R-:W-:-:S09]  /*25e60*/  NOP ;  /* 0x0000000000007918 */ /* 0x000fd20000000000 */
[----:B------:R-:W-:Y:S02]  /*25e70*/  IMAD.MOV.U32 R8, RZ, RZ, R19 ;  /* 0x000000ffff087224 */ /* 0x000fe400078e0013 */
[----:B------:R-:W-:-:S03]  /*25e80*/  IMAD.MOV.U32 R9, RZ, RZ, R18 ;  /* 0x000000ffff097224 */ /* 0x000fc600078e0012 */
[----:B------:R0:W-:Y:S04]  /*25e90*/  STL [R1+0x10c8], R8 ;  /* 0x0010c80801007387 */ /* 0x0001e80000100800 */
[----:B------:R1:W-:Y:S01]  /*25ea0*/  STL [R1+0x10c4], R9 ;  /* 0x0010c40901007387 */ /* 0x0003e20000100800 */
[----:B0-----:R-:W-:Y:S02]  /*25eb0*/  IMAD.MOV.U32 R8, RZ, RZ, R13 ;  /* 0x000000ffff087224 */ /* 0x001fe400078e000d */
[----:B-1----:R-:W-:Y:S02]  /*25ec0*/  IMAD.MOV.U32 R9, RZ, RZ, R12 ;  /* 0x000000ffff097224 */ /* 0x002fe400078e000c */
[----:B----4-:R-:W0:Y:S01]  /*25ed0*/  LDSM.16.MT88.4 R12, [R24+0x8200] ;  /* 0x00820000180c783b */ /* 0x010e220000004200 */
[----:B------:R-:W-:-:S02]  /*25ee0*/  IMAD.MOV.U32 R10, RZ, RZ, R17 ;  /* 0x000000ffff0a7224 */ /* 0x000fc400078e0011 */
[----:B------:R-:W-:-:S03]  /*25ef0*/  IMAD.MOV.U32 R11, RZ, RZ, R16 ;  /* 0x000000ffff0b7224 */ /* 0x000fc600078e0010 */
[----:B------:R-:W-:Y:S04]  /*25f00*/  STL [R1+0x10c0], R10 ;  /* 0x0010c00a01007387 */ /* 0x000fe80000100800 */
[----:B------:R-:W-:Y:S04]  /*25f10*/  STL [R1+0x10bc], R11 ;  /* 0x0010bc0b01007387 */ /* 0x000fe80000100800 */
[----:B------:R-:W2:Y:S04]  /*25f20*/  LDL.LU.64 R16, [R1+0x200] ;  /* 0x0002000001107983 */ /* 0x000ea80000300a00 */
[----:B------:R-:W2:Y:S04]  /*25f30*/  LDL.LU.64 R18, [R1+0x208] ;  /* 0x0002080001127983 */ /* 0x000ea80000300a00 */
[----:B0-----:R-:W-:Y:S04]  /*25f40*/  STL.64 [R1+0x10d8], R14 ;  /* 0x0010d80e01007387 */ /* 0x001fe80000100a00 */
[----:B------:R0:W-:Y:S02]  /*25f50*/  STL.64 [R1+0x10d0], R12 ;  /* 0x0010d00c01007387 */ /* 0x0001e40000100a00 */
[----:B0-----:R-:W-:-:S02]  /*25f60*/  IMAD.MOV.U32 R12, RZ, RZ, R26 ;  /* 0x000000ffff0c7224 */ /* 0x001fc400078e001a */
[----:B------:R-:W-:-:S05]  /*25f70*/  IMAD.MOV.U32 R13, RZ, RZ, R25 ;  /* 0x000000ffff0d7224 */ /* 0x000fca00078e0019 */
[----:B------:R-:W-:Y:S04]  /*25f80*/  STL.64 [R1+0x10f0], R12 ;  /* 0x0010f00c01007387 */ /* 0x000fe80000100a00 */
[----:B------:R0:W-:Y:S04]  /*25f90*/  STL [R1+0x10cc], R24 ;  /* 0x0010cc1801007387 */ /* 0x0001e80000100800 */
[----:B0-----:R-:W3:Y:S04]  /*25fa0*/  LDL.LU.64 R24, [R1+0x210] ;  /* 0x0002100001187983 */ /* 0x001ee80000300a00 */
[----:B------:R-:W3:Y:S01]  /*25fb0*/  LDL.LU.64 R26, [R1+0x218] ;  /* 0x00021800011a7983 */ /* 0x000ee20000300a00 */
[----:B------:R-:W-:-:S02]  /*25fc0*/  IMAD.MOV.U32 R12, RZ, RZ, R7 ;  /* 0x000000ffff0c7224 */ /* 0x000fc400078e0007 */
[----:B------:R-:W-:-:S07]  /*25fd0*/  IMAD.MOV.U32 R13, RZ, RZ, R6 ;  /* 0x000000ffff0d7224 */ /* 0x000fce00078e0006 */
[----:B--2---:R-:W-:-:S15]  /*25fe0*/  HMMA.16816.F32.BF16 R12, R20, R12, R16 ;  /* 0x0000000c140c723c */ /* 0x004fde0000041810 */
[----:B------:R-:W-:-:S09]  /*25ff0*/  NOP ;  /* 0x0000000000007918 */ /* 0x000fd20000000000 */
[----:B------:R-:W-:Y:S02]  /*26000*/  IMAD.MOV.U32 R2, RZ, RZ, R12 ;  /* 0x000000ffff027224 */ /* 0x000fe400078e000c */
[----:B------:R-:W-:Y:S01]  /*26010*/  IMAD.MOV.U32 R3, RZ, RZ, R13 ;  /* 0x000000ffff037224 */ /* 0x000fe200078e000d */
[----:B---3--:R-:W-:Y:S07]  /*26020*/  HMMA.16816.F32.BF16 R24, R20, R4, R24 ;  /* 0x000000041418723c */ /* 0x008fee0000041818 */
[----:B------:R-:W-:-:S02]  /*26030*/  IMAD.MOV.U32 R4, RZ, RZ, R14 ;  /* 0x000000ffff047224 */ /* 0x000fc400078e000e */
[----:B------:R-:W-:-:S15]  /*26040*/  IMAD.MOV.U32 R5, RZ, RZ, R15 ;  /* 0x000000ffff057224 */ /* 0x000fde00078e000f */
[----:B------:R-:W-:Y:S02]  /*26050*/  IMAD.MOV.U32 R6, RZ, RZ, R24 ;  /* 0x000000ffff067224 */ /* 0x000fe400078e0018 */
[----:B------:R-:W-:Y:S02]  /*26060*/  IMAD.MOV.U32 R7, RZ, RZ, R25 ;  /* 0x000000ffff077224 */ /* 0x000fe400078e0019 */
[----:B------:R-:W-:Y:S02]  /*26070*/  IMAD.MOV.U32 R29, RZ, RZ, R26 ;  /* 0x000000ffff1d7224 */ /* 0x000fe400078e001a */
[----:B------:R-:W-:Y:S01]  /*26080*/  IMAD.MOV.U32 R28, RZ, RZ, R27 ;  /* 0x000000ffff1c7224 */ /* 0x000fe200078e001b */
[----:B------:R-:W2:Y:S04]  /*26090*/  LDL.LU.64 R24, [R1+0x1f0] ;  /* 0x0001f00001187983 */ /* 0x000ea80000300a00 */
[----:B------:R-:W2:Y:S04]  /*260a0*/  LDL.LU.64 R26, [R1+0x1f8] ;  /* 0x0001f800011a7983 */ /* 0x000ea80000300a00 */
[----:B------:R-:W3:Y:S04]  /*260b0*/  LDL.LU R19, [R1+0x1118] ;  /* 0x0011180001137983 */ /* 0x000ee80000300800 */
[----:B------:R-:W4:Y:S04]  /*260c0*/  LDL.LU.64 R16, [R1+0x1110] ;  /* 0x0011100001107983 */ /* 0x000f280000300a00 */
[----:B------:R-:W2:Y:S04]  /*260d0*/  LDL.LU.64 R12, [R1+0x1d0] ;  /* 0x0001d000010c7983 */ /* 0x000ea80000300a00 */
[----:B------:R-:W3:Y:S04]  /*260e0*/  LDL.LU.64 R14, [R1+0x1d8] ;  /* 0x0001d800010e7983 */ /* 0x000ee80000300a00 */
[----:B---3--:R-:W-:Y:S04]  /*260f0*/  STL.64 [R1+0x1100], R14 ;  /* 0x0011000e01007387 */ /* 0x008fe80000100a00 */
[----:B--2---:R-:W-:Y:S04]  /*26100*/  STL.64 [R1+0x10f8], R12 ;  /* 0x0010f80c01007387 */ /* 0x004fe80000100a00 */
[----:B------:R-:W-:Y:S04]  /*26110*/  STL.64 [R1+0x10e8], R6 ;  /* 0x0010e80601007387 */ /* 0x000fe80000100a00 */
[----:B------:R0:W-:Y:S02]  /*26120*/  STL.64 [R1+0x10e0], R4 ;  /* 0x0010e00401007387 */ /* 0x0001e40000100a00 */
[----:B0-----:R-:W-:-:S15]  /*26130*/  HMMA.16816.F32.BF16 R4, R20, R8, R24 ;  /* 0x000000081404723c */ /* 0x001fde0000041818 */
[----:B------:R-:W-:-:S09]  /*26140*/  NOP ;  /* 0x0000000000007918 */ /* 0x000fd20000000000 */
[----:B------:R-:W-:-:S05]  /*26150*/  IMAD.MOV.U32 R11, RZ, RZ, R4 ;  /* 0x000000ffff0b7224 */ /* 0x000fca00078e0004 */
[----:B------:R0:W-:Y:S04]  /*26160*/  STL [R1+0x1108], R11 ;  /* 0x0011080b01007387 */ /* 0x0001e80000100800 */
[----:B------:R-:W2:Y:S04]  /*26170*/  LDL.LU.64 R8, [R1+0x1e0] ;  /* 0x0001e00001087983 */ /* 0x000ea80000300a00 */
[----:B0-----:R-:W2:Y:S01]  /*26180*/  LDL.LU.64 R10, [R1+0x1e8] ;  /* 0x0001e800010a7983 */ /* 0x001ea20000300a00 */
[----:B------:R-:W-:Y:S02]  /*26190*/  IMAD.MOV.U32 R12, RZ, RZ, R19 ;  /* 0x000000ffff0c7224 */ /* 0x000fe400078e0013 */
[----:B------:R-:W-:-:S02]  /*261a0*/  IMAD.MOV.U32 R13, RZ, RZ, R0 ;  /* 0x000000ffff0d7224 */ /* 0x000fc400078e0000 */
[----:B------:R-:W-:Y:S02]  /*261b0*/  IMAD.MOV.U32 R27, RZ, RZ, R5 ;  /* 0x000000ffff1b7224 */ /* 0x000fe400078e0005 */
[----:B------:R-:W-:Y:S02]  /*261c0*/  IMAD.MOV.U32 R25, RZ, RZ, R6 ;  /* 0x000000ffff197224 */ /* 0x000fe400078e0006 */
[----:B------:R-:W-:Y:S01]  /*261d0*/  IMAD.MOV.U32 R26, RZ, RZ, R7 ;  /* 0x000000ffff1a7224 */ /* 0x000fe200078e0007 */
[----:B------:R-:W3:Y:S04]  /*261e0*/  LDL.LU.64 R4, [R1+0x1b0] ;  /* 0x0001b00001047983 */ /* 0x000ee80000300a00 */
[----:B------:R-:W3:Y:S01]  /*261f0*/  LDL.LU.64 R6, [R1+0x1b8] ;  /* 0x0001b80001067983 */ /* 0x000ee20000300a00 */
[----:B------:R-:W0:Y:S01]  /*26200*/  S2R R18, SR_TID.X ;  /* 0x0000000000127919 */ /* 0x000e220000002100 */
[----:B--2---:R-:W-:Y:S02]  /*26210*/  HMMA.16816.F32.BF16 R12, R20, R12, R8 ;  /* 0x0000000c140c723c */ /* 0x004fe40000041808 */
[----:B------:R-:W2:-:S15]  /*26220*/  LDL.LU R11, [R1+0x1108] ;  /* 0x00110800010b7983 */ /* 0x000e9e0000300800 */
[----:B------:R-:W-:-:S07]  /*26230*/  NOP ;  /* 0x0000000000007918 */ /* 0x000fce0000000000 */
[----:B------:R-:W-:Y:S02]  /*26240*/  IMAD.MOV.U32 R9, RZ, RZ, R14 ;  /* 0x000000ffff097224 */ /* 0x000fe400078e000e */
[----:B------:R-:W-:Y:S02]  /*26250*/  IMAD.MOV.U32 R10, RZ, RZ, R15 ;  /* 0x000000ffff0a7224 */ /* 0x000fe400078e000f */
[----:B------:R-:W-:Y:S02]  /*26260*/  IMAD.MOV.U32 R24, RZ, RZ, R12 ;  /* 0x000000ffff187224 */ /* 0x000fe400078e000c */
[----:B------:R-:W-:Y:S01]  /*26270*/  IMAD.MOV.U32 R8, RZ, RZ, R13 ;  /* 0x000000ffff087224 */ /* 0x000fe200078e000d */
[----:B------:R-:W4:Y:S04]  /*26280*/  LDL.LU.64 R14, [R1+0x1100] ;  /* 0x00110000010e7983 */ /* 0x000f280000300a00 */
[----:B------:R-:W4:Y:S01]  /*26290*/  LDL.LU.64 R12, [R1+0x10f8] ;  /* 0x0010f800010c7983 */ /* 0x000f220000300a00 */
[C---:B0-----:R-:W-:Y:S01]  /*262a0*/  LOP3.LUT R0, R18.reuse, 0x7, RZ, 0xc0, !PT ;  /* 0x0000000712007812 */ /* 0x041fe200078ec0ff */
[----:B------:R-:W-:-:S02]  /*262b0*/  IMAD.SHL.U32 R19, R18, 0x20, RZ ;  /* 0x0000002012137824 */ /* 0x000fc400078e00ff */
[----:B------:R-:W-:Y:S02]  /*262c0*/  IMAD.SHL.U32 R18, R18, 0x2, RZ ;  /* 0x0000000212127824 */ /* 0x000fe400078e00ff */
[----:B------:R-:W-:-:S05]  /*262d0*/  IMAD R0, R0, 0x90, RZ ;  /* 0x0000009000007824 */ /* 0x000fca00078e02ff */
[----:B------:R-:W-:-:S04]  /*262e0*/  LOP3.LUT R0, R0, 0x30, R18, 0x78, !PT ;  /* 0x0000003000007812 */ /* 0x000fc800078e7812 */
[----:B------:R-:W-:Y:S02]  /*262f0*/  LOP3.LUT R0, R0, 0x400, R19, 0xf8, !PT ;  /* 0x0000040000007812 */ /* 0x000fe400078ef813 */
[----:B----4-:R-:W-:Y:S01]  /*26300*/  HMMA.16816.F32.BF16 R16, R20, R16, R12 ;  /* 0x000000101410723c */ /* 0x010fe2000004180c */
[----:B------:R-:W3:-:S15]  /*26310*/  LDL.LU.64 R12, [R1+0x10f0] ;  /* 0x0010f000010c7983 */ /* 0x000ede0000300a00 */
[----:B------:R-:W-:-:S07]  /*26320*/  NOP ;  /* 0x0000000000007918 */ /* 0x000fce0000000000 */
[----:B------:R0:W-:Y:S04]  /*26330*/  STL.64 [R1+0xed8], R18 ;  /* 0x000ed81201007387 */ /* 0x0001e80000100a00 */
[----:B------:R-:W-:Y:S04]  /*26340*/  STL.64 [R1+0xed0], R16 ;  /* 0x000ed01001007387 */ /* 0x000fe80000100a00 */
[----:B0-----:R-:W4:Y:S04]  /*26350*/  LDL.LU R18, [R1+0xe8] ;  /* 0x0000e80001127983 */ /* 0x001f280000300800 */
[----:B------:R-:W4:Y:S01]  /*26360*/  LDL.LU R19, [R1+0xec] ;  /* 0x0000ec0001137983 */ /* 0x000f220000300800 */
[----:B---3--:R-:W-:Y:S03]  /*26370*/  HMMA.16816.F32.BF16 R20, R20, R12, R4 ;  /* 0x0000000c1414723c */ /* 0x008fe60000041804 */
[----:B------:R-:W3:Y:S04]  /*26380*/  LDL.LU.64 R6, [R1+0x10e8] ;  /* 0x0010e80001067983 */ /* 0x000ee80000300a00 */
[----:B------:R-:W4:Y:S04]  /*26390*/  LDL.LU.64 R4, [R1+0x10e0] ;  /* 0x0010e00001047983 */ /* 0x000f280000300a00 */
[----:B------:R-:W3:Y:S04]  /*263a0*/  LDL.LU.64 R14, [R1+0x10d8] ;  /* 0x0010d800010e7983 */ /* 0x000ee80000300a00 */
[----:B------:R-:W3:Y:S08]  /*263b0*/  LDL.LU.64 R12, [R1+0x10d0] ;  /* 0x0010d000010c7983 */ /* 0x000ef00000300a00 */
[----:B------:R0:W-:Y:S04]  /*263c0*/  STL.64 [R1+0xec8], R22 ;  /* 0x000ec81601007387 */ /* 0x0001e80000100a00 */
[----:B------:R1:W-:Y:S04]  /*263d0*/  STL.64 [R1+0xec0], R20 ;  /* 0x000ec01401007387 */ /* 0x0003e80000100a00 */
[----:B0-----:R-:W2:Y:S04]  /*263e0*/  LDL.LU R22, [R1+0xd8] ;  /* 0x0000d80001167983 */ /* 0x001ea80000300800 */
[----:B------:R-:W2:Y:S01]  /*263f0*/  LDL.LU R23, [R1+0xdc] ;  /* 0x0000dc0001177983 */ /* 0x000ea20000300800 */
[----:B-1----:R-:W-:-:S02]  /*26400*/  IMAD.MOV.U32 R20, RZ, RZ, R24 ;  /* 0x000000ffff147224 */ /* 0x002fc400078e0018 */
[----:B------:R-:W-:Y:S01]  /*26410*/  IMAD.MOV.U32 R21, RZ, RZ, R8 ;  /* 0x000000ffff157224 */ /* 0x000fe200078e0008 */
[----:B--2---:R0:W-:Y:S04]  /*26420*/  STL.64 [R1+0xee0], R22 ;  /* 0x000ee01601007387 */ /* 0x0041e80000100a00 */
[----:B------:R-:W2:Y:S04]  /*26430*/  LDL.LU R24, [R1+0x10cc] ;  /* 0x0010cc0001187983 */ /* 0x000ea80000300800 */
[----:B------:R-:W3:Y:S01]  /*26440*/  LDL.LU R8, [R1+0x10c8] ;  /* 0x0010c80001087983 */ /* 0x000ee20000300800 */
[----:B0-----:R-:W-:-:S02]  /*26450*/  IMAD.MOV.U32 R22, RZ, RZ, R9 ;  /* 0x000000ffff167224 */ /* 0x001fc400078e0009 */
[----:B------:R-:W-:Y:S01]  /*26460*/  IMAD.MOV.U32 R23, RZ, RZ, R10 ;  /* 0x000000ffff177224 */ /* 0x000fe200078e000a */
[----:B------:R-:W3:Y:S04]  /*26470*/  LDL.LU R9, [R1+0x10c4] ;  /* 0x0010c40001097983 */ /* 0x000ee80000300800 */
[----:B------:R-:W3:Y:S04]  /*26480*/  LDL.LU R10, [R1+0x10c0] ;  /* 0x0010c000010a7983 */ /* 0x000ee80000300800 */
[----:B------:R0:W-:Y:S04]  /*26490*/  STL.64 [R1+0xef0], R22 ;  /* 0x000ef01601007387 */ /* 0x0001e80000100a00 */
[----:B------:R1:W-:Y:S01]  /*264a0*/  STL.64 [R1+0xee8], R20 ;  /* 0x000ee81401007387 */ /* 0x0003e20000100a00 */
[----:B0-----:R-:W-:-:S02]  /*264b0*/  IMAD.MOV.U32 R22, RZ, RZ, R25 ;  /* 0x000000ffff167224 */ /* 0x001fc400078e0019 */
[----:B-1----:R-:W-:Y:S02]  /*264c0*/  IMAD.MOV.U32 R20, RZ, RZ, R11 ;  /* 0x000000ffff147224 */ /* 0x002fe400078e000b */
[----:B------:R-:W-:Y:S01]  /*264d0*/  IMAD.MOV.U32 R23, RZ, RZ, R26 ;  /* 0x000000ffff177224 */ /* 0x000fe200078e001a */
[----:B------:R-:W3:Y:S01]  /*264e0*/  LDL.LU R11, [R1+0x10bc] ;  /* 0x0010bc00010b7983 */ /* 0x000ee20000300800 */
[----:B------:R-:W-:-:S03]  /*264f0*/  IMAD.MOV.U32 R21, RZ, RZ, R27 ;  /* 0x000000ffff157224 */ /* 0x000fc600078e001b */
[----:B------:R-:W4:Y:S04]  /*26500*/  LDL.LU R27, [R1+0x10b8] ;  /* 0x0010b800011b7983 */ /* 0x000f280000300800 */
[----:B------:R-:W2:Y:S04]  /*26510*/  LDL.LU R25, [R1+0x10b4] ;  /* 0x0010b40001197983 */ /* 0x000ea80000300800 */
[----:B------:R-:W3:Y:S04]  /*26520*/  LDL.LU R26, [R1+0x10b0] ;  /* 0x0010b000011a7983 */ /* 0x000ee80000300800 */
[----:B------:R0:W-:Y:S04]  /*26530*/  STL.64 [R1+0xf00], R22 ;  /* 0x000f001601007387 */ /* 0x0001e80000100a00 */
[----:B------:R-:W-:Y:S04]  /*26540*/  STL.64 [R1+0xef8], R20 ;  /* 0x000ef81401007387 */ /* 0x000fe80000100a00 */
[----:B0-----:R-:W4:Y:S04]  /*26550*/  LDL.LU R22, [R1+0x108] ;  /* 0x0001080001167983 */ /* 0x001f280000300800 */
[----:B------:R-:W4:Y:S04]  /*26560*/  LDL.LU R23, [R1+0x10c] ;  /* 0x00010c0001177983 */ /* 0x000f280000300800 */
[----:B----4-:R0:W-:Y:S04]  /*26570*/  STL.64 [R1+0xf18], R22 ;  /* 0x000f181601007387 */ /* 0x0101e80000100a00 */
[----:B0-----:R-:W4:Y:S01]  /*26580*/  LDL.LU R22, [R1+0x118] ;  /* 0x0001180001167983 */ /* 0x001f220000300800 */
[----:B------:R-:W-:-:S05]  /*26590*/  IMAD.MOV.U32 R23, RZ, RZ, R27 ;  /* 0x000000ffff177224 */ /* 0x000fca00078e001b */
[----:B----4-:R3:W-:Y:S02]  /*265a0*/  STL.64 [R1+0xf30], R22 ;  /* 0x000f301601007387 */ /* 0x0107e40000100a00 */
[----:B---3--:R-:W-:Y:S02]  /*265b0*/  IMAD.MOV.U32 R22, RZ, RZ, R26 ;  /* 0x000000ffff167224 */ /* 0x008fe400078e001a */
[----:B--2---:R-:W-:Y:S02]  /*265c0*/  IMAD.MOV.U32 R23, RZ, RZ, R25 ;  /* 0x000000ffff177224 */ /* 0x004fe400078e0019 */
[----:B------:R-:W0:Y:S04]  /*265d0*/  LDSM.16.MT88.4 R24, [R24+0x8400] ;  /* 0x008400001818783b */ /* 0x000e280000004200 */
[----:B------:R1:W-:Y:S04]  /*265e0*/  STL.64 [R1+0xf48], R22 ;  /* 0x000f481601007387 */ /* 0x0003e80000100a00 */
[----:B-1----:R-:W2:Y:S04]  /*265f0*/  LDL.LU R22, [R1+0x138] ;  /* 0x0001380001167983 */ /* 0x002ea80000300800 */
[----:B------:R-:W2:Y:S04]  /*26600*/  LDL.LU R23, [R1+0x13c] ;  /* 0x00013c0001177983 */ /* 0x000ea80000300800 */
[----:B--2---:R-:W-:Y:S04]  /*26610*/  STL.64 [R1+0xf60], R22 ;  /* 0x000f601601007387 */ /* 0x004fe80000100a00 */
[----:B0-----:R-:W-:Y:S04]  /*26620*/  STL.64 [R1+0xf10], R26 ;  /* 0x000f101a01007387 */ /* 0x001fe80000100a00 */
[----:B------:R0:W-:Y:S02]  /*26630*/  STL.64 [R1+0xf08], R24 ;  /* 0x000f081801007387 */ /* 0x0001e40000100a00 */
[----:B0-----:R-:W-:-:S02]  /*26640*/  IMAD.MOV.U32 R24, RZ, RZ, R2 ;  /* 0x000000ffff187224 */ /* 0x001fc400078e0002 */
[----:B------:R-:W-:Y:S01]  /*26650*/  IMAD.MOV.U32 R25, RZ, RZ, R3 ;  /* 0x000000ffff197224 */ /* 0x000fe200078e0003 */
[----:B------:R-:W2:Y:S04]  /*26660*/  LDL.LU R2, [R1+0x10ac] ;  /* 0x0010ac0001027983 */ /* 0x000ea80000300800 */
[----:B------:R-:W3:Y:S01]  /*26670*/  LDL.LU R3, [R1+0x10a8] ;  /* 0x0010a80001037983 */ /* 0x000ee20000300800 */
[----:B------:R-:W-:Y:S02]  /*26680*/  IMAD.MOV.U32 R26, RZ, RZ, R4 ;  /* 0x000000ffff1a7224 */ /* 0x000fe400078e0004 */
[----:B------:R-:W-:Y:S01]  /*26690*/  IMAD.MOV.U32 R27, RZ, RZ, R5 ;  /* 0x000000ffff1b7224 */ /* 0x000fe200078e0005 */
[----:B------:R-:W4:Y:S04]  /*266a0*/  LDL.LU R4, [R1+0x10a4] ;  /* 0x0010a40001047983 */ /* 0x000f280000300800 */
[----:B------:R-:W2:Y:S04]  /*266b0*/  LDL.LU R5, [R1+0x10a0] ;  /* 0x0010a00001057983 */ /* 0x000ea80000300800 */
[----:B------:R-:W3:Y:S04]  /*266c0*/  LDL.LU R22, [R1+0x148] ;  /* 0x0001480001167983 */ /* 0x000ee80000300800 */
[----:B------:R-:W3:Y:S04]  /*266d0*/  LDL.LU R23, [R1+0x14c] ;  /* 0x00014c0001177983 */ /* 0x000ee80000300800 */
[----:B---3--:R-:W-:Y:S04]  /*266e0*/  STL.64 [R1+0xf78], R22 ;  /* 0x000f781601007387 */ /* 0x008fe80000100a00 */
[----:B------:R-:W-:Y:S04]  /*266f0*/  STL.64 [R1+0xf28], R26 ;  /* 0x000f281a01007387 */ /* 0x000fe80000100a00 */
[----:B------:R0:W-:Y:S02]  /*26700*/  STL.64 [R1+0xf20], R24 ;  /* 0x000f201801007387 */ /* 0x0001e40000100a00 */
[----:B0-----:R-:W-:-:S02]  /*26710*/  IMAD.MOV.U32 R24, RZ, RZ, R6 ;  /* 0x000000ffff187224 */ /* 0x001fc400078e0006 */
[----:B------:R-:W-:Y:S01]  /*26720*/  IMAD.MOV.U32 R25, RZ, RZ, R7 ;  /* 0x000000ffff197224 */ /* 0x000fe200078e0007 */
[----:B------:R-:W3:Y:S04]  /*26730*/  LDL.LU R6, [R1+0x109c] ;  /* 0x00109c0001067983 */ /* 0x000ee80000300800 */
[----:B------:R-:W4:Y:S01]  /*26740*/  LDL.LU R7, [R1+0x1098] ;  /* 0x0010980001077983 */ /* 0x000f220000300800 */
[----:B------:R-:W-:Y:S02]  /*26750*/  IMAD.MOV.U32 R26, RZ, RZ, R29 ;  /* 0x000000ffff1a7224 */ /* 0x000fe400078e001d */
[----:B------:R-:W-:Y:S01]  /*26760*/  IMAD.MOV.U32 R27, RZ, RZ, R28 ;  /* 0x000000ffff1b7224 */ /* 0x000fe200078e001c */
[----:B------:R-:W2:Y:S04]  /*26770*/  LDL.LU R29, [R1+0x1094] ;  /* 0x00109400011d7983 */ /* 0x000ea80000300800 */
[----:B------:R-:W3:Y:S04]  /*26780*/  LDL.LU R28, [R1+0x1090] ;  /* 0x00109000011c7983 */ /* 0x000ee80000300800 */
[----:B------:R-:W4:Y:S04]  /*26790*/  LDL.LU R22, [R1+0x158] ;  /* 0x0001580001167983 */ /* 0x000f280000300800 */
[----:B------:R-:W4:Y:S04]  /*267a0*/  LDL.LU R23, [R1+0x15c] ;  /* 0x00015c0001177983 */ /* 0x000f280000300800 */
[----:B----4-:R0:W-:Y:S04]  /*267b0*/  STL.64 [R1+0xf90], R22 ;  /* 0x000f901601007387 */ /* 0x0101e80000100a00 */
[----:B0-----:R-:W4:Y:S04]  /*267c0*/  LDL.LU R22, [R1+0x168] ;  /* 0x0001680001167983 */ /* 0x001f280000300800 */
[----:B------:R-:W4:Y:S04]  /*267d0*/  LDL.LU R23, [R1+0x16c] ;  /* 0x00016c0001177983 */ /* 0x000f280000300800 */
[----:B----4-:R-:W-:Y:S04]  /*267e0*/  STL.64 [R1+0xfa8], R22 ;  /* 0x000fa81601007387 */ /* 0x010fe80000100a00 */
[----:B------:R-:W-:Y:S04]  /*267f0*/  STL.64 [R1+0xf40], R26 ;  /* 0x000f401a01007387 */ /* 0x000fe80000100a00 */
[----:B------:R0:W-:Y:S02]  /*26800*/  STL.64 [R1+0xf38], R24 ;  /* 0x000f381801007387 */ /* 0x0001e40000100a00 */
[----:B0-----:R-:W-:-:S02]  /*26810*/  IMAD.MOV.U32 R24, RZ, RZ, R11 ;  /* 0x000000ffff187224 */ /* 0x001fc400078e000b */
[----:B------:R-:W-:Y:S01]  /*26820*/  IMAD.MOV.U32 R25, RZ, RZ, R10 ;  /* 0x000000ffff197224 */ /* 0x000fe200078e000a */
[----:B------:R-:W4:Y:S04]  /*26830*/  LDL.LU R11, [R1+0x108c] ;  /* 0x00108c00010b7983 */ /* 0x000f280000300800 */
[----:B------:R-:W4:Y:S01]  /*26840*/  LDL.LU R10, [R1+0x1088] ;  /* 0x00108800010a7983 */ /* 0x000f220000300800 */
[----:B------:R-:W-:Y:S02]  /*26850*/  IMAD.MOV.U32 R26, RZ, RZ, R9 ;  /* 0x000000ffff1a7224 */ /* 0x000fe400078e0009 */
[----:B------:R-:W-:Y:S01]  /*26860*/  IMAD.MOV.U32 R27, RZ, RZ, R8 ;  /* 0x000000ffff1b7224 */ /* 0x000fe200078e0008 */
[----:B------:R-:W4:Y:S04]  /*26870*/  LDL.LU R9, [R1+0x1084] ;  /* 0x0010840001097983 */ /* 0x000f280000300800 */
[----:B------:R-:W4:Y:S04]  /*26880*/  LDL.LU R8, [R1+0x1080] ;  /* 0x0010800001087983 */ /* 0x000f280000300800 */
[----:B------:R-:W2:Y:S04]  /*26890*/  LDL.LU R22, [R1+0x178] ;  /* 0x0001780001167983 */ /* 0x000ea80000300800 */
[----:B------:R-:W2:Y:S04]  /*268a0*/  LDL.LU R23, [R1+0x17c] ;  /* 0x00017c0001177983 */ /* 0x000ea80000300800 */
[----:B--2---:R-:W-:Y:S04]  /*268b0*/  STL.64 [R1+0xfc0], R22 ;  /* 0x000fc01601007387 */ /* 0x004fe80000100a00 */
[----:B------:R-:W-:Y:S04]  /*268c0*/  STL.64 [R1+0xf58], R26 ;  /* 0x000f581a01007387 */ /* 0x000fe80000100a00 */
[----:B------:R3:W-:Y:S02]  /*268d0*/  STL.64 [R1+0xf50], R24 ;  /* 0x000f501801007387 */ /* 0x0007e40000100a00 */
[----:B---3--:R-:W-:-:S02]  /*268e0*/  IMAD.MOV.U32 R24, RZ, RZ, R28 ;  /* 0x000000ffff187224 */ /* 0x008fc400078e001c */
[----:B------:R-:W-:Y:S01]  /*268f0*/  IMAD.MOV.U32 R25, RZ, RZ, R29 ;  /* 0x000000ffff197224 */ /* 0x000fe200078e001d */
[----:B------:R-:W2:Y:S04]  /*26900*/  LDL.LU R28, [R1+0x107c] ;  /* 0x00107c00011c7983 */ /* 0x000ea80000300800 */
[----:B------:R-:W3:Y:S01]  /*26910*/  LDL.LU R29, [R1+0x1078] ;  /* 0x00107800011d7983 */ /* 0x000ee20000300800 */
[----:B------:R-:W-:Y:S02]  /*26920*/  IMAD.MOV.U32 R26, RZ, RZ, R7 ;  /* 0x000000ffff1a7224 */ /* 0x000fe400078e0007 */
[----:B------:R-:W-:Y:S01]  /*26930*/  IMAD.MOV.U32 R27, RZ, RZ, R6 ;  /* 0x000000ffff1b7224 */ /* 0x000fe200078e0006 */
[----:B------:R-:W2:Y:S04]  /*26940*/  LDL.LU R7, [R1+0x1074] ;  /* 0x0010740001077983 */ /* 0x000ea80000300800 */
[----:B------:R-:W3:Y:S04]  /*26950*/  LDL.LU R6, [R1+0x1070] ;  /* 0x0010700001067983 */ /* 0x000ee80000300800 */
[----:B------:R-:W4:Y:S04]  /*26960*/  LDL.LU R22, [R1+0x188] ;  /* 0x0001880001167983 */ /* 0x000f280000300800 */
        /* <DEDUP_REMOVED lines=23> */
[----:B------:R-:W3:Y:S04]  /*26ae0*/  LDL.LU R29, [R1+0x1054] ;  /* 0x00105400011d7983 */ /* 0x000ee80000300800 */
[----:B------:R-:W3:Y:S04]  /*26af0*/  LDL.LU R28, [R1+0x1050] ;  /* 0x00105000011c7983 */ /* 0x000ee80000300800 */
[----:B------:R-:W3:Y:S04]  /*26b00*/  LDL.LU R22, [R1+0x1a8] ;  /* 0x0001a80001167983 */ /* 0x000ee80000300800 */
[----:B------:R-:W3:Y:S04]  /*26b10*/  LDL.LU R23, [R1+0x1ac] ;  /* 0x0001ac0001177983 */ /* 0x000ee80000300800 */
[----:B------:R-:W-:Y:S04]  /*26b20*/  STL.64 [R1+0xfa0], R26 ;  /* 0x000fa01a01007387 */ /* 0x000fe80000100a00 */
[----:B------:R4:W-:Y:S02]  /*26b30*/  STL.64 [R1+0xf98], R24 ;  /* 0x000f981801007387 */ /* 0x0009e40000100a00 */
[----:B----4-:R-:W-:-:S02]  /*26b40*/  IMAD.MOV.U32 R24, RZ, RZ, R11 ;  /* 0x000000ffff187224 */ /* 0x010fc400078e000b */
[----:B------:R-:W-:Y:S01]  /*26b50*/  IMAD.MOV.U32 R25, RZ, RZ, R10 ;  /* 0x000000ffff197224 */ /* 0x000fe200078e000a */
[----:B------:R-:W4:Y:S04]  /*26b60*/  LDL.LU R11, [R1+0x104c] ;  /* 0x00104c00010b7983 */ /* 0x000f280000300800 */
[----:B------:R-:W4:Y:S01]  /*26b70*/  LDL.LU R10, [R1+0x1048] ;  /* 0x00104800010a7983 */ /* 0x000f220000300800 */
[----:B------:R-:W-:Y:S02]  /*26b80*/  IMAD.MOV.U32 R26, RZ, RZ, R9 ;  /* 0x000000ffff1a7224 */ /* 0x000fe400078e0009 */
[----:B------:R-:W-:Y:S01]  /*26b90*/  IMAD.MOV.U32 R27, RZ, RZ, R8 ;  /* 0x000000ffff1b7224 */ /* 0x000fe200078e0008 */
[----:B------:R-:W4:Y:S04]  /*26ba0*/  LDL.LU R9, [R1+0x1044] ;  /* 0x0010440001097983 */ /* 0x000f280000300800 */
[----:B------:R-:W4:Y:S04]  /*26bb0*/  LDL.LU R8, [R1+0x1040] ;  /* 0x0010400001087983 */ /* 0x000f280000300800 */
[----:B------:R2:W-:Y:S04]  /*26bc0*/  STL.64 [R1+0xfb8], R26 ;  /* 0x000fb81a01007387 */ /* 0x0005e80000100a00 */
[----:B------:R0:W-:Y:S01]  /*26bd0*/  STL.64 [R1+0xfb0], R24 ;  /* 0x000fb01801007387 */ /* 0x0001e20000100a00 */
[----:B--2---:R-:W-:-:S02]  /*26be0*/  IMAD.MOV.U32 R27, RZ, RZ, R6 ;  /* 0x000000ffff1b7224 */ /* 0x004fc400078e0006 */
[----:B---3--:R-:W-:Y:S02]  /*26bf0*/  IMAD.MOV.U32 R26, RZ, RZ, R7 ;  /* 0x000000ffff1a7224 */ /* 0x008fe400078e0007 */
[----:B0-----:R-:W-:Y:S02]  /*26c00*/  IMAD.MOV.U32 R25, RZ, RZ, R29 ;  /* 0x000000ffff197224 */ /* 0x001fe400078e001d */
[----:B------:R-:W-:Y:S02]  /*26c10*/  IMAD.MOV.U32 R24, RZ, RZ, R28 ;  /* 0x000000ffff187224 */ /* 0x000fe400078e001c */
[----:B------:R-:W2:Y:S04]  /*26c20*/  LDL.LU R28, [R1+0x103c] ;  /* 0x00103c00011c7983 */ /* 0x000ea80000300800 */
[----:B------:R-:W3:Y:S04]  /*26c30*/  LDL.LU R29, [R1+0x1038] ;  /* 0x00103800011d7983 */ /* 0x000ee80000300800 */
[----:B------:R-:W3:Y:S04]  /*26c40*/  LDL.LU R7, [R1+0x1034] ;  /* 0x0010340001077983 */ /* 0x000ee80000300800 */
[----:B------:R-:W3:Y:S04]  /*26c50*/  LDL.LU R6, [R1+0x1030] ;  /* 0x0010300001067983 */ /* 0x000ee80000300800 */
[----:B------:R4:W-:Y:S04]  /*26c60*/  STL.64 [R1+0xfd0], R26 ;  /* 0x000fd01a01007387 */ /* 0x0009e80000100a00 */
[----:B------:R0:W-:Y:S01]  /*26c70*/  STL.64 [R1+0xfc8], R24 ;  /* 0x000fc81801007387 */ /* 0x0001e20000100a00 */
[----:B----4-:R-:W-:-:S02]  /*26c80*/  IMAD.MOV.U32 R27, RZ, RZ, R11 ;  /* 0x000000ffff1b7224 */ /* 0x010fc400078e000b */
[----:B------:R-:W-:Y:S02]  /*26c90*/  IMAD.MOV.U32 R26, RZ, RZ, R10 ;  /* 0x000000ffff1a7224 */ /* 0x000fe400078e000a */
[----:B0-----:R-:W-:Y:S02]  /*26ca0*/  IMAD.MOV.U32 R25, RZ, RZ, R9 ;  /* 0x000000ffff197224 */ /* 0x001fe400078e0009 */
[----:B------:R-:W-:Y:S02]  /*26cb0*/  IMAD.MOV.U32 R24, RZ, RZ, R8 ;  /* 0x000000ffff187224 */ /* 0x000fe400078e0008 */
[----:B------:R-:W4:Y:S04]  /*26cc0*/  LDL.LU R8, [R1+0x102c] ;  /* 0x00102c0001087983 */ /* 0x000f280000300800 */
[----:B------:R-:W4:Y:S04]  /*26cd0*/  LDL.LU R9, [R1+0x1028] ;  /* 0x0010280001097983 */ /* 0x000f280000300800 */
[----:B------:R-:W4:Y:S04]  /*26ce0*/  LDL.LU R10, [R1+0x1024] ;  /* 0x00102400010a7983 */ /* 0x000f280000300800 */
[----:B------:R-:W4:Y:S04]  /*26cf0*/  LDL.LU R11, [R1+0x1020] ;  /* 0x00102000010b7983 */ /* 0x000f280000300800 */
[----:B------:R2:W-:Y:S04]  /*26d00*/  STL.64 [R1+0xfe8], R26 ;  /* 0x000fe81a01007387 */ /* 0x0005e80000100a00 */
[----:B------:R0:W-:Y:S01]  /*26d10*/  STL.64 [R1+0xfe0], R24 ;  /* 0x000fe01801007387 */ /* 0x0001e20000100a00 */
[----:B------:R-:W-:Y:S01]  /*26d20*/  LOP3.LUT R0, R0, 0x40, RZ, 0x3c, !PT ;  /* 0x0000004000007812 */ /* 0x000fe200078e3cff */
[----:B--2---:R-:W-:-:S02]  /*26d30*/  IMAD.MOV.U32 R27, RZ, RZ, R28 ;  /* 0x000000ffff1b7224 */ /* 0x004fc400078e001c */
[----:B---3--:R-:W-:Y:S02]  /*26d40*/  IMAD.MOV.U32 R26, RZ, RZ, R29 ;  /* 0x000000ffff1a7224 */ /* 0x008fe400078e001d */
[----:B0-----:R-:W-:Y:S02]  /*26d50*/  IMAD.MOV.U32 R25, RZ, RZ, R7 ;  /* 0x000000ffff197224 */ /* 0x001fe400078e0007 */
[----:B------:R-:W-:Y:S02]  /*26d60*/  IMAD.MOV.U32 R24, RZ, RZ, R6 ;  /* 0x000000ffff187224 */ /* 0x000fe400078e0006 */
[----:B------:R-:W2:Y:S04]  /*26d70*/  LDL.LU R6, [R1+0x101c] ;  /* 0x00101c0001067983 */ /* 0x000ea80000300800 */
[----:B------:R-:W2:Y:S04]  /*26d80*/  LDL.LU R7, [R1+0x1018] ;  /* 0x0010180001077983 */ /* 0x000ea80000300800 */
[----:B------:R4:W-:Y:S04]  /*26d90*/  STL.64 [R1+0x1000], R26 ;  /* 0x0010001a01007387 */ /* 0x0009e80000100a00 */
[----:B------:R0:W-:Y:S01]  /*26da0*/  STL.64 [R1+0xff8], R24 ;  /* 0x000ff81801007387 */ /* 0x0001e20000100a00 */
[----:B----4-:R-:W-:-:S02]  /*26db0*/  IMAD.MOV.U32 R27, RZ, RZ, R8 ;  /* 0x000000ffff1b7224 */ /* 0x010fc400078e0008 */
[----:B------:R-:W-:Y:S02]  /*26dc0*/  IMAD.MOV.U32 R26, RZ, RZ, R9 ;  /* 0x000000ffff1a7224 */ /* 0x000fe400078e0009 */
[----:B0-----:R-:W-:Y:S02]  /*26dd0*/  IMAD.MOV.U32 R25, RZ, RZ, R10 ;  /* 0x000000ffff197224 */ /* 0x001fe400078e000a */
[----:B------:R-:W-:Y:S02]  /*26de0*/  IMAD.MOV.U32 R24, RZ, RZ, R11 ;  /* 0x000000ffff187224 */ /* 0x000fe400078e000b */
[----:B------:R-:W0:Y:S05]  /*26df0*/  LDSM.16.M88.4 R8, [R0+UR5] ;  /* 0x000000050008783b */ /* 0x000e2a0008000200 */
[----:B------:R-:W-:-:S15]  /*26e00*/  HMMA.16816.F32.BF16 R20, R12, R22, R24 ;  /* 0x000000160c14723c */ /* 0x000fde0000041818 */
[----:B------:R-:W-:-:S09]  /*26e10*/  NOP ;  /* 0x0000000000007918 */ /* 0x000fd20000000000 */
[----:B------:R-:W-:Y:S01]  /*26e20*/  IMAD.MOV.U32 R29, RZ, RZ, R23 ;  /* 0x000000ffff1d7224 */ /* 0x000fe200078e0017 */
[----:B0-----:R0:W-:Y:S01]  /*26e30*/  STL.64 [R1+0x298], R10 ;  /* 0x0002980a01007387 */ /* 0x0011e20000100a00 */
[----:B------:R-:W-:Y:S02]  /*26e40*/  IMAD.MOV.U32 R17, RZ, RZ, R8 ;  /* 0x000000ffff117224 */ /* 0x000fe400078e0008 */
[----:B------:R-:W-:Y:S01]  /*26e50*/  IMAD.MOV.U32 R16, RZ, RZ, R9 ;  /* 0x000000ffff107224 */ /* 0x000fe200078e0009 */
[----:B0-----:R-:W2:Y:S04]  /*26e60*/  LDL.LU.64 R10, [R1+0x1010] ;  /* 0x00101000010a7983 */ /* 0x001ea80000300a00 */
[----:B------:R-:W2:Y:S04]  /*26e70*/  LDL.LU.64 R8, [R1+0x1008] ;  /* 0x0010080001087983 */ /* 0x000ea80000300a00 */
[----:B------:R-:W3:Y:S04]  /*26e80*/  LDL.LU.64 R26, [R1+0x1000] ;  /* 0x00100000011a7983 */ /* 0x000ee80000300a00 */
[----:B------:R-:W3:Y:S04]  /*26e90*/  LDL.LU.64 R24, [R1+0xff8] ;  /* 0x000ff80001187983 */ /* 0x000ee80000300a00 */
[----:B------:R-:W-:Y:S04]  /*26ea0*/  STL.64 [R1+0x280], R20 ;  /* 0x0002801401007387 */ /* 0x000fe80000100a00 */
[----:B------:R0:W-:Y:S04]  /*26eb0*/  STL [R1+0x288], R22 ;  /* 0x0002881601007387 */ /* 0x0001e80000100800 */
[----:B0-----:R-:W3:Y:S02]  /*26ec0*/  LDL.LU.64 R22, [R1+0xff0] ;  /* 0x000ff00001167983 */ /* 0x001ee40000300a00 */
[----:B---3--:R-:W-:Y:S02]  /*26ed0*/  HMMA.16816.F32.BF16 R20, R12, R22, R24 ;  /* 0x000000160c14723c */ /* 0x008fe40000041818 */
[----:B------:R-:W3:Y:S04]  /*26ee0*/  LDL.LU.64 R26, [R1+0xfe8] ;  /* 0x000fe800011a7983 */ /* 0x000ee80000300a00 */
[----:B------:R-:W3:-:S15]  /*26ef0*/  LDL.LU.64 R24, [R1+0xfe0] ;  /* 0x000fe00001187983 */ /* 0x000ede0000300a00 */
[----:B------:R-:W-:-:S02]  /*26f00*/  NOP ;  /* 0x0000000000007918 */ /* 0x000fc40000000000 */
[----:B------:R-:W-:Y:S04]  /*26f10*/  STL.64 [R1+0x270], R20 ;  /* 0x0002701401007387 */ /* 0x000fe80000100a00 */
[----:B------:R0:W-:Y:S04]  /*26f20*/  STL.64 [R1+0x278], R22 ;  /* 0x0002781601007387 */ /* 0x0001e80000100a00 */
        /* <DEDUP_REMOVED lines=63> */
[----:B0-----:R-:W4:Y:S04]  /*27320*/  LDL.LU.64 R22, [R1+0xf00] ;  /* 0x000f000001167983 */ /* 0x001f280000300a00 */
[----:B------:R-:W4:Y:S01]  /*27330*/  LDL.LU.64 R20, [R1+0xef8] ;  /* 0x000ef80001147983 */ /* 0x000f220000300a00 */
[----:B--2---:R-:W-:Y:S07]  /*27340*/  HMMA.16816.F32.BF16 R8, R12, R6, R8 ;  /* 0x000000060c08723c */ /* 0x004fee0000041808 */
[----:B------:R-:W-:-:S02]  /*27350*/  IMAD.MOV.U32 R6, RZ, RZ, R5 ;  /* 0x000000ffff067224 */ /* 0x000fc400078e0005 */
[----:B------:R-:W-:-:S07]  /*27360*/  IMAD.MOV.U32 R7, RZ, RZ, R4 ;  /* 0x000000ffff077224 */ /* 0x000fce00078e0004 */
[----:B----4-:R-:W-:Y:S01]  /*27370*/  HMMA.16816.F32.BF16 R4, R12, R6, R20 ;  /* 0x000000060c04723c */ /* 0x010fe20000041814 */
[----:B------:R-:W2:Y:S04]  /*27380*/  LDL.LU.64 R22, [R1+0xef0] ;  /* 0x000ef00001167983 */ /* 0x000ea80000300a00 */
[----:B------:R-:W2:-:S15]  /*27390*/  LDL.LU.64 R20, [R1+0xee8] ;  /* 0x000ee80001147983 */ /* 0x000e9e0000300a00 */
[----:B------:R-:W-:-:S03]  /*273a0*/  NOP ;  /* 0x0000000000007918 */ /* 0x000fc60000000000 */
[----:B------:R-:W-:Y:S04]  /*273b0*/  STL.64 [R1+0xe38], R6 ;  /* 0x000e380601007387 */ /* 0x000fe80000100a00 */
[----:B------:R0:W-:Y:S02]  /*273c0*/  STL.64 [R1+0xe30], R4 ;  /* 0x000e300401007387 */ /* 0x0001e40000100a00 */
[----:B0-----:R-:W-:Y:S02]  /*273d0*/  IMAD.MOV.U32 R4, RZ, RZ, R17 ;  /* 0x000000ffff047224 */ /* 0x001fe400078e0011 */
[----:B------:R-:W-:Y:S02]  /*273e0*/  IMAD.MOV.U32 R5, RZ, RZ, R16 ;  /* 0x000000ffff057224 */ /* 0x000fe400078e0010 */
[----:B--2---:R-:W-:Y:S01]  /*273f0*/  HMMA.16816.F32.BF16 R16, R12, R18, R20 ;  /* 0x000000120c10723c */ /* 0x004fe20000041814 */
[----:B------:R-:W2:-:S15]  /*27400*/  LDL.LU.64 R22, [R1+0xee0] ;  /* 0x000ee00001167983 */ /* 0x000e9e0000300a00 */
[----:B------:R-:W-:-:S07]  /*27410*/  NOP ;  /* 0x0000000000007918 */ /* 0x000fce0000000000 */
[----:B------:R-:W-:Y:S04]  /*27420*/  STL.64 [R1+0x1d0], R16 ;  /* 0x0001d01001007387 */ /* 0x000fe80000100a00 */
[----:B------:R0:W-:Y:S04]  /*27430*/  STL.64 [R1+0x1d8], R18 ;  /* 0x0001d81201007387 */ /* 0x0001e80000100a00 */
[----:B0-----:R-:W2:Y:S04]  /*27440*/  LDL.LU.64 R18, [R1+0xed8] ;  /* 0x000ed80001127983 */ /* 0x001ea80000300a00 */
[----:B------:R-:W2:Y:S02]  /*27450*/  LDL.LU.64 R16, [R1+0xed0] ;  /* 0x000ed00001107983 */ /* 0x000ea40000300a00 */
[----:B--2---:R-:W-:Y:S02]  /*27460*/  HMMA.16816.F32.BF16 R16, R12, R22, R16 ;  /* 0x000000160c10723c */ /* 0x004fe40000041810 */
[----:B------:R-:W2:Y:S04]  /*27470*/  LDL.LU.64 R22, [R1+0xec8] ;  /* 0x000ec80001167983 */ /* 0x000ea80000300a00 */
[----:B------:R-:W2:Y:S01]  /*27480*/  LDL.LU.64 R20, [R1+0xec0] ;  /* 0x000ec00001147983 */ /* 0x000ea20000300a00 */
[----:B---3--:R-:W-:-:S15]  /*27490*/  HMMA.16816.F32.BF16 R4, R24, R4, R8 ;  /* 0x000000041804723c */ /* 0x008fde0000041808 */
[----:B------:R-:W-:-:S01]  /*274a0*/  NOP ;  /* 0x0000000000007918 */ /* 0x000fc20000000000 */
[----:B------:R-:W-:Y:S04]  /*274b0*/  STL.64 [R1+0x1b0], R16 ;  /* 0x0001b01001007387 */ /* 0x000fe80000100a00 */
[----:B------:R0:W-:Y:S02]  /*274c0*/  STL.64 [R1+0x1b8], R18 ;  /* 0x0001b81201007387 */ /* 0x0001e40000100a00 */
[----:B0-----:R-:W-:Y:S02]  /*274d0*/  IMAD.MOV.U32 R18, RZ, RZ, R3 ;  /* 0x000000ffff127224 */ /* 0x001fe400078e0003 */
[----:B------:R-:W-:Y:S01]  /*274e0*/  IMAD.MOV.U32 R19, RZ, RZ, R2 ;  /* 0x000000ffff137224 */ /* 0x000fe200078e0002 */
[----:B------:R-:W-:Y:S06]  /*274f0*/  STL.64 [R1+0xeb8], R26 ;  /* 0x000eb81a01007387 */ /* 0x000fec0000100a00 */
[----:B--2---:R-:W-:Y:S01]  /*27500*/  HMMA.16816.F32.BF16 R12, R12, R18, R20 ;  /* 0x000000120c0c723c */ /* 0x004fe20000041814 */
[----:B------:R-:W-:-:S15]  /*27510*/  LDSM.16.M88.4 R20, [R0+UR5+0x3800] ;  /* 0x003800050014783b */ /* 0x000fde0008000200 */
[----:B------:R-:W-:-:S07]  /*27520*/  NOP ;  /* 0x0000000000007918 */ /* 0x000fce0000000000 */
[----:B------:R-:W-:Y:S04]  /*27530*/  STL.64 [R1+0xb0], R12 ;  /* 0x0000b00c01007387 */ /* 0x000fe80000100a00 */
[----:B------:R-:W-:Y:S04]  /*27540*/  STL.64 [R1+0xb8], R14 ;  /* 0x0000b80e01007387 */ /* 0x000fe80000100a00 */
[----:B------:R-:W-:Y:S04]  /*27550*/  STL.64 [R1+0xeb0], R24 ;  /* 0x000eb01801007387 */ /* 0x000fe80000100a00 */
[----:B------:R-:W-:Y:S04]  /*27560*/  STL.64 [R1+0xa0], R4 ;  /* 0x0000a00401007387 */ /* 0x000fe80000100a00 */
[----:B------:R-:W-:Y:S04]  /*27570*/  STL.64 [R1+0xa8], R6 ;  /* 0x0000a80601007387 */ /* 0x000fe80000100a00 */
[----:B------:R-:W0:Y:S04]  /*27580*/  LDSM.16.M88.4 R4, [R0+UR5+0x800] ;  /* 0x000800050004783b */ /* 0x000e280008000200 */
        /* <DEDUP_REMOVED lines=10> */
[----:B------:R-:W-:Y:S02]  /*27630*/  IMAD.MOV.U32 R14, RZ, RZ, R5 ;  /* 0x000000ffff0e7224 */ /* 0x000fe400078e0005 */
[----:B------:R-:W-:Y:S02]  /*27640*/  IMAD.MOV.U32 R3, RZ, RZ, R6 ;  /* 0x000000ffff037224 */ /* 0x000fe400078e0006 */
[----:B------:R-:W-:Y:S02]  /*27650*/  IMAD.MOV.U32 R2, RZ, RZ, R7 ;  /* 0x000000ffff027224 */ /* 0x000fe400078e0007 */
[----:B------:R-:W0:Y:S04]  /*27660*/  LDSM.16.M88.4 R4, [R0+UR5+0x2000] ;  /* 0x002000050004783b */ /* 0x000e280008000200 */
[----:B------:R-:W-:Y:S04]  /*27670*/  STL [R1+0xdc4], R2 ;  /* 0x000dc40201007387 */ /* 0x000fe80000100800 */
[----:B------:R-:W-:Y:S01]  /*27680*/  STL [R1+0xdc0], R3 ;  /* 0x000dc00301007387 */ /* 0x000fe20000100800 */
[----:B0-----:R-:W-:-:S03]  /*27690*/  IMAD.MOV.U32 R17, RZ, RZ, R4 ;  /* 0x000000ffff117224 */ /* 0x001fc600078e0004 */
[----:B------:R-:W-:Y:S01]  /*276a0*/  STL.64 [R1+0x178], R6 ;  /* 0x0001780601007387 */ /* 0x000fe20000100a00 */
[----:B------:R-:W-:-:S03]  /*276b0*/  IMAD.MOV.U32 R16, RZ, RZ, R5 ;  /* 0x000000ffff107224 */ /* 0x000fc600078e0005 */
[----:B------:R-:W0:Y:S02]  /*276c0*/  LDSM.16.M88.4 R4, [R0+UR5+0x2800] ;  /* 0x002800050004783b */ /* 0x000e240008000200 */
[----:B0-----:R-:W-:Y:S02]  /*276d0*/  IMAD.MOV.U32 R3, RZ, RZ, R4 ;  /* 0x000000ffff037224 */ /* 0x001fe400078e0004 */
[----:B------:R-:W-:Y:S01]  /*276e0*/  STL.64 [R1+0x168], R6 ;  /* 0x0001680601007387 */ /* 0x000fe20000100a00 */
[----:B------:R-:W-:-:S03]  /*276f0*/  IMAD.MOV.U32 R2, RZ, RZ, R5 ;  /* 0x000000ffff027224 */ /* 0x000fc600078e0005 */
[----:B------:R-:W0:Y:S04]  /*27700*/  LDSM.16.M88.4 R4, [R0+UR5+0x3000] ;  /* 0x003000050004783b */ /* 0x000e280008000200 */
[----:B0-----:R0:W-:Y:S04]  /*27710*/  STL.64 [R1+0x158], R6 ;  /* 0x0001580601007387 */ /* 0x0011e80000100a00 */
[----:B------:R-:W-:Y:S01]  /*27720*/  STL.64 [R1+0x148], R22 ;  /* 0x0001481601007387 */ /* 0x000fe20000100a00 */
[----:B------:R-:W-:Y:S02]  /*27730*/  IMAD.MOV.U32 R9, RZ, RZ, R4 ;  /* 0x000000ffff097224 */ /* 0x000fe400078e0004 */
[----:B------:R-:W-:-:S02]  /*27740*/  IMAD.MOV.U32 R8, RZ, RZ, R5 ;  /* 0x000000ffff087224 */ /* 0x000fc400078e0005 */
[----:B0-----:R-:W-:Y:S02]  /*27750*/  IMAD.MOV.U32 R6, RZ, RZ, R21 ;  /* 0x000000ffff067224 */ /* 0x001fe400078e0015 */
[----:B------:R-:W-:Y:S02]  /*27760*/  IMAD.MOV.U32 R7, RZ, RZ, R20 ;  /* 0x000000ffff077224 */ /* 0x000fe400078e0014 */
[----:B------:R-:W-:Y:S04]  /*27770*/  LDSM.16.M88.4 R20, [R0+UR5+0x5000] ;  /* 0x005000050014783b */ /* 0x000fe80008000200 */
[----:B------:R-:W-:Y:S04]  /*27780*/  STL [R1+0xe6c], R6 ;  /* 0x000e6c0601007387 */ /* 0x000fe80000100800 */
[----:B------:R-:W-:Y:S04]  /*27790*/  STL [R1+0xe68], R7 ;  /* 0x000e680701007387 */ /* 0x000fe80000100800 */
[----:B------:R-:W0:Y:S04]  /*277a0*/  LDSM.16.M88.4 R4, [R0+UR5+0x4000] ;  /* 0x004000050004783b */ /* 0x000e280008000200 */
[----:B0-----:R0:W-:Y:S04]  /*277b0*/  STL.64 [R1+0x130], R4 ;  /* 0x0001300401007387 */ /* 0x0011e80000100a00 */
[----:B------:R-:W-:Y:S04]  /*277c0*/  STL.64 [R1+0x138], R6 ;  /* 0x0001380601007387 */ /* 0x000fe80000100a00 */
[----:B------:R-:W-:Y:S04]  /*277d0*/  STL.64 [R1+0x120], R24 ;  /* 0x0001201801007387 */ /* 0x000fe80000100a00 */
[----:B------:R-:W-:Y:S04]  /*277e0*/  STL.64 [R1+0x128], R26 ;  /* 0x0001281a01007387 */ /* 0x000fe80000100a00 */
[----:B------:R-:W1:Y:S04]  /*277f0*/  LDSM.16.M88.4 R24, [R0+UR5+0x6000] ;  /* 0x006000050018783b */ /* 0x000e680008000200 */
[----:B------:R-:W-:Y:S01]  /*27800*/  STL.64 [R1+0x118], R22 ;  /* 0x0001181601007387 */ /* 0x000fe20000100a00 */
[----:B0-----:R-:W-:-:S02]  /*27810*/  IMAD.MOV.U32 R5, RZ, RZ, R20 ;  /* 0x000000ffff057224 */ /* 0x001fc400078e0014 */
[----:B------:R-:W-:Y:S02]  /*27820*/  IMAD.MOV.U32 R4, RZ, RZ, R21 ;  /* 0x000000ffff047224 */ /* 0x000fe400078e0015 */
[----:B------:R-:W0:Y:S01]  /*27830*/  LDSM.16.M88.4 R20, [R0+UR5+0x5800] ;  /* 0x005800050014783b */ /* 0x000e220008000200 */
[----:B-1----:R-:W-:Y:S02]  /*27840*/  IMAD.MOV.U32 R6, RZ, RZ, R24 ;  /* 0x000000ffff067224 */ /* 0x002fe400078e0018 */
[----:B------:R-:W-:Y:S01]  /*27850*/  IMAD.MOV.U32 R7, RZ, RZ, R25 ;  /* 0x000000ffff077224 */ /* 0x000fe200078e0019 */
[----:B------:R-:W-:Y:S04]  /*27860*/  STL [R1+0xf8], R26 ;  /* 0x0000f81a01007387 */ /* 0x000fe80000100800 */
[----:B------:R-:W-:Y:S04]  /*27870*/  STL.64 [R1+0xe78], R6 ;  /* 0x000e780601007387 */ /* 0x000fe80000100a00 */
[----:B------:R1:W-:Y:S02]  /*27880*/  STL.64 [R1+0xe70], R4 ;  /* 0x000e700401007387 */ /* 0x0003e40000100a00 */
[----:B-1----:R-:W-:-:S02]  /*27890*/  IMAD.MOV.U32 R4, RZ, RZ, R17 ;  /* 0x000000ffff047224 */ /* 0x002fc400078e0011 */
[----:B------:R-:W-:-:S05]  /*278a0*/  IMAD.MOV.U32 R5, RZ, RZ, R16 ;  /* 0x000000ffff057224 */ /* 0x000fca00078e0010 */
[----:B------:R1:W-:Y:S01]  /*278b0*/  STL.64 [R1+0xe80], R4 ;  /* 0x000e800401007387 */ /* 0x0003e20000100a00 */
[----:B------:R-:W-:-:S03]  /*278c0*/  IMAD.MOV.U32 R28, RZ, RZ, R27 ;  /* 0x000000ffff1c7224 */ /* 0x000fc600078e001b */
[----:B------:R-:W2:Y:S01]  /*278d0*/  LDSM.16.M88.4 R24, [R0+UR5+0x7800] ;  /* 0x007800050018783b */ /* 0x000ea20008000200 */
[----:B-1----:R-:W-:Y:S02]  /*278e0*/  IMAD.MOV.U32 R4, RZ, RZ, R15 ;  /* 0x000000ffff047224 */ /* 0x002fe400078e000f */
[----:B------:R-:W-:-:S05]  /*278f0*/  IMAD.MOV.U32 R5, RZ, RZ, R14 ;  /* 0x000000ffff057224 */ /* 0x000fca00078e000e */
[----:B------:R1:W-:Y:S02]  /*27900*/  STL.64 [R1+0xe88], R4 ;  /* 0x000e880401007387 */ /* 0x0003e40000100a00 */
[----:B-1----:R-:W-:Y:S02]  /*27910*/  IMAD.MOV.U32 R4, RZ, RZ, R13 ;  /* 0x000000ffff047224 */ /* 0x002fe400078e000d */
[----:B------:R-:W-:Y:S02]  /*27920*/  IMAD.MOV.U32 R5, RZ, RZ, R12 ;  /* 0x000000ffff057224 */ /* 0x000fe400078e000c */
[----:B------:R-:W-:Y:S04]  /*27930*/  LDSM.16.M88.4 R12, [R0+UR5+0x7000] ;  /* 0x00700005000c783b */ /* 0x000fe80008000200 */
[----:B------:R-:W-:Y:S04]  /*27940*/  STL.64 [R1+0xe98], R4 ;  /* 0x000e980401007387 */ /* 0x000fe80000100a00 */
[----:B------:R-:W3:Y:S04]  /*27950*/  LDL R19, [R1+0x2a8] ;  /* 0x0002a80001137983 */ /* 0x000ee80000100800 */
[----:B------:R-:W-:Y:S04]  /*27960*/  STL [R1+0xdc8], R28 ;  /* 0x000dc81c01007387 */ /* 0x000fe80000100800 */
[----:B0-----:R-:W-:Y:S04]  /*27970*/  STL.64 [R1+0x108], R22 ;  /* 0x0001081601007387 */ /* 0x001fe80000100a00 */
[----:B------:R0:W-:Y:S02]  /*27980*/  STL.64 [R1+0xe40], R20 ;  /* 0x000e401401007387 */ /* 0x0001e40000100a00 */
[----:B0-----:R-:W-:-:S02]  /*27990*/  IMAD.MOV.U32 R20, RZ, RZ, R9 ;  /* 0x000000ffff147224 */ /* 0x001fc400078e0009 */
[----:B------:R-:W-:-:S05]  /*279a0*/  IMAD.MOV.U32 R21, RZ, RZ, R8 ;  /* 0x000000ffff157224 */ /* 0x000fca00078e0008 */
[----:B------:R0:W-:Y:S04]  /*279b0*/  STL.64 [R1+0xe90], R20 ;  /* 0x000e901401007387 */ /* 0x0001e80000100a00 */
[----:B0-----:R-:W4:Y:S04]  /*279c0*/  LDL.LU R20, [R1+0x270] ;  /* 0x0002700001147983 */ /* 0x001f280000300800 */
[----:B------:R-:W4:Y:S04]  /*279d0*/  LDL.LU R21, [R1+0x274] ;  /* 0x0002740001157983 */ /* 0x000f280000300800 */
[----:B------:R-:W4:Y:S04]  /*279e0*/  LDL.LU R22, [R1+0x278] ;  /* 0x0002780001167983 */ /* 0x000f280000300800 */
[----:B------:R-:W4:Y:S01]  /*279f0*/  LDL.LU R23, [R1+0x27c] ;  /* 0x00027c0001177983 */ /* 0x000f220000300800 */
[----:B------:R-:W-:-:S02]  /*27a00*/  IMAD.MOV.U32 R4, RZ, RZ, R11 ;  /* 0x000000ffff047224 */ /* 0x000fc400078e000b */
[----:B------:R-:W-:Y:S02]  /*27a10*/  IMAD.MOV.U32 R5, RZ, RZ, R10 ;  /* 0x000000ffff057224 */ /* 0x000fe400078e000a */
[----:B------:R2:W0:Y:S02]  /*27a20*/  LDSM.16.M88.4 R8, [R0+UR5+0x6800] ;  /* 0x006800050008783b */ /* 0x0004240008000200 */
[----:B--2---:R-:W-:Y:S02]  /*27a30*/  IMAD.MOV.U32 R0, RZ, RZ, R27 ;  /* 0x000000ffff007224 */ /* 0x004fe400078e001b */
[----:B---3--:R-:W1:Y:S04]  /*27a40*/  LDSM.16.MT88.4 R16, [R19+0x8600] ;  /* 0x008600001310783b */ /* 0x008e680000004200 */
[----:B----4-:R2:W-:Y:S04]  /*27a50*/  STL.64 [R1+0xea8], R22 ;  /* 0x000ea81601007387 */ /* 0x0105e80000100a00 */
[----:B------:R3:W-:Y:S01]  /*27a60*/  STL.64 [R1+0xea0], R20 ;  /* 0x000ea01401007387 */ /* 0x0007e20000100a00 */
[----:B--2---:R-:W-:-:S02]  /*27a70*/  IMAD.MOV.U32 R23, RZ, RZ, R29 ;  /* 0x000000ffff177224 */ /* 0x004fc400078e001d */
[----:B0-----:R-:W-:Y:S01]  /*27a80*/  IMAD.MOV.U32 R29, RZ, RZ, R11 ;  /* 0x000000ffff1d7224 */ /* 0x001fe200078e000b */
[----:B---3--:R-:W2:Y:S04]  /*27a90*/  LDL.LU R20, [R1+0x280] ;  /* 0x0002800001147983 */ /* 0x008ea80000300800 */
[----:B------:R-:W2:Y:S04]  /*27aa0*/  LDL.LU R21, [R1+0x284] ;  /* 0x0002840001157983 */ /* 0x000ea80000300800 */
[----:B------:R-:W2:Y:S04]  /*27ab0*/  LDL.LU R22, [R1+0x288] ;  /* 0x0002880001167983 */ /* 0x000ea80000300800 */
[----:B------:R-:W-:Y:S04]  /*27ac0*/  STL [R1+0xdcc], R29 ;  /* 0x000dcc1d01007387 */ /* 0x000fe80000100800 */
[----:B------:R-:W-:Y:S04]  /*27ad0*/  STL [R1+0xe8], R10 ;  /* 0x0000e80a01007387 */ /* 0x000fe80000100800 */
[----:B------:R0:W-:Y:S04]  /*27ae0*/  STL.64 [R1+0xe28], R8 ;  /* 0x000e280801007387 */ /* 0x0001e80000100a00 */
[----:B0-----:R-:W3:Y:S04]  /*27af0*/  LDL.LU R8, [R1+0x230] ;  /* 0x0002300001087983 */ /* 0x001ee80000300800 */
[----:B------:R-:W3:Y:S04]  /*27b00*/  LDL.LU R9, [R1+0x234] ;  /* 0x0002340001097983 */ /* 0x000ee80000300800 */
[----:B------:R-:W3:Y:S04]  /*27b10*/  LDL.LU R10, [R1+0x238] ;  /* 0x00023800010a7983 */ /* 0x000ee80000300800 */
[----:B------:R-:W3:Y:S04]  /*27b20*/  LDL.LU R11, [R1+0x23c] ;  /* 0x00023c00010b7983 */ /* 0x000ee80000300800 */
[----:B------:R-:W-:Y:S04]  /*27b30*/  STL.64 [R1+0xc0], R24 ;  /* 0x0000c01801007387 */ /* 0x000fe80000100a00 */
[----:B------:R0:W-:Y:S04]  /*27b40*/  STL [R1+0xc8], R26 ;  /* 0x0000c81a01007387 */ /* 0x0001e80000100800 */
[----:B0-----:R-:W2:Y:S04]  /*27b50*/  LDL.LU.64 R26, [R1+0xeb8] ;  /* 0x000eb800011a7983 */ /* 0x001ea80000300a00 */
[----:B------:R-:W2:Y:S04]  /*27b60*/  LDL.LU.64 R24, [R1+0xeb0] ;  /* 0x000eb00001187983 */ /* 0x000ea80000300a00 */
[----:B------:R-:W-:Y:S04]  /*27b70*/  STL [R1+0xdd0], R0 ;  /* 0x000dd00001007387 */ /* 0x000fe80000100800 */
[----:B------:R-:W-:Y:S04]  /*27b80*/  STL.64 [R1+0xd8], R14 ;  /* 0x0000d80e01007387 */ /* 0x000fe80000100a00 */
[----:B------:R-:W-:Y:S04]  /*27b90*/  STL.64 [R1+0xe48], R12 ;  /* 0x000e480c01007387 */ /* 0x000fe80000100a00 */
[----:B-1----:R-:W-:Y:S04]  /*27ba0*/  STL.64 [R1+0xdb0], R18 ;  /* 0x000db01201007387 */ /* 0x002fe80000100a00 */
[----:B------:R0:W-:Y:S04]  /*27bb0*/  STL.64 [R1+0xda8], R16 ;  /* 0x000da81001007387 */ /* 0x0001e80000100a00 */
[----:B0-----:R-:W4:Y:S04]  /*27bc0*/  LDL.LU R16, [R1+0x260] ;  /* 0x0002600001107983 */ /* 0x001f280000300800 */
[----:B------:R-:W4:Y:S04]  /*27bd0*/  LDL.LU R17, [R1+0x264] ;  /* 0x0002640001117983 */ /* 0x000f280000300800 */
[----:B------:R-:W4:Y:S04]  /*27be0*/  LDL.LU R18, [R1+0x268] ;  /* 0x0002680001127983 */ /* 0x000f280000300800 */
[----:B------:R-:W4:Y:S01]  /*27bf0*/  LDL.LU R19, [R1+0x26c] ;  /* 0x00026c0001137983 */ /* 0x000f220000300800 */
[----:B--2---:R-:W-:Y:S03]  /*27c00*/  HMMA.16816.F32.BF16 R4, R24, R4, R20 ;  /* 0x000000041804723c */ /* 0x004fe60000041814 */
[----:B------:R-:W2:Y:S04]  /*27c10*/  LDL.LU.64 R22, [R1+0xea8] ;  /* 0x000ea80001167983 */ /* 0x000ea80000300a00 */
[----:B------:R-:W2:-:S15]  /*27c20*/  LDL.LU.64 R20, [R1+0xea0] ;  /* 0x000ea00001147983 */ /* 0x000e9e0000300a00 */
[----:B------:R-:W-:-:S01]  /*27c30*/  NOP ;  /* 0x0000000000007918 */ /* 0x000fc20000000000 */
[----:B------:R0:W-:Y:S04]  /*27c40*/  STL.64 [R1+0x90], R4 ;  /* 0x0000900401007387 */ /* 0x0001e80000100a00 */
[----:B------:R2:W-:Y:S04]  /*27c50*/  STL.64 [R1+0x98], R6 ;  /* 0x0000980601007387 */ /* 0x0005e80000100a00 */
[----:B0-----:R-:W2:Y:S02]  /*27c60*/  LDL.LU.64 R4, [R1+0xe98] ;  /* 0x000e980001047983 */ /* 0x001ea40000300a00 */
[----:B--2---:R-:W-:Y:S02]  /*27c70*/  HMMA.16816.F32.BF16 R4, R24, R4, R20 ;  /* 0x000000041804723c */ /* 0x004fe40000041814 */
[----:B------:R-:W3:-:S15]  /*27c80*/  LDL.LU.64 R20, [R1+0xe90] ;  /* 0x000e900001147983 */ /* 0x000ede0000300a00 */
[----:B------:R-:W-:-:S06]  /*27c90*/  NOP ;  /* 0x0000000000007918 */ /* 0x000fcc0000000000 */
[----:B------:R0:W-:Y:S04]  /*27ca0*/  STL.64 [R1+0x80], R4 ;  /* 0x0000800401007387 */ /* 0x0001e80000100a00 */
[----:B------:R4:W-:Y:S04]  /*27cb0*/  STL.64 [R1+0x88], R6 ;  /* 0x0000880601007387 */ /* 0x0009e80000100a00 */
[----:B0-----:R-:W4:Y:S02]  /*27cc0*/  LDL.LU.64 R4, [R1+0xe88] ;  /* 0x000e880001047983 */ /* 0x001f240000300a00 */
[----:B----4-:R-:W-:-:S15]  /*27cd0*/  HMMA.16816.F32.BF16 R4, R24, R4, R16 ;  /* 0x000000041804723c */ /* 0x010fde0000041810 */
[----:B------:R-:W-:-:S09]  /*27ce0*/  NOP ;  /* 0x0000000000007918 */ /* 0x000fd20000000000 */
[----:B------:R-:W-:Y:S02]  /*27cf0*/  IMAD.MOV.U32 R16, RZ, RZ, R7 ;  /* 0x000000ffff107224 */ /* 0x000fe400078e0007 */
[----:B------:R-:W-:Y:S01]  /*27d00*/  IMAD.MOV.U32 R17, RZ, RZ, R6 ;  /* 0x000000ffff117224 */ /* 0x000fe200078e0006 */
[----:B------:R0:W-:Y:S04]  /*27d10*/  STL.64 [R1+0x70], R4 ;  /* 0x0000700401007387 */ /* 0x0001e80000100a00 */
[----:B0-----:R-:W2:Y:S04]  /*27d20*/  LDL.LU.64 R4, [R1+0xe80] ;  /* 0x000e800001047983 */ /* 0x001ea80000300a00 */
[----:B------:R0:W-:Y:S04]  /*27d30*/  STL [R1+0xde4], R16 ;  /* 0x000de41001007387 */ /* 0x0001e80000100800 */
[----:B------:R1:W-:Y:S04]  /*27d40*/  STL [R1+0xde0], R17 ;  /* 0x000de01101007387 */ /* 0x0003e80000100800 */
[----:B0-----:R-:W2:Y:S04]  /*27d50*/  LDL.LU R16, [R1+0x250] ;  /* 0x0002500001107983 */ /* 0x001ea80000300800 */
[----:B-1----:R-:W2:Y:S04]  /*27d60*/  LDL.LU R17, [R1+0x254] ;  /* 0x0002540001117983 */ /* 0x002ea80000300800 */
[----:B------:R-:W2:Y:S04]  /*27d70*/  LDL.LU R18, [R1+0x258] ;  /* 0x0002580001127983 */ /* 0x000ea80000300800 */
[----:B------:R-:W2:Y:S01]  /*27d80*/  LDL.LU R19, [R1+0x25c] ;  /* 0x00025c0001137983 */ /* 0x000ea20000300800 */
[----:B------:R-:W-:-:S02]  /*27d90*/  IMAD.MOV.U32 R12, RZ, RZ, R3 ;  /* 0x000000ffff0c7224 */ /* 0x000fc400078e0003 */
[----:B------:R-:W-:Y:S01]  /*27da0*/  IMAD.MOV.U32 R13, RZ, RZ, R2 ;  /* 0x000000ffff0d7224 */ /* 0x000fe200078e0002 */
[----:B--2---:R-:W-:-:S15]  /*27db0*/  HMMA.16816.F32.BF16 R4, R24, R4, R16 ;  /* 0x000000041804723c */ /* 0x004fde0000041810 */
[----:B------:R-:W-:-:S09]  /*27dc0*/  NOP ;  /* 0x0000000000007918 */ /* 0x000fd20000000000 */
[----:B------:R-:W-:Y:S02]  /*27dd0*/  IMAD.MOV.U32 R18, RZ, RZ, R7 ;  /* 0x000000ffff127224 */ /* 0x000fe400078e0007 */
[----:B------:R-:W-:Y:S02]  /*27de0*/  IMAD.MOV.U32 R19, RZ, RZ, R6 ;  /* 0x000000ffff137224 */ /* 0x000fe400078e0006 */
[----:B------:R-:W-:Y:S02]  /*27df0*/  IMAD.MOV.U32 R2, RZ, RZ, R4 ;  /* 0x000000ffff027224 */ /* 0x000fe400078e0004 */
[----:B------:R-:W-:Y:S01]  /*27e00*/  IMAD.MOV.U32 R3, RZ, RZ, R5 ;  /* 0x000000ffff037224 */ /* 0x000fe200078e0005 */
[----:B------:R-:W2:Y:S04]  /*27e10*/  LDL.LU.64 R6, [R1+0xe78] ;  /* 0x000e780001067983 */ /* 0x000ea80000300a00 */
[----:B------:R-:W4:Y:S04]  /*27e20*/  LDL.LU.64 R4, [R1+0xe70] ;  /* 0x000e700001047983 */ /* 0x000f280000300a00 */
[----:B------:R0:W-:Y:S04]  /*27e30*/  STL [R1+0xde8], R18 ;  /* 0x000de81201007387 */ /* 0x0001e80000100800 */
[----:B------:R1:W-:Y:S04]  /*27e40*/  STL [R1+0xddc], R19 ;  /* 0x000ddc1301007387 */ /* 0x0003e80000100800 */
[----:B------:R-:W2:Y:S04]  /*27e50*/  LDL.LU R16, [R1+0x240] ;  /* 0x0002400001107983 */ /* 0x000ea80000300800 */
[----:B------:R-:W2:Y:S04]  /*27e60*/  LDL.LU R17, [R1+0x244] ;  /* 0x0002440001117983 */ /* 0x000ea80000300800 */
[----:B0-----:R-:W2:Y:S04]  /*27e70*/  LDL.LU R18, [R1+0x248] ;  /* 0x0002480001127983 */ /* 0x001ea80000300800 */
[----:B-1----:R-:W2:Y:S01]  /*27e80*/  LDL.LU R19, [R1+0x24c] ;  /* 0x00024c0001137983 */ /* 0x002ea20000300800 */
[C---:B---3--:R-:W-:Y:S03]  /*27e90*/  HMMA.16816.F32.BF16 R8, R24.reuse, R20, R8 ;  /* 0x000000141808723c */ /* 0x048fe60000041808 */
[----:B------:R-:W-:Y:S04]  /*27ea0*/  STL [R1+0xdd8], R3 ;  /* 0x000dd80301007387 */ /* 0x000fe80000100800 */
[----:B------:R-:W-:Y:S01]  /*27eb0*/  STL [R1+0xdd4], R2 ;  /* 0x000dd40201007387 */ /* 0x000fe20000100800 */
[----:B--2---:R-:W-:-:S15]  /*27ec0*/  HMMA.16816.F32.BF16 R12, R24, R12, R16 ;  /* 0x0000000c180c723c */ /* 0x004fde0000041810 */
[----:B------:R-:W-:-:S01]  /*27ed0*/  NOP ;  /* 0x0000000000007918 */ /* 0x000fc20000000000 */
[----:B------:R-:W-:Y:S02]  /*27ee0*/  IMAD.MOV.U32 R17, RZ, RZ, R8 ;  /* 0x000000ffff117224 */ /* 0x000fe400078e0008 */
[----:B------:R-:W-:Y:S02]  /*27ef0*/  IMAD.MOV.U32 R19, RZ, RZ, R9 ;  /* 0x000000ffff137224 */ /* 0x000fe400078e0009 */
[----:B------:R-:W-:Y:S02]  /*27f00*/  IMAD.MOV.U32 R8, RZ, RZ, R6 ;  /* 0x000000ffff087224 */ /* 0x000fe400078e0006 */
[----:B------:R-:W-:Y:S02]  /*27f10*/  IMAD.MOV.U32 R9, RZ, RZ, R7 ;  /* 0x000000ffff097224 */ /* 0x000fe400078e0007 */
[----:B------:R-:W-:Y:S02]  /*27f20*/  IMAD.MOV.U32 R28, RZ, RZ, R15 ;  /* 0x000000ffff1c7224 */ /* 0x000fe400078e000f */
[----:B------:R-:W-:-:S02]  /*27f30*/  IMAD.MOV.U32 R29, RZ, RZ, R14 ;  /* 0x000000ffff1d7224 */ /* 0x000fc400078e000e */
[----:B------:R-:W-:Y:S01]  /*27f40*/  IMAD.MOV.U32 R0, RZ, RZ, R13 ;  /* 0x000000ffff007224 */ /* 0x000fe200078e000d */
[----:B------:R-:W-:Y:S04]  /*27f50*/  STL [R1+0x50], R12 ;  /* 0x0000500c01007387 */ /* 0x000fe80000100800 */
[----:B------:R-:W-:Y:S04]  /*27f60*/  STL [R1+0xdf4], R28 ;  /* 0x000df41c01007387 */ /* 0x000fe80000100800 */
[----:B------:R-:W-:Y:S04]  /*27f70*/  STL [R1+0xdf0], R29 ;  /* 0x000df01d01007387 */ /* 0x000fe80000100800 */
[----:B------:R-:W-:Y:S04]  /*27f80*/  STL [R1+0xdec], R0 ;  /* 0x000dec0001007387 */ /* 0x000fe80000100800 */
[----:B------:R-:W2:Y:S04]  /*27f90*/  LDL.LU R6, [R1+0xe6c] ;  /* 0x000e6c0001067983 */ /* 0x000ea80000300800 */
[----:B------:R-:W3:Y:S04]  /*27fa0*/  LDL.LU R7, [R1+0xe68] ;  /* 0x000e680001077983 */ /* 0x000ee80000300800 */
[----:B------:R0:W-:Y:S04]  /*27fb0*/  STL.64 [R1+0xe50], R8 ;  /* 0x000e500801007387 */ /* 0x0001e80000100a00 */
[----:B0-----:R-:W4:Y:S04]  /*27fc0*/  LDL.LU R8, [R1+0x120] ;  /* 0x0001200001087983 */ /* 0x001f280000300800 */
[----:B------:R-:W4:Y:S04]  /*27fd0*/  LDL.LU R9, [R1+0x124] ;  /* 0x0001240001097983 */ /* 0x000f280000300800 */
[----:B----4-:R0:W-:Y:S04]  /*27fe0*/  STL.64 [R1+0xe58], R8 ;  /* 0x000e580801007387 */ /* 0x0101e80000100a00 */
[----:B0-----:R-:W4:Y:S04]  /*27ff0*/  LDL.LU R8, [R1+0x130] ;  /* 0x0001300001087983 */ /* 0x001f280000300800 */
[----:B------:R-:W4:Y:S01]  /*28000*/  LDL.LU R9, [R1+0x134] ;  /* 0x0001340001097983 */ /* 0x000f220000300800 */
[----:B------:R-:W-:-:S02]  /*28010*/  IMAD.MOV.U32 R2, RZ, RZ, R11 ;  /* 0x000000ffff027224 */ /* 0x000fc400078e000b */
[----:B------:R-:W-:Y:S02]  /*28020*/  IMAD.MOV.U32 R21, RZ, RZ, R4 ;  /* 0x000000ffff157224 */ /* 0x000fe400078e0004 */
[----:B------:R-:W-:Y:S02]  /*28030*/  IMAD.MOV.U32 R3, RZ, RZ, R10 ;  /* 0x000000ffff037224 */ /* 0x000fe400078e000a */
[----:B------:R-:W-:Y:S01]  /*28040*/  IMAD.MOV.U32 R20, RZ, RZ, R5 ;  /* 0x000000ffff147224 */ /* 0x000fe200078e0005 */
[----:B----4-:R2:W-:Y:S04]  /*28050*/  STL.64 [R1+0xe60], R8 ;  /* 0x000e600801007387 */ /* 0x0105e80000100a00 */
[----:B------:R-:W4:Y:S04]  /*28060*/  LDL.LU R12, [R1+0x1f0] ;  /* 0x0001f000010c7983 */ /* 0x000f280000300800 */
[----:B------:R-:W4:Y:S04]  /*28070*/  LDL.LU R13, [R1+0x1f4] ;  /* 0x0001f400010d7983 */ /* 0x000f280000300800 */
[----:B------:R-:W4:Y:S04]  /*28080*/  LDL.LU R14, [R1+0x1f8] ;  /* 0x0001f800010e7983 */ /* 0x000f280000300800 */
[----:B------:R-:W4:Y:S04]  /*28090*/  LDL.LU R15, [R1+0x1fc] ;  /* 0x0001fc00010f7983 */ /* 0x000f280000300800 */
[----:B------:R-:W4:Y:S04]  /*280a0*/  LDL.LU R4, [R1+0x1e0] ;  /* 0x0001e00001047983 */ /* 0x000f280000300800 */
[----:B------:R-:W4:Y:S01]  /*280b0*/  LDL.LU R5, [R1+0x1e4] ;  /* 0x0001e40001057983 */ /* 0x000f220000300800 */
[----:B--2---:R-:W-:-:S02]  /*280c0*/  IMAD.MOV.U32 R9, RZ, RZ, R6 ;  /* 0x000000ffff097224 */ /* 0x004fc400078e0006 */
[----:B---3--:R-:W-:Y:S01]  /*280d0*/  IMAD.MOV.U32 R8, RZ, RZ, R7 ;  /* 0x000000ffff087224 */ /* 0x008fe200078e0007 */
[----:B------:R-:W2:Y:S04]  /*280e0*/  LDL.LU R6, [R1+0x1e8] ;  /* 0x0001e80001067983 */ /* 0x000ea80000300800 */
[----:B------:R-:W2:Y:S04]  /*280f0*/  LDL.LU R7, [R1+0x1ec] ;  /* 0x0001ec0001077983 */ /* 0x000ea80000300800 */
[----:B------:R-:W-:Y:S04]  /*28100*/  STL [R1+0xe04], R2 ;  /* 0x000e040201007387 */ /* 0x000fe80000100800 */
[----:B------:R-:W-:Y:S04]  /*28110*/  STL [R1+0xe00], R3 ;  /* 0x000e000301007387 */ /* 0x000fe80000100800 */
[----:B------:R-:W-:Y:S04]  /*28120*/  STL [R1+0xdfc], R19 ;  /* 0x000dfc1301007387 */ /* 0x000fe80000100800 */
[----:B------:R0:W-:Y:S04]  /*28130*/  STL [R1+0xdf8], R17 ;  /* 0x000df81101007387 */ /* 0x0001e80000100800 */
[----:B------:R-:W3:Y:S04]  /*28140*/  LDL.LU R16, [R1+0x220] ;  /* 0x0002200001107983 */ /* 0x000ee80000300800 */
[----:B0-----:R-:W3:Y:S04]  /*28150*/  LDL.LU R17, [R1+0x224] ;  /* 0x0002240001117983 */ /* 0x001ee80000300800 */
[----:B------:R-:W3:Y:S04]  /*28160*/  LDL.LU R18, [R1+0x228] ;  /* 0x0002280001127983 */ /* 0x000ee80000300800 */
[----:B------:R-:W3:Y:S02]  /*28170*/  LDL.LU R19, [R1+0x22c] ;  /* 0x00022c0001137983 */ /* 0x000ee40000300800 */
[----:B---3--:R-:W-:-:S15]  /*28180*/  HMMA.16816.F32.BF16 R8, R24, R8, R16 ;  /* 0x000000081808723c */ /* 0x008fde0000041810 */
[----:B------:R-:W-:-:S09]  /*28190*/  NOP ;  /* 0x0000000000007918 */ /* 0x000fd20000000000 */
[----:B------:R-:W-:Y:S02]  /*281a0*/  IMAD.MOV.U32 R16, RZ, RZ, R11 ;  /* 0x000000ffff107224 */ /* 0x000fe400078e000b */
[----:B------:R-:W-:Y:S02]  /*281b0*/  IMAD.MOV.U32 R18, RZ, RZ, R10 ;  /* 0x000000ffff127224 */ /* 0x000fe400078e000a */
[----:B------:R-:W-:Y:S02]  /*281c0*/  IMAD.MOV.U32 R29, RZ, RZ, R8 ;  /* 0x000000ffff1d7224 */ /* 0x000fe400078e0008 */
[----:B------:R-:W-:Y:S02]  /*281d0*/  IMAD.MOV.U32 R0, RZ, RZ, R9 ;  /* 0x000000ffff007224 */ /* 0x000fe400078e0009 */
[----:B------:R-:W3:Y:S04]  /*281e0*/  LDL.LU.64 R8, [R1+0xe60] ;  /* 0x000e600001087983 */ /* 0x000ee80000300a00 */
[----:B------:R0:W-:Y:S04]  /*281f0*/  STL [R1+0xe14], R16 ;  /* 0x000e141001007387 */ /* 0x0001e80000100800 */
[----:B------:R1:W-:Y:S04]  /*28200*/  STL [R1+0xe10], R18 ;  /* 0x000e101201007387 */ /* 0x0003e80000100800 */
[----:B0-----:R-:W3:Y:S04]  /*28210*/  LDL.LU R16, [R1+0x210] ;  /* 0x0002100001107983 */ /* 0x001ee80000300800 */
[----:B------:R-:W3:Y:S04]  /*28220*/  LDL.LU R17, [R1+0x214] ;  /* 0x0002140001117983 */ /* 0x000ee80000300800 */
[----:B-1----:R-:W3:Y:S04]  /*28230*/  LDL.LU R18, [R1+0x218] ;  /* 0x0002180001127983 */ /* 0x002ee80000300800 */
[----:B------:R-:W3:Y:S04]  /*28240*/  LDL.LU R19, [R1+0x21c] ;  /* 0x00021c0001137983 */ /* 0x000ee80000300800 */
[----:B------:R-:W-:Y:S04]  /*28250*/  STL [R1+0xe0c], R0 ;  /* 0x000e0c0001007387 */ /* 0x000fe80000100800 */
[----:B------:R-:W-:Y:S01]  /*28260*/  STL [R1+0xe08], R29 ;  /* 0x000e081d01007387 */ /* 0x000fe20000100800 */
[----:B---3--:R-:W-:-:S15]  /*28270*/  HMMA.16816.F32.BF16 R8, R24, R8, R16 ;  /* 0x000000081808723c */ /* 0x008fde0000041810 */
[----:B------:R-:W-:-:S09]  /*28280*/  NOP ;  /* 0x0000000000007918 */ /* 0x000fd20000000000 */
[----:B------:R-:W-:Y:S02]  /*28290*/  IMAD.MOV.U32 R17, RZ, RZ, R10 ;  /* 0x000000ffff117224 */ /* 0x000fe400078e000a */
[----:B------:R-:W-:Y:S02]  /*282a0*/  IMAD.MOV.U32 R19, RZ, RZ, R9 ;  /* 0x000000ffff137224 */ /* 0x000fe400078e0009 */
[----:B------:R-:W-:Y:S02]  /*282b0*/  IMAD.MOV.U32 R3, RZ, RZ, R8 ;  /* 0x000000ffff037224 */ /* 0x000fe400078e0008 */
[----:B------:R-:W3:Y:S04]  /*282c0*/  LDL.LU.64 R8, [R1+0xe58] ;  /* 0x000e580001087983 */ /* 0x000ee80000300a00 */
[----:B------:R0:W-:Y:S04]  /*282d0*/  STL [R1+0xe20], R17 ;  /* 0x000e201101007387 */ /* 0x0001e80000100800 */
[----:B------:R1:W-:Y:S04]  /*282e0*/  STL [R1+0xe1c], R19 ;  /* 0x000e1c1301007387 */ /* 0x0003e80000100800 */
[----:B------:R-:W3:Y:S04]  /*282f0*/  LDL.LU R16, [R1+0x200] ;  /* 0x0002000001107983 */ /* 0x000ee80000300800 */
[----:B0-----:R-:W3:Y:S04]  /*28300*/  LDL.LU R17, [R1+0x204] ;  /* 0x0002040001117983 */ /* 0x001ee80000300800 */
[----:B------:R-:W3:Y:S04]  /*28310*/  LDL.LU R18, [R1+0x208] ;  /* 0x0002080001127983 */ /* 0x000ee80000300800 */
[----:B-1----:R-:W3:Y:S01]  /*28320*/  LDL.LU R19, [R1+0x20c] ;  /* 0x00020c0001137983 */ /* 0x002ee20000300800 */
[----:B------:R-:W-:Y:S01]  /*28330*/  IMAD.MOV.U32 R28, RZ, RZ, R11 ;  /* 0x000000ffff1c7224 */ /* 0x000fe200078e000b */
[C---:B----4-:R-:W-:Y:S02]  /*28340*/  HMMA.16816.F32.BF16 R20, R24.reuse, R20, R12 ;  /* 0x000000141814723c */ /* 0x050fe4000004180c */
[----:B------:R0:W-:Y:S04]  /*28350*/  STL [R1+0xe18], R3 ;  /* 0x000e180301007387 */ /* 0x0001e80000100800 */
[----:B---3--:R-:W-:-:S15]  /*28360*/  HMMA.16816.F32.BF16 R8, R24, R8, R16 ;  /* 0x000000081808723c */ /* 0x008fde0000041810 */
[----:B------:R-:W-:-:S03]  /*28370*/  NOP ;  /* 0x0000000000007918 */ /* 0x000fc60000000000 */
[----:B------:R-:W-:Y:S02]  /*28380*/  IMAD.MOV.U32 R17, RZ, RZ, R20 ;  /* 0x000000ffff117224 */ /* 0x000fe400078e0014 */
[----:B------:R-:W-:-:S04]  /*28390*/  IMAD.MOV.U32 R19, RZ, RZ, R21 ;  /* 0x000000ffff137224 */ /* 0x000fc800078e0015 */
[----:B------:R-:W-:Y:S02]  /*283a0*/  IMAD.MOV.U32 R18, RZ, RZ, R8 ;  /* 0x000000ffff127224 */ /* 0x000fe400078e0008 */
[----:B------:R-:W-:Y:S02]  /*283b0*/  IMAD.MOV.U32 R0, RZ, RZ, R9 ;  /* 0x000000ffff007224 */ /* 0x000fe400078e0009 */
[----:B------:R-:W3:Y:S04]  /*283c0*/  LDL.LU.64 R8, [R1+0xe50] ;  /* 0x000e500001087983 */ /* 0x000ee80000300a00 */
[----:B------:R-:W4:Y:S04]  /*283d0*/  LDL.LU.64 R12, [R1+0xe48] ;  /* 0x000e4800010c7983 */ /* 0x000f280000300a00 */
[----:B------:R-:W2:Y:S01]  /*283e0*/  LDL.LU.64 R20, [R1+0xe40] ;  /* 0x000e400001147983 */ /* 0x000ea20000300a00 */
[----:B0-----:R-:W-:-:S02]  /*283f0*/  IMAD.MOV.U32 R3, RZ, RZ, R22 ;  /* 0x000000ffff037224 */ /* 0x001fc400078e0016 */
[----:B------:R-:W-:Y:S02]  /*28400*/  IMAD.MOV.U32 R16, RZ, RZ, R23 ;  /* 0x000000ffff107224 */ /* 0x000fe400078e0017 */
[----:B--2---:R-:W-:Y:S01]  /*28410*/  HMMA.16816.F32.BF16 R20, R24, R20, R4 ;  /* 0x000000141814723c */ /* 0x004fe20000041804 */
[----:B------:R-:W3:Y:S04]  /*28420*/  LDL.LU.64 R6, [R1+0xe38] ;  /* 0x000e380001067983 */ /* 0x000ee80000300a00 */
[----:B------:R-:W3:-:S15]  /*28430*/  LDL.LU.64 R4, [R1+0xe30] ;  /* 0x000e300001047983 */ /* 0x000ede0000300a00 */
[----:B------:R-:W-:-:S03]  /*28440*/  NOP ;  /* 0x0000000000007918 */ /* 0x000fc60000000000 */
[----:B------:R-:W-:Y:S04]  /*28450*/  STL.64 [R1+0xcc8], R22 ;  /* 0x000cc81601007387 */ /* 0x000fe80000100a00 */
[----:B------:R0:W-:Y:S04]  /*28460*/  STL.64 [R1+0xcc0], R20 ;  /* 0x000cc01401007387 */ /* 0x0001e80000100a00 */
[----:B0-----:R-:W4:Y:S04]  /*28470*/  LDL.LU R20, [R1+0x1b0] ;  /* 0x0001b00001147983 */ /* 0x001f280000300800 */
[----:B------:R-:W4:Y:S04]  /*28480*/  LDL.LU R21, [R1+0x1b4] ;  /* 0x0001b40001157983 */ /* 0x000f280000300800 */
[----:B------:R-:W4:Y:S04]  /*28490*/  LDL.LU R22, [R1+0x1b8] ;  /* 0x0001b80001167983 */ /* 0x000f280000300800 */
[----:B------:R-:W4:Y:S01]  /*284a0*/  LDL.LU R23, [R1+0x1bc] ;  /* 0x0001bc0001177983 */ /* 0x000f220000300800 */
[----:B---3--:R-:W-:Y:S03]  /*284b0*/  HMMA.16816.F32.BF16 R4, R24, R8, R4 ;  /* 0x000000081804723c */ /* 0x008fe60000041804 */
[----:B------:R-:W2:-:S15]  /*284c0*/  LDL.LU.64 R8, [R1+0xe28] ;  /* 0x000e280001087983 */ /* 0x000e9e0000300a00 */
[----:B------:R-:W-:-:S05]  /*284d0*/  NOP ;  /* 0x0000000000007918 */ /* 0x000fca0000000000 */
[----:B------:R-:W-:Y:S04]  /*284e0*/  STL.64 [R1+0xcb8], R6 ;  /* 0x000cb80601007387 */ /* 0x000fe80000100a00 */
[----:B------:R0:W-:Y:S04]  /*284f0*/  STL.64 [R1+0xcb0], R4 ;  /* 0x000cb00401007387 */ /* 0x0001e80000100a00 */
[----:B0-----:R-:W2:Y:S04]  /*28500*/  LDL.LU R4, [R1+0x1d0] ;  /* 0x0001d00001047983 */ /* 0x001ea80000300800 */
[----:B------:R-:W2:Y:S04]  /*28510*/  LDL.LU R5, [R1+0x1d4] ;  /* 0x0001d40001057983 */ /* 0x000ea80000300800 */
[----:B------:R-:W2:Y:S04]  /*28520*/  LDL.LU R6, [R1+0x1d8] ;  /* 0x0001d80001067983 */ /* 0x000ea80000300800 */
[----:B------:R-:W2:Y:S01]  /*28530*/  LDL.LU R7, [R1+0x1dc] ;  /* 0x0001dc0001077983 */ /* 0x000ea20000300800 */
[----:B------:R-:W-:-:S02]  /*28540*/  IMAD.MOV.U32 R29, RZ, RZ, R10 ;  /* 0x000000ffff1d7224 */ /* 0x000fc400078e000a */
[----:B------:R-:W-:Y:S01]  /*28550*/  IMAD.MOV.U32 R2, RZ, RZ, R11 ;  /* 0x000000ffff027224 */ /* 0x000fe200078e000b */
[C---:B----4-:R-:W-:Y:S06]  /*28560*/  HMMA.16816.F32.BF16 R12, R24.reuse, R12, R20 ;  /* 0x0000000c180c723c */ /* 0x050fec0000041814 */
[----:B--2---:R-:W-:-:S15]  /*28570*/  HMMA.16816.F32.BF16 R8, R24, R8, R4 ;  /* 0x000000081808723c */ /* 0x004fde0000041804 */
[----:B------:R-:W-:-:S08]  /*28580*/  NOP ;  /* 0x0000000000007918 */ /* 0x000fd00000000000 */
[----:B------:R-:W-:Y:S04]  /*28590*/  STL.64 [R1+0xca8], R10 ;  /* 0x000ca80a01007387 */ /* 0x000fe80000100a00 */
[----:B------:R-:W-:Y:S04]  /*285a0*/  STL.64 [R1+0xca0], R8 ;  /* 0x000ca00801007387 */ /* 0x000fe80000100a00 */
[----:B------:R-:W2:Y:S04]  /*285b0*/  LDL.LU R22, [R1+0x118] ;  /* 0x0001180001167983 */ /* 0x000ea80000300800 */
[----:B------:R-:W2:Y:S04]  /*285c0*/  LDL.LU R23, [R1+0x11c] ;  /* 0x00011c0001177983 */ /* 0x000ea80000300800 */
[----:B--2---:R0:W-:Y:S04]  /*285d0*/  STL.64 [R1+0xcd8], R22 ;  /* 0x000cd81601007387 */ /* 0x0041e80000100a00 */
[----:B------:R-:W2:Y:S04]  /*285e0*/  LDL.LU R6, [R1+0x108] ;  /* 0x0001080001067983 */ /* 0x000ea80000300800 */
[----:B------:R-:W2:Y:S04]  /*285f0*/  LDL.LU R7, [R1+0x10c] ;  /* 0x00010c0001077983 */ /* 0x000ea80000300800 */
[----:B0-----:R-:W3:Y:S04]  /*28600*/  LDL.LU R22, [R1+0x128] ;  /* 0x0001280001167983 */ /* 0x001ee80000300800 */
[----:B------:R-:W3:Y:S01]  /*28610*/  LDL.LU R23, [R1+0x12c] ;  /* 0x00012c0001177983 */ /* 0x000ee20000300800 */
[----:B------:R-:W-:-:S02]  /*28620*/  IMAD.MOV.U32 R4, RZ, RZ, R17 ;  /* 0x000000ffff047224 */ /* 0x000fc400078e0011 */
[----:B------:R-:W-:Y:S01]  /*28630*/  IMAD.MOV.U32 R5, RZ, RZ, R19 ;  /* 0x000000ffff057224 */ /* 0x000fe200078e0013 */
[----:B---3--:R-:W-:Y:S04]  /*28640*/  STL.64 [R1+0xcf0], R22 ;  /* 0x000cf01601007387 */ /* 0x008fe80000100a00 */
[----:B--2---:R0:W-:Y:S04]  /*28650*/  STL.64 [R1+0xcd0], R6 ;  /* 0x000cd00601007387 */ /* 0x0041e80000100a00 */
[----:B------:R-:W2:Y:S04]  /*28660*/  LDL.LU R17, [R1+0xe20] ;  /* 0x000e200001117983 */ /* 0x000ea80000300800 */
[----:B------:R-:W3:Y:S01]  /*28670*/  LDL.LU R19, [R1+0xe1c] ;  /* 0x000e1c0001137983 */ /* 0x000ee20000300800 */
[----:B0-----:R-:W-:-:S02]  /*28680*/  IMAD.MOV.U32 R6, RZ, RZ, R3 ;  /* 0x000000ffff067224 */ /* 0x001fc400078e0003 */
        /* <DEDUP_REMOVED lines=11> */
[----:B------:R-:W3:Y:S01]  /*28740*/  LDL.LU R0, [R1+0xe0c] ;  /* 0x000e0c0001007983 */ /* 0x000ee20000300800 */
[----:B------:R-:W-:Y:S02]  /*28750*/  IMAD.MOV.U32 R6, RZ, RZ, R29 ;  /* 0x000000ffff067224 */ /* 0x000fe400078e001d */
[----:B------:R-:W-:Y:S01]  /*28760*/  IMAD.MOV.U32 R7, RZ, RZ, R2 ;  /* 0x000000ffff077224 */ /* 0x000fe200078e0002 */
[----:B------:R-:W3:Y:S04]  /*28770*/  LDL.LU R29, [R1+0xe08] ;  /* 0x000e0800011d7983 */ /* 0x000ee80000300800 */
        /* <DEDUP_REMOVED lines=10> */
[----:B--2---:R-:W-:Y:S02]  /*28820*/  IMAD.MOV.U32 R6, RZ, RZ, R17 ;  /* 0x000000ffff067224 */ /* 0x004fe400078e0011 */
[----:B------:R-:W-:Y:S01]  /*28830*/  IMAD.MOV.U32 R7, RZ, RZ, R28 ;  /* 0x000000ffff077224 */ /* 0x000fe200078e001c */
[----:B------:R-:W2:Y:S04]  /*28840*/  LDL.LU R17, [R1+0xdf8] ;  /* 0x000df80001117983 */ /* 0x000ea80000300800 */
[----:B------:R-:W4:Y:S04]  /*28850*/  LDL.LU R28, [R1+0xdf4] ;  /* 0x000df400011c7983 */ /* 0x000f280000300800 */
        /* <DEDUP_REMOVED lines=13> */
[----:B------:R-:W2:Y:S04]  /*28930*/  LDL.LU R22, [R1+0x168] ;  /* 0x0001680001167983 */ /* 0x000ea80000300800 */
[----:B------:R-:W2:Y:S04]  /*28940*/  LDL.LU R23, [R1+0x16c] ;  /* 0x00016c0001177983 */ /* 0x000ea80000300800 */
[----:B--2---:R0:W-:Y:S04]  /*28950*/  STL.64 [R1+0xd50], R22 ;  /* 0x000d501601007387 */ /* 0x0041e80000100a00 */
[----:B0-----:R-:W2:Y:S04]  /*28960*/  LDL.LU R22, [R1+0x178] ;  /* 0x0001780001167983 */ /* 0x001ea80000300800 */
[----:B------:R-:W2:Y:S04]  /*28970*/  LDL.LU R23, [R1+0x17c] ;  /* 0x00017c0001177983 */ /* 0x000ea80000300800 */
[----:B--2---:R-:W-:Y:S04]  /*28980*/  STL.64 [R1+0xd68], R22 ;  /* 0x000d681601007387 */ /* 0x004fe80000100a00 */
[----:B------:R-:W-:Y:S04]  /*28990*/  STL.64 [R1+0xd30], R6 ;  /* 0x000d300601007387 */ /* 0x000fe80000100a00 */
[----:B------:R0:W-:Y:S02]  /*289a0*/  STL.64 [R1+0xd28], R4 ;  /* 0x000d280401007387 */ /* 0x0001e40000100a00 */
[----:B0-----:R-:W-:-:S02]  /*289b0*/  IMAD.MOV.U32 R4, RZ, RZ, R17 ;  /* 0x000000ffff047224 */ /* 0x001fc400078e0011 */
[----:B----4-:R-:W-:Y:S01]  /*289c0*/  IMAD.MOV.U32 R5, RZ, RZ, R19 ;  /* 0x000000ffff057224 */ /* 0x010fe200078e0013 */
[----:B------:R-:W2:Y:S04]  /*289d0*/  LDL.LU R17, [R1+0xde0] ;  /* 0x000de00001117983 */ /* 0x000ea80000300800 */
[----:B------:R-:W4:Y:S01]  /*289e0*/  LDL.LU R19, [R1+0xddc] ;  /* 0x000ddc0001137983 */ /* 0x000f220000300800 */
[----:B------:R-:W-:Y:S02]  /*289f0*/  IMAD.MOV.U32 R6, RZ, RZ, R3 ;  /* 0x000000ffff067224 */ /* 0x000fe400078e0003 */
[----:B------:R-:W-:Y:S01]  /*28a00*/  IMAD.MOV.U32 R7, RZ, RZ, R2 ;  /* 0x000000ffff077224 */ /* 0x000fe200078e0002 */
[----:B------:R-:W4:Y:S04]  /*28a10*/  LDL.LU R3, [R1+0xdd8] ;  /* 0x000dd80001037983 */ /* 0x000f280000300800 */
[----:B------:R-:W4:Y:S04]  /*28a20*/  LDL.LU R2, [R1+0xdd4] ;  /* 0x000dd40001027983 */ /* 0x000f280000300800 */
[----:B------:R-:W4:Y:S04]  /*28a30*/  LDL.LU R20, [R1+0x70] ;  /* 0x0000700001147983 */ /* 0x000f280000300800 */
[----:B------:R-:W4:Y:S04]  /*28a40*/  LDL.LU R21, [R1+0x74] ;  /* 0x0000740001157983 */ /* 0x000f280000300800 */
[----:B------:R-:W3:Y:S04]  /*28a50*/  LDL.LU R10, [R1+0x1a8] ;  /* 0x0001a800010a7983 */ /* 0x000ee80000300800 */
[----:B------:R-:W3:Y:S04]  /*28a60*/  LDL.LU R11, [R1+0x1ac] ;  /* 0x0001ac00010b7983 */ /* 0x000ee80000300800 */
[----:B---3--:R0:W-:Y:S04]  /*28a70*/  STL.64 [R1+0xd90], R10 ;  /* 0x000d900a01007387 */ /* 0x0081e80000100a00 */
[----:B0-----:R-:W3:Y:S04]  /*28a80*/  LDL.LU R10, [R1+0x298] ;  /* 0x00029800010a7983 */ /* 0x001ee80000300800 */
[----:B------:R-:W3:Y:S01]  /*28a90*/  LDL.LU R11, [R1+0x29c] ;  /* 0x00029c00010b7983 */ /* 0x000ee20000300800 */
[----:B------:R-:W-:-:S02]  /*28aa0*/  IMAD.MOV.U32 R23, RZ, RZ, R16 ;  /* 0x000000ffff177224 */ /* 0x000fc400078e0010 */
[----:B--2---:R-:W-:Y:S01]  /*28ab0*/  IMAD.MOV.U32 R22, RZ, RZ, R17 ;  /* 0x000000ffff167224 */ /* 0x004fe200078e0011 */
[----:B---3--:R0:W-:Y:S04]  /*28ac0*/  STL.64 [R1+0xdb8], R10 ;  /* 0x000db80a01007387 */ /* 0x0081e80000100a00 */
[----:B------:R-:W2:Y:S04]  /*28ad0*/  LDL.LU R16, [R1+0xc0] ;  /* 0x0000c00001107983 */ /* 0x000ea80000300800 */
[----:B------:R-:W2:Y:S04]  /*28ae0*/  LDL.LU R17, [R1+0xc4] ;  /* 0x0000c40001117983 */ /* 0x000ea80000300800 */
[----:B------:R-:W2:Y:S04]  /*28af0*/  LDL.LU R8, [R1+0xb0] ;  /* 0x0000b00001087983 */ /* 0x000ea80000300800 */
[----:B------:R-:W2:Y:S04]  /*28b00*/  LDL.LU R9, [R1+0xb4] ;  /* 0x0000b40001097983 */ /* 0x000ea80000300800 */
[----:B0-----:R-:W2:Y:S04]  /*28b10*/  LDL.LU R10, [R1+0xb8] ;  /* 0x0000b800010a7983 */ /* 0x001ea80000300800 */
[----:B------:R-:W2:Y:S04]  /*28b20*/  LDL.LU R11, [R1+0xbc] ;  /* 0x0000bc00010b7983 */ /* 0x000ea80000300800 */
[----:B------:R-:W-:Y:S04]  /*28b30*/  STL.64 [R1+0xd78], R22 ;  /* 0x000d781601007387 */ /* 0x000fe80000100a00 */
[----:B----4-:R0:W-:Y:S04]  /*28b40*/  STL.64 [R1+0xd70], R20 ;  /* 0x000d701401007387 */ /* 0x0101e80000100a00 */
[----:B0-----:R-:W3:Y:S04]  /*28b50*/  LDL.LU R20, [R1+0x80] ;  /* 0x0000800001147983 */ /* 0x001ee80000300800 */
[----:B------:R-:W3:Y:S04]  /*28b60*/  LDL.LU R21, [R1+0x84] ;  /* 0x0000840001157983 */ /* 0x000ee80000300800 */
[----:B------:R-:W4:Y:S04]  /*28b70*/  LDL.LU R22, [R1+0x88] ;  /* 0x0000880001167983 */ /* 0x000f280000300800 */
[----:B------:R-:W4:Y:S04]  /*28b80*/  LDL.LU R23, [R1+0x8c] ;  /* 0x00008c0001177983 */ /* 0x000f280000300800 */
[----:B----4-:R-:W-:Y:S04]  /*28b90*/  STL.64 [R1+0xd88], R22 ;  /* 0x000d881601007387 */ /* 0x010fe80000100a00 */
[----:B---3--:R0:W-:Y:S04]  /*28ba0*/  STL.64 [R1+0xd80], R20 ;  /* 0x000d801401007387 */ /* 0x0081e80000100a00 */
        /* <DEDUP_REMOVED lines=8> */
[----:B------:R-:W3:Y:S04]  /*28c30*/  LDL.LU R22, [R1+0xa8] ;  /* 0x0000a80001167983 */ /* 0x000ee80000300800 */
[----:B------:R-:W3:Y:S04]  /*28c40*/  LDL.LU R23, [R1+0xac] ;  /* 0x0000ac0001177983 */ /* 0x000ee80000300800 */
[----:B------:R-:W-:Y:S04]  /*28c50*/  STL.64 [R1+0xd48], R6 ;  /* 0x000d480601007387 */ /* 0x000fe80000100a00 */
[----:B------:R0:W-:Y:S04]  /*28c60*/  STL.64 [R1+0xd40], R4 ;  /* 0x000d400401007387 */ /* 0x0001e80000100a00 */
[----:B0-----:R-:W4:Y:S01]  /*28c70*/  LDL.LU R4, [R1+0x50] ;  /* 0x0000500001047983 */ /* 0x001f220000300800 */
[----:B------:R-:W-:-:S02]  /*28c80*/  IMAD.MOV.U32 R6, RZ, RZ, R29 ;  /* 0x000000ffff067224 */ /* 0x000fc400078e001d */
[----:B------:R-:W-:Y:S02]  /*28c90*/  IMAD.MOV.U32 R7, RZ, RZ, R28 ;  /* 0x000000ffff077224 */ /* 0x000fe400078e001c */
[----:B------:R-:W-:Y:S02]  /*28ca0*/  IMAD.MOV.U32 R5, RZ, RZ, R0 ;  /* 0x000000ffff057224 */ /* 0x000fe400078e0000 */
[----:B------:R-:W3:Y:S04]  /*28cb0*/  LDL.LU R0, [R1+0xdd0] ;  /* 0x000dd00001007983 */ /* 0x000ee80000300800 */
[----:B------:R-:W3:Y:S04]  /*28cc0*/  LDL.LU R29, [R1+0xdcc] ;  /* 0x000dcc00011d7983 */ /* 0x000ee80000300800 */
[----:B------:R-:W3:Y:S04]  /*28cd0*/  LDL.LU R28, [R1+0xdc8] ;  /* 0x000dc800011c7983 */ /* 0x000ee80000300800 */
[----:B------:R0:W-:Y:S01]  /*28ce0*/  STL.64 [R1+0xd60], R6 ;  /* 0x000d600601007387 */ /* 0x0001e20000100a00 */
[----:B--2---:R-:W-:Y:S01]  /*28cf0*/  HMMA.16816.F32.BF16 R24, R24, R16, R8 ;  /* 0x000000101818723c */ /* 0x004fe20000041808 */
[----:B0-----:R-:W-:-:S02]  /*28d00*/  IMAD.MOV.U32 R6, RZ, RZ, R19 ;  /* 0x000000ffff067224 */ /* 0x001fc400078e0013 */
[----:B------:R-:W-:Y:S01]  /*28d10*/  IMAD.MOV.U32 R7, RZ, RZ, R18 ;  /* 0x000000ffff077224 */ /* 0x000fe200078e0012 */
[----:B----4-:R0:W-:Y:S02]  /*28d20*/  STL.64 [R1+0xd58], R4 ;  /* 0x000d580401007387 */ /* 0x0101e40000100a00 */
[----:B0-----:R-:W-:Y:S02]  /*28d30*/  IMAD.MOV.U32 R4, RZ, RZ, R2 ;  /* 0x000000ffff047224 */ /* 0x001fe400078e0002 */
[----:B------:R-:W-:Y:S01]  /*28d40*/  IMAD.MOV.U32 R5, RZ, RZ, R3 ;  /* 0x000000ffff057224 */ /* 0x000fe200078e0003 */
[----:B------:R-:W2:Y:S04]  /*28d50*/  LDL.LU R2, [R1+0xdc4] ;  /* 0x000dc40001027983 */ /* 0x000ea80000300800 */
[----:B------:R-:W4:Y:S04]  /*28d60*/  LDL.LU R3, [R1+0xdc0] ;  /* 0x000dc00001037983 */ /* 0x000f280000300800 */
[----:B------:R0:W-:Y:S04]  /*28d70*/  STL.64 [R1+0xc98], R14 ;  /* 0x000c980e01007387 */ /* 0x0001e80000100a00 */
[----:B------:R-:W-:Y:S04]  /*28d80*/  STL.64 [R1+0xc90], R12 ;  /* 0x000c900c01007387 */ /* 0x000fe80000100a00 */
[----:B0-----:R-:W4:Y:S04]  /*28d90*/  LDL.LU R14, [R1+0x198] ;  /* 0x00019800010e7983 */ /* 0x001f280000300800 */
[----:B------:R-:W4:Y:S04]  /*28da0*/  LDL.LU R15, [R1+0x19c] ;  /* 0x00019c00010f7983 */ /* 0x000f280000300800 */
[----:B------:R-:W3:Y:S04]  /*28db0*/  LDL.LU.64 R10, [R1+0xdb8] ;  /* 0x000db800010a7983 */ /* 0x000ee80000300a00 */
[----:B------:R-:W3:Y:S04]  /*28dc0*/  LDL.LU.64 R18, [R1+0xdb0] ;  /* 0x000db00001127983 */ /* 0x000ee80000300a00 */
[----:B------:R-:W3:Y:S04]  /*28dd0*/  LDL.LU.64 R16, [R1+0xda8] ;  /* 0x000da80001107983 */ /* 0x000ee80000300a00 */
[----:B------:R-:W-:Y:S04]  /*28de0*/  STL.64 [R1+0xc88], R26 ;  /* 0x000c881a01007387 */ /* 0x000fe80000100a00 */
[----:B------:R-:W-:Y:S01]  /*28df0*/  STL.64 [R1+0xc80], R24 ;  /* 0x000c801801007387 */ /* 0x000fe20000100a00 */
[----:B---3--:R-:W-:Y:S03]  /*28e00*/  HMMA.16816.F32.BF16 R8, R16, R10, R20 ;  /* 0x0000000a1008723c */ /* 0x008fe60000041814 */
[----:B------:R-:W3:Y:S04]  /*28e10*/  LDL.LU.64 R22, [R1+0xda0] ;  /* 0x000da00001167983 */ /* 0x000ee80000300a00 */
[----:B------:R-:W3:-:S15]  /*28e20*/  LDL.LU.64 R20, [R1+0xd98] ;  /* 0x000d980001147983 */ /* 0x000ede0000300a00 */
[----:B------:R-:W-:-:S01]  /*28e30*/  NOP ;  /* 0x0000000000007918 */ /* 0x000fc20000000000 */
[----:B------:R-:W-:Y:S04]  /*28e40*/  STL.64 [R1+0x2b0], R8 ;  /* 0x0002b00801007387 */ /* 0x000fe80000100a00 */
[----:B------:R0:W-:Y:S04]  /*28e50*/  STL.64 [R1+0x2b8], R10 ;  /* 0x0002b80a01007387 */ /* 0x0001e80000100a00 */
[----:B0-----:R-:W3:Y:S01]  /*28e60*/  LDL.LU.64 R10, [R1+0xd90] ;  /* 0x000d9000010a7983 */ /* 0x001ee20000300a00 */
[----:B--2---:R-:W-:Y:S02]  /*28e70*/  IMAD.MOV.U32 R27, RZ, RZ, R2 ;  /* 0x000000ffff1b7224 */ /* 0x004fe400078e0002 */
[----:B------:R-:W-:-:S05]  /*28e80*/  IMAD.MOV.U32 R2, RZ, RZ, R8 ;  /* 0x000000ffff027224 */ /* 0x000fca00078e0008 */
[----:B------:R-:W-:Y:S01]  /*28e90*/  STL [R1+0xbc4], R2 ;  /* 0x000bc40201007387 */ /* 0x000fe20000100800 */
[----:B---3--:R-:W-:Y:S03]  /*28ea0*/  HMMA.16816.F32.BF16 R8, R16, R10, R20 ;  /* 0x0000000a1008723c */ /* 0x008fe60000041814 */
[----:B------:R-:W2:Y:S04]  /*28eb0*/  LDL.LU.64 R22, [R1+0xd88] ;  /* 0x000d880001167983 */ /* 0x000ea80000300a00 */
[----:B------:R-:W2:Y:S01]  /*28ec0*/  LDL.LU.64 R20, [R1+0xd80] ;  /* 0x000d800001147983 */ /* 0x000ea20000300a00 */
[----:B----4-:R-:W-:-:S15]  /*28ed0*/  IMAD.MOV.U32 R26, RZ, RZ, R3 ;  /* 0x000000ffff1a7224 */ /* 0x010fde00078e0003 */
[----:B------:R-:W-:-:S01]  /*28ee0*/  NOP ;  /* 0x0000000000007918 */ /* 0x000fc20000000000 */
[----:B------:R-:W-:Y:S01]  /*28ef0*/  IMAD.MOV.U32 R3, RZ, RZ, R8 ;  /* 0x000000ffff037224 */ /* 0x000fe200078e0008 */
[----:B------:R-:W-:Y:S04]  /*28f00*/  STL.64 [R1+0x290], R8 ;  /* 0x0002900801007387 */ /* 0x000fe80000100a00 */
[----:B------:R0:W-:Y:S04]  /*28f10*/  STL.64 [R1+0x298], R10 ;  /* 0x0002980a01007387 */ /* 0x0001e80000100a00 */
[----:B0-----:R-:W3:Y:S04]  /*28f20*/  LDL.LU R10, [R1+0xf8] ;  /* 0x0000f800010a7983 */ /* 0x001ee80000300800 */
[----:B------:R-:W-:Y:S01]  /*28f30*/  STL [R1+0xbc8], R3 ;  /* 0x000bc80301007387 */ /* 0x000fe20000100800 */
[----:B--2---:R-:W-:Y:S03]  /*28f40*/  HMMA.16816.F32.BF16 R12, R16, R14, R20 ;  /* 0x0000000e100c723c */ /* 0x004fe60000041814 */
[----:B------:R-:W2:Y:S04]  /*28f50*/  LDL.LU.64 R22, [R1+0xd78] ;  /* 0x000d780001167983 */ /* 0x000ea80000300a00 */
[----:B------:R-:W2:Y:S01]  /*28f60*/  LDL.LU.64 R20, [R1+0xd70] ;  /* 0x000d700001147983 */ /* 0x000ea20000300a00 */
[----:B------:R-:W-:-:S15]  /*28f70*/  IMAD.MOV.U32 R11, RZ, RZ, R28 ;  /* 0x000000ffff0b7224 */ /* 0x000fde00078e001c */
[----:B------:R-:W-:-:S01]  /*28f80*/  NOP ;  /* 0x0000000000007918 */ /* 0x000fc20000000000 */
[----:B------:R-:W-:Y:S01]  /*28f90*/  IMAD.MOV.U32 R28, RZ, RZ, R12 ;  /* 0x000000ffff1c7224 */ /* 0x000fe200078e000c */
[----:B------:R-:W-:Y:S04]  /*28fa0*/  STL.64 [R1+0x280], R12 ;  /* 0x0002800c01007387 */ /* 0x000fe80000100a00 */
[----:B------:R0:W-:Y:S04]  /*28fb0*/  STL.64 [R1+0x288], R14 ;  /* 0x0002880e01007387 */ /* 0x0001e80000100a00 */
[----:B0-----:R-:W4:Y:S04]  /*28fc0*/  LDL.LU R14, [R1+0xe8] ;  /* 0x0000e800010e7983 */ /* 0x001f280000300800 */
[----:B------:R-:W-:Y:S01]  /*28fd0*/  STL [R1+0xbcc], R28 ;  /* 0x000bcc1c01007387 */ /* 0x000fe20000100800 */
[----:B--2---:R-:W-:Y:S03]  /*28fe0*/  HMMA.16816.F32.BF16 R24, R16, R26, R20 ;  /* 0x0000001a1018723c */ /* 0x004fe60000041814 */
[----:B------:R-:W2:Y:S01]  /*28ff0*/  LDL.LU.64 R22, [R1+0xd68] ;  /* 0x000d680001167983 */ /* 0x000ea20000300a00 */
[----:B------:R-:W-:-:S15]  /*29000*/  IMAD.MOV.U32 R15, RZ, RZ, R29 ;  /* 0x000000ffff0f7224 */ /* 0x000fde00078e001d */
[----:B------:R-:W-:-:S04]  /*29010*/  NOP ;  /* 0x0000000000007918 */ /* 0x000fc80000000000 */
[----:B------:R-:W-:Y:S01]  /*29020*/  STL.64 [R1+0x270], R24 ;  /* 0x0002701801007387 */ /* 0x000fe20000100a00 */
[----:B------:R-:W-:-:S03]  /*29030*/  IMAD.MOV.U32 R29, RZ, RZ, R24 ;  /* 0x000000ffff1d7224 */ /* 0x000fc600078e0018 */
[----:B------:R0:W-:Y:S04]  /*29040*/  STL.64 [R1+0x278], R26 ;  /* 0x0002781a01007387 */ /* 0x0001e80000100a00 */
[----:B0-----:R-:W4:Y:S04]  /*29050*/  LDL.LU R26, [R1+0xd8] ;  /* 0x0000d800011a7983 */ /* 0x001f280000300800 */
[----:B------:R-:W4:Y:S04]  /*29060*/  LDL.LU R27, [R1+0xdc] ;  /* 0x0000dc00011b7983 */ /* 0x000f280000300800 */
[----:B------:R-:W-:Y:S01]  /*29070*/  STL [R1+0xbd0], R29 ;  /* 0x000bd01d01007387 */ /* 0x000fe20000100800 */
[----:B--2---:R-:W-:Y:S03]  /*29080*/  HMMA.16816.F32.BF16 R20, R16, R22, R4 ;  /* 0x000000161014723c */ /* 0x004fe60000041804 */
[----:B------:R-:W2:Y:S04]  /*29090*/  LDL.LU.64 R6, [R1+0xd60] ;  /* 0x000d600001067983 */ /* 0x000ea80000300a00 */
[----:B------:R-:W2:-:S15]  /*290a0*/  LDL.LU.64 R4, [R1+0xd58] ;  /* 0x000d580001047983 */ /* 0x000e9e0000300a00 */
[----:B------:R-:W-:-:S01]  /*290b0*/  NOP ;  /* 0x0000000000007918 */ /* 0x000fc20000000000 */
[----:B------:R-:W-:Y:S04]  /*290c0*/  STL.64 [R1+0x260], R20 ;  /* 0x0002601401007387 */ /* 0x000fe80000100a00 */
[----:B------:R0:W-:Y:S04]  /*290d0*/  STL.64 [R1+0x268], R22 ;  /* 0x0002681601007387 */ /* 0x0001e80000100a00 */
[----:B0-----:R-:W2:Y:S02]  /*290e0*/  LDL.LU.64 R22, [R1+0xd50] ;  /* 0x000d500001167983 */ /* 0x001ea40000300a00 */
[----:B--2---:R-:W-:Y:S02]  /*290f0*/  HMMA.16816.F32.BF16 R20, R16, R22, R4 ;  /* 0x000000161014723c */ /* 0x004fe40000041804 */
[----:B------:R-:W2:Y:S04]  /*29100*/  LDL.LU.64 R6, [R1+0xd48] ;  /* 0x000d480001067983 */ /* 0x000ea80000300a00 */
[----:B------:R-:W2:-:S15]  /*29110*/  LDL.LU.64 R4, [R1+0xd40] ;  /* 0x000d400001047983 */ /* 0x000e9e0000300a00 */
[----:B------:R-:W-:-:S02]  /*29120*/  NOP ;  /* 0x0000000000007918 */ /* 0x000fc40000000000 */
        /* <DEDUP_REMOVED lines=32> */
[----:B------:R-:W2:-:S15]  /*29330*/  LDL.LU.64 R6, [R1+0xcd0] ;  /* 0x000cd00001067983 */ /* 0x000e9e0000300a00 */
[----:B------:R-:W-:-:S06]  /*29340*/  NOP ;  /* 0x0000000000007918 */ /* 0x000fcc0000000000 */
[----:B------:R-:W-:Y:S04]  /*29350*/  STL.64 [R1+0x210], R20 ;  /* 0x0002101401007387 */ /* 0x000fe80000100a00 */
[----:B------:R0:W-:Y:S04]  /*29360*/  STL.64 [R1+0x218], R22 ;  /* 0x0002181601007387 */ /* 0x0001e80000100a00 */
[----:B0-----:R-:W2:Y:S04]  /*29370*/  LDL.LU.64 R22, [R1+0xcc8] ;  /* 0x000cc80001167983 */ /* 0x001ea80000300a00 */
[----:B------:R-:W2:Y:S02]  /*29380*/  LDL.LU.64 R20, [R1+0xcc0] ;  /* 0x000cc00001147983 */ /* 0x000ea40000300a00 */
[----:B--2---:R-:W-:Y:S02]  /*29390*/  HMMA.16816.F32.BF16 R20, R16, R6, R20 ;  /* 0x000000061014723c */ /* 0x004fe40000041814 */
[----:B------:R-:W3:Y:S04]  /*293a0*/  LDL.LU.64 R6, [R1+0xcb8] ;  /* 0x000cb80001067983 */ /* 0x000ee80000300a00 */
[----:B------:R-:W3:-:S15]  /*293b0*/  LDL.LU.64 R4, [R1+0xcb0] ;  /* 0x000cb00001047983 */ /* 0x000ede0000300a00 */
[----:B------:R-:W-:-:S02]  /*293c0*/  NOP ;  /* 0x0000000000007918 */ /* 0x000fc40000000000 */
[----:B------:R0:W-:Y:S04]  /*293d0*/  STL.64 [R1+0x200], R20 ;  /* 0x0002001401007387 */ /* 0x0001e80000100a00 */
[----:B------:R1:W-:Y:S04]  /*293e0*/  STL.64 [R1+0x208], R22 ;  /* 0x0002081601007387 */ /* 0x0003e80000100a00 */
[----:B0-----:R-:W2:Y:S04]  /*293f0*/  LDL.LU R20, [R1+0x304] ;  /* 0x0003040001147983 */ /* 0x001ea80000300800 */
[----:B------:R-:W2:Y:S04]  /*29400*/  LDL.LU R21, [R1+0x32c] ;  /* 0x00032c0001157983 */ /* 0x000ea80000300800 */
[----:B-1----:R-:W4:Y:S04]  /*29410*/  LDL.LU R22, [R1+0x2fc] ;  /* 0x0002fc0001167983 */ /* 0x002f280000300800 */
[----:B------:R-:W4:Y:S01]  /*29420*/  LDL.LU R23, [R1+0x320] ;  /* 0x0003200001177983 */ /* 0x000f220000300800 */
[----:B---3--:R-:W-:Y:S03]  /*29430*/  HMMA.16816.F32.BF16 R4, R16, R10, R4 ;  /* 0x0000000a1004723c */ /* 0x008fe60000041804 */
[----:B----4-:R0:W-:Y:S04]  /*29440*/  STL.64 [R1+0xc78], R22 ;  /* 0x000c781601007387 */ /* 0x0101e80000100a00 */
[----:B--2---:R1:W-:Y:S04]  /*29450*/  STL.64 [R1+0xc70], R20 ;  /* 0x000c701401007387 */ /* 0x0043e80000100a00 */
[----:B0-----:R-:W2:Y:S04]  /*29460*/  LDL.LU R22, [R1+0xc8] ;  /* 0x0000c80001167983 */ /* 0x001ea80000300800 */
[----:B------:R-:W3:Y:S04]  /*29470*/  LDL.LU R29, [R1+0x2f4] ;  /* 0x0002f400011d7983 */ /* 0x000ee80000300800 */
[----:B------:R-:W4:Y:S04]  /*29480*/  LDL.LU R28, [R1+0x318] ;  /* 0x00031800011c7983 */ /* 0x000f280000300800 */
[----:B------:R-:W3:Y:S01]  /*29490*/  LDL.LU R3, [R1+0x2ec] ;  /* 0x0002ec0001037983 */ /* 0x000ee20000300800 */
[----:B------:R-:W-:-:S03]  /*294a0*/  IMAD.MOV.U32 R23, RZ, RZ, R0 ;  /* 0x000000ffff177224 */ /* 0x000fc600078e0000 */
[----:B------:R-:W3:Y:S04]  /*294b0*/  LDL.LU R2, [R1+0x310] ;  /* 0x0003100001027983 */ /* 0x000ee80000300800 */
[----:B------:R-:W3:Y:S04]  /*294c0*/  LDL.LU R0, [R1+0x2e4] ;  /* 0x0002e40001007983 */ /* 0x000ee80000300800 */
[----:B------:R-:W2:Y:S04]  /*294d0*/  LDL.LU.64 R10, [R1+0xca8] ;  /* 0x000ca800010a7983 */ /* 0x000ea80000300a00 */
[----:B------:R-:W2:Y:S04]  /*294e0*/  LDL.LU.64 R8, [R1+0xca0] ;  /* 0x000ca00001087983 */ /* 0x000ea80000300a00 */
[----:B------:R-:W-:Y:S04]  /*294f0*/  STL.64 [R1+0x1f0], R4 ;  /* 0x0001f00401007387 */ /* 0x000fe80000100a00 */
[----:B------:R0:W-:Y:S01]  /*29500*/  STL.64 [R1+0x1f8], R6 ;  /* 0x0001f80601007387 */ /* 0x0001e20000100a00 */
[----:B-1----:R-:W1:Y:S01]  /*29510*/  LDC R20, c[0x0][0x230] ;  /* 0x00008c00ff147b82 */ /* 0x002e620000000800 */
[----:B0-----:R-:W-:-:S05]  /*29520*/  IMAD.MOV.U32 R6, RZ, RZ, R5 ;  /* 0x000000ffff067224 */ /* 0x001fca00078e0005 */
[----:B------:R0:W-:Y:S04]  /*29530*/  STL [R1+0xbd4], R6 ;  /* 0x000bd40601007387 */ /* 0x0001e80000100800 */
[----:B0-----:R-:W3:Y:S01]  /*29540*/  LDL.LU R6, [R1+0x330] ;  /* 0x0003300001067983 */ /* 0x001ee20000300800 */
[----:B--2---:R-:W-:Y:S03]  /*29550*/  HMMA.16816.F32.BF16 R8, R16, R14, R8 ;  /* 0x0000000e1008723c */ /* 0x004fe60000041808 */
[----:B------:R-:W2:Y:S04]  /*29560*/  LDL.LU.64 R14, [R1+0xc98] ;  /* 0x000c9800010e7983 */ /* 0x000ea80000300a00 */
[----:B------:R-:W2:-:S15]  /*29570*/  LDL.LU.64 R12, [R1+0xc90] ;  /* 0x000c9000010c7983 */ /* 0x000e9e0000300a00 */
[----:B------:R-:W-:-:S01]  /*29580*/  NOP ;  /* 0x0000000000007918 */ /* 0x000fc20000000000 */
[----:B------:R0:W-:Y:S04]  /*29590*/  STL.64 [R1+0x1e0], R8 ;  /* 0x0001e00801007387 */ /* 0x0001e80000100a00 */
[----:B------:R1:W-:Y:S04]  /*295a0*/  STL.64 [R1+0x1e8], R10 ;  /* 0x0001e80a01007387 */ /* 0x0003e80000100a00 */
[----:B0-----:R-:W4:Y:S04]  /*295b0*/  LDL.LU R8, [R1+0x31c] ;  /* 0x00031c0001087983 */ /* 0x001f280000300800 */
[----:B------:R-:W3:Y:S04]  /*295c0*/  LDL.LU R9, [R1+0x314] ;  /* 0x0003140001097983 */ /* 0x000ee80000300800 */
[----:B-1----:R-:W3:Y:S01]  /*295d0*/  LDL.LU R10, [R1+0x30c] ;  /* 0x00030c00010a7983 */ /* 0x002ee20000300800 */
[----:B--2---:R-:W-:Y:S03]  /*295e0*/  HMMA.16816.F32.BF16 R12, R16, R26, R12 ;  /* 0x0000001a100c723c */ /* 0x004fe6000004180c */
[----:B------:R-:W2:Y:S04]  /*295f0*/  LDL.LU.64 R26, [R1+0xc88] ;  /* 0x000c8800011a7983 */ /* 0x000ea80000300a00 */
[----:B------:R-:W2:Y:S01]  /*29600*/  LDL.LU.64 R24, [R1+0xc80] ;  /* 0x000c800001187983 */ /* 0x000ea20000300a00 */
[----:B------:R-:W-:-:S05]  /*29610*/  VIADD R20, R20, 0x3f ;  /* 0x0000003f14147836 */ /* 0x000fca0000000000 */
[----:B------:R-:W-:-:S10]  /*29620*/  SHF.R.S32.HI R21, RZ, 0x1f, R20 ;  /* 0x0000001fff157819 */ /* 0x000fd40000011414 */
[----:B------:R0:W-:Y:S01]  /*29630*/  STL.64 [R1+0x1d0], R12 ;  /* 0x0001d00c01007387 */ /* 0x0001e20000100a00 */
[----:B------:R-:W-:Y:S02]  /*29640*/  IMAD.MOV.U32 R11, RZ, RZ, R12 ;  /* 0x000000ffff0b7224 */ /* 0x000fe400078e000c */
[----:B------:R-:W-:Y:S01]  /*29650*/  IMAD.MOV.U32 R7, RZ, RZ, R13 ;  /* 0x000000ffff077224 */ /* 0x000fe200078e000d */
[----:B------:R1:W-:Y:S01]  /*29660*/  STL.64 [R1+0x1d8], R14 ;  /* 0x0001d80e01007387 */ /* 0x0003e20000100a00 */
[----:B------:R-:W-:-:S03]  /*29670*/  IMAD.MOV.U32 R5, RZ, RZ, R15 ;  /* 0x000000ffff057224 */ /* 0x000fc600078e000f */
[----:B0-----:R-:W3:Y:S04]  /*29680*/  LDL.LU R13, [R1+0x33c] ;  /* 0x00033c00010d7983 */ /* 0x001ee80000300800 */
[----:B-1----:R-:W3:Y:S04]  /*29690*/  LDL.LU R14, [R1+0x338] ;  /* 0x00033800010e7983 */ /* 0x002ee80000300800 */
[----:B------:R-:W3:Y:S04]  /*296a0*/  LDL.LU R15, [R1+0x328] ;  /* 0x00032800010f7983 */ /* 0x000ee80000300800 */
[----:B------:R-:W-:Y:S04]  /*296b0*/  STL [R1+0xbe0], R11 ;  /* 0x000be00b01007387 */ /* 0x000fe80000100800 */
[----:B------:R-:W-:Y:S04]  /*296c0*/  STL [R1+0xbdc], R7 ;  /* 0x000bdc0701007387 */ /* 0x000fe80000100800 */
[----:B------:R-:W-:Y:S01]  /*296d0*/  STL [R1+0xbd8], R5 ;  /* 0x000bd80501007387 */ /* 0x000fe20000100800 */
[----:B------:R-:W-:Y:S01]  /*296e0*/  LEA.HI R12, R21, R20, RZ, 0x6 ;  /* 0x00000014150c7211 */ /* 0x000fe200078f30ff */
[----:B--2---:R-:W-:Y:S02]  /*296f0*/  HMMA.16816.F32.BF16 R16, R16, R22, R24 ;  /* 0x000000161010723c */ /* 0x004fe40000041818 */
[----:B------:R-:W2:Y:S04]  /*29700*/  LDL.LU.64 R22, [R1+0xc78] ;  /* 0x000c780001167983 */ /* 0x000ea80000300a00 */
[----:B------:R-:W2:Y:S01]  /*29710*/  LDL.LU.64 R20, [R1+0xc70] ;  /* 0x000c700001147983 */ /* 0x000ea20000300a00 */
[----:B----4-:R-:W-:-:S02]  /*29720*/  IADD3 R8, P2, R8, UR13, RZ ;  /* 0x0000000d08087c10 */ /* 0x010fc4000ff5e0ff */
[----:B---3--:R-:W-:Y:S02]  /*29730*/  IADD3 R9, P1, R9, UR13, RZ ;  /* 0x0000000d09097c10 */ /* 0x008fe4000ff3e0ff */
[----:B------:R-:W-:Y:S02]  /*29740*/  IADD3 R10, P4, R10, UR13, RZ ;  /* 0x0000000d0a0a7c10 */ /* 0x000fe4000ff9e0ff */
[----:B------:R-:W-:-:S11]  /*29750*/  IADD3.X R28, R28, UR8, RZ, P2, !PT ;  /* 0x000000081c1c7c10 */ /* 0x000fd600097fe4ff */
[----:B------:R-:W-:Y:S01]  /*29760*/  IMAD.MOV.U32 R4, RZ, RZ, R19 ;  /* 0x000000ffff047224 */ /* 0x000fe200078e0013 */
[----:B------:R-:W-:Y:S04]  /*29770*/  STL.64 [R1+0x1b0], R16 ;  /* 0x0001b01001007387 */ /* 0x000fe80000100a00 */
[----:B------:R-:W-:Y:S04]  /*29780*/  STL.64 [R1+0x1b8], R18 ;  /* 0x0001b81201007387 */ /* 0x000fe80000100a00 */
[----:B------:R0:W-:Y:S01]  /*29790*/  STL [R1+0xbe4], R4 ;  /* 0x000be40401007387 */ /* 0x0001e20000100800 */
[----:B------:R-:W-:-:S02]  /*297a0*/  IADD3 R13, P3, R13, UR13, RZ ;  /* 0x0000000d0d0d7c10 */ /* 0x000fc4000ff7e0ff */
[----:B------:R-:W-:Y:S02]  /*297b0*/  IADD3 R14, P6, R14, UR13, RZ ;  /* 0x0000000d0e0e7c10 */ /* 0x000fe4000ffde0ff */
[----:B------:R-:W-:Y:S02]  /*297c0*/  IADD3 R15, P5, R15, UR13, RZ ;  /* 0x0000000d0f0f7c10 */ /* 0x000fe4000ffbe0ff */
[----:B------:R-:W-:Y:S01]  /*297d0*/  IADD3.X R6, R6, UR8, RZ, P3, !PT ;  /* 0x0000000806067c10 */ /* 0x000fe20009ffe4ff */
[----:B------:R-:W-:Y:S04]  /*297e0*/  STL [R1+0x33c], R13 ;  /* 0x00033c0d01007387 */ /* 0x000fe80000100800 */
[----:B------:R-:W-:Y:S04]  /*297f0*/  STL [R1+0x338], R14 ;  /* 0x0003380e01007387 */ /* 0x000fe80000100800 */
[----:B------:R-:W-:Y:S04]  /*29800*/  STL [R1+0x328], R15 ;  /* 0x0003280f01007387 */ /* 0x000fe80000100800 */
[----:B------:R-:W-:Y:S04]  /*29810*/  STL [R1+0x31c], R8 ;  /* 0x00031c0801007387 */ /* 0x000fe80000100800 */
[----:B------:R-:W-:Y:S04]  /*29820*/  STL [R1+0x314], R9 ;  /* 0x0003140901007387 */ /* 0x000fe80000100800 */
[----:B------:R-:W-:Y:S04]  /*29830*/  STL [R1+0x30c], R10 ;  /* 0x00030c0a01007387 */ /* 0x000fe80000100800 */
[----:B------:R-:W-:Y:S01]  /*29840*/  STL [R1+0x330], R6 ;  /* 0x0003300601007387 */ /* 0x000fe20000100800 */
[----:B--2---:R-:W-:-:S02]  /*29850*/  IADD3 R20, P3, R20, UR13, RZ ;  /* 0x0000000d14147c10 */ /* 0x004fc4000ff7e0ff */
[----:B------:R-:W-:Y:S02]  /*29860*/  IADD3.X R21, R21, UR8, RZ, P6, !PT ;  /* 0x0000000815157c10 */ /* 0x000fe4000b7fe4ff */
[----:B------:R-:W-:Y:S02]  /*29870*/  IADD3 R22, P6, R22, UR13, RZ ;  /* 0x0000000d16167c10 */ /* 0x000fe4000ffde0ff */
[----:B------:R-:W-:Y:S02]  /*29880*/  IADD3.X R23, R23, UR8, RZ, P5, !PT ;  /* 0x0000000817177c10 */ /* 0x000fe4000affe4ff */
[----:B------:R-:W-:Y:S01]  /*29890*/  IADD3 R29, P5, R29, UR13, RZ ;  /* 0x0000000d1d1d7c10 */ /* 0x000fe2000ffbe0ff */
[----:B------:R-:W-:Y:S04]  /*298a0*/  STL [R1+0x304], R20 ;  /* 0x0003041401007387 */ /* 0x000fe80000100800 */
[----:B------:R-:W-:Y:S04]  /*298b0*/  STL [R1+0x32c], R21 ;  /* 0x00032c1501007387 */ /* 0x000fe80000100800 */
[----:B------:R-:W-:Y:S04]  /*298c0*/  STL [R1+0x2fc], R22 ;  /* 0x0002fc1601007387 */ /* 0x000fe80000100800 */
[----:B------:R-:W-:Y:S04]  /*298d0*/  STL [R1+0x320], R23 ;  /* 0x0003201701007387 */ /* 0x000fe80000100800 */
[----:B------:R-:W-:Y:S04]  /*298e0*/  STL [R1+0x2f4], R29 ;  /* 0x0002f41d01007387 */ /* 0x000fe80000100800 */
[----:B------:R-:W-:Y:S04]  /*298f0*/  STL [R1+0x318], R28 ;  /* 0x0003181c01007387 */ /* 0x000fe80000100800 */
[----:B0-----:R-:W2:Y:S01]  /*29900*/  LDL.LU R4, [R1+0x300] ;  /* 0x0003000001047983 */ /* 0x001ea20000300800 */
[----:B------:R-:W-:-:S02]  /*29910*/  IADD3 R3, P2, R3, UR13, RZ ;  /* 0x0000000d03037c10 */ /* 0x000fc4000ff5e0ff */
[----:B------:R-:W-:-:S03]  /*29920*/  IADD3.X R2, R2, UR8, RZ, P1, !PT ;  /* 0x0000000802027c10 */ /* 0x000fc60008ffe4ff */
[----:B------:R-:W-:Y:S04]  /*29930*/  STL [R1+0x2ec], R3 ;  /* 0x0002ec0301007387 */ /* 0x000fe80000100800 */
[----:B--2---:R0:W-:Y:S04]  /*29940*/  STL [R1+0xc64], R4 ;  /* 0x000c640401007387 */ /* 0x0041e80000100800 */
[----:B------:R-:W-:Y:S04]  /*29950*/  STL [R1+0x310], R2 ;  /* 0x0003100201007387 */ /* 0x000fe80000100800 */
[----:B0-----:R-:W2:Y:S01]  /*29960*/  LDL.LU R4, [R1+0x2dc] ;  /* 0x0002dc0001047983 */ /* 0x001ea20000300800 */
[----:B------:R-:W-:-:S05]  /*29970*/  IADD3 R0, P1, R0, UR13, RZ ;  /* 0x0000000d00007c10 */ /* 0x000fca000ff3e0ff */
[----:B------:R-:W-:Y:S01]  /*29980*/  STL [R1+0x2e4], R0 ;  /* 0x0002e40001007387 */ /* 0x000fe20000100800 */
[----:B------:R-:W-:Y:S01]  /*29990*/  UIADD3 UR4, UR4, 0x1, URZ ;  /* 0x0000000104047890 */ /* 0x000fe2000fffe03f */
[----:B------:R-:W-:Y:S02]  /*299a0*/  SHF.R.S32.HI R12, RZ, 0x6, R12 ;  /* 0x00000006ff0c7819 */ /* 0x000fe4000001140c */
[----:B--2---:R0:W-:Y:S04]  /*299b0*/  STL [R1+0xc68], R4 ;  /* 0x000c680401007387 */ /* 0x0041e80000100800 */
[----:B0-----:R-:W2:Y:S04]  /*299c0*/  LDL.LU R4, [R1+0x308] ;  /* 0x0003080001047983 */ /* 0x001ea80000300800 */
[----:B------:R-:W3:Y:S04]  /*299d0*/  LDL.LU R16, [R1+0x2d4] ;  /* 0x0002d40001107983 */ /* 0x000ee80000300800 */
[----:B------:R-:W4:Y:S04]  /*299e0*/  LDL.LU R17, [R1+0x2f8] ;  /* 0x0002f80001117983 */ /* 0x000f280000300800 */
[----:B------:R-:W3:Y:S04]  /*299f0*/  LDL.LU R18, [R1+0x2cc] ;  /* 0x0002cc0001127983 */ /* 0x000ee80000300800 */
[----:B------:R-:W3:Y:S04]  /*29a00*/  LDL.LU R19, [R1+0x2f0] ;  /* 0x0002f00001137983 */ /* 0x000ee80000300800 */
[----:B------:R-:W3:Y:S04]  /*29a10*/  LDL.LU R24, [R1+0x2c4] ;  /* 0x0002c40001187983 */ /* 0x000ee80000300800 */
[----:B------:R-:W3:Y:S04]  /*29a20*/  LDL.LU R25, [R1+0x2e8] ;  /* 0x0002e80001197983 */ /* 0x000ee80000300800 */
[----:B------:R-:W3:Y:S04]  /*29a30*/  LDL.LU R26, [R1+0xad4] ;  /* 0x000ad400011a7983 */ /* 0x000ee80000300800 */
[----:B------:R-:W3:Y:S04]  /*29a40*/  LDL.LU R27, [R1+0x2e0] ;  /* 0x0002e000011b7983 */ /* 0x000ee80000300800 */
[----:B------:R-:W3:Y:S04]  /*29a50*/  LDL.LU R5, [R1+0x358] ;  /* 0x0003580001057983 */ /* 0x000ee80000300800 */
[----:B------:R-:W3:Y:S01]  /*29a60*/  LDL.LU R7, [R1+0x2d8] ;  /* 0x0002d80001077983 */ /* 0x000ee20000300800 */
[----:B------:R-:W-:-:S03]  /*29a70*/  ISETP.NE.U32.AND P0, PT, R12, UR4, PT ;  /* 0x000000040c007c0c */ /* 0x000fc6000bf05070 */
        /* <DEDUP_REMOVED lines=18> */
[----:B--2---:R-:W-:-:S05]  /*29ba0*/  IADD3.X R4, R4, UR8, RZ, P4, !PT ;  /* 0x0000000804047c10 */ /* 0x004fca000a7fe4ff */
[----:B------:R0:W-:Y:S04]  /*29bb0*/  STL [R1+0x308], R4 ;  /* 0x0003080401007387 */ /* 0x0001e80000100800 */
[----:B0-----:R-:W2:Y:S02]  /*29bc0*/  LDL.LU R4, [R1+0xc68] ;  /* 0x000c680001047983 */ /* 0x001ea40000300800 */
[----:B--2---:R-:W-:-:S05]  /*29bd0*/  IADD3 R4, P4, R4, UR13, RZ ;  /* 0x0000000d04047c10 */ /* 0x004fca000ff9e0ff */
[----:B------:R0:W-:Y:S04]  /*29be0*/  STL [R1+0x2dc], R4 ;  /* 0x0002dc0401007387 */ /* 0x0001e80000100800 */
[----:B0-----:R-:W2:Y:S01]  /*29bf0*/  LDL.LU R4, [R1+0xc64] ;  /* 0x000c640001047983 */ /* 0x001ea20000300800 */
[----:B----4-:R-:W-:Y:S02]  /*29c00*/  IADD3.X R17, R17, UR8, RZ, P6, !PT ;  /* 0x0000000811117c10 */ /* 0x010fe4000b7fe4ff */
[----:B---3--:R-:W-:Y:S02]  /*29c10*/  IADD3 R18, P6, R18, UR13, RZ ;  /* 0x0000000d12127c10 */ /* 0x008fe4000ffde0ff */
[----:B------:R-:W-:Y:S02]  /*29c20*/  IADD3.X R19, R19, UR8, RZ, P5, !PT ;  /* 0x0000000813137c10 */ /* 0x000fe4000affe4ff */
[----:B------:R-:W-:-:S02]  /*29c30*/  IADD3 R24, P5, R24, UR13, RZ ;  /* 0x0000000d18187c10 */ /* 0x000fc4000ffbe0ff */
[----:B------:R-:W-:Y:S02]  /*29c40*/  IADD3.X R25, R25, UR8, RZ, P2, !PT ;  /* 0x0000000819197c10 */ /* 0x000fe400097fe4ff */
[----:B------:R-:W-:Y:S02]  /*29c50*/  IADD3 R26, P2, R26, UR12, RZ ;  /* 0x0000000c1a1a7c10 */ /* 0x000fe4000ff5e0ff */
[----:B------:R-:W-:Y:S02]  /*29c60*/  IADD3.X R27, R27, UR8, RZ, P1, !PT ;  /* 0x000000081b1b7c10 */ /* 0x000fe40008ffe4ff */
[----:B------:R-:W-:Y:S02]  /*29c70*/  IADD3 R5, P1, R5, UR12, RZ ;  /* 0x0000000c05057c10 */ /* 0x000fe4000ff3e0ff */
        /* <DEDUP_REMOVED lines=12> */
[----:B--2---:R-:W-:Y:S02]  /*29d40*/  IADD3.X R4, R4, UR8, RZ, P3, !PT ;  /* 0x0000000804047c10 */ /* 0x004fe40009ffe4ff */
[----:B------:R-:W-:-:S03]  /*29d50*/  IADD3 R16, P3, R16, UR13, RZ ;  /* 0x0000000d10107c10 */ /* 0x000fc6000ff7e0ff */
[----:B------:R0:W-:Y:S04]  /*29d60*/  STL [R1+0x300], R4 ;  /* 0x0003000401007387 */ /* 0x0001e80000100800 */
[----:B------:R-:W-:Y:S04]  /*29d70*/  STL [R1+0x2d4], R16 ;  /* 0x0002d41001007387 */ /* 0x000fe80000100800 */
[----:B------:R-:W-:Y:S04]  /*29d80*/  STL [R1+0x2f8], R17 ;  /* 0x0002f81101007387 */ /* 0x000fe80000100800 */
[----:B------:R-:W-:Y:S04]  /*29d90*/  STL [R1+0x2cc], R18 ;  /* 0x0002cc1201007387 */ /* 0x000fe80000100800 */
[----:B------:R-:W-:Y:S04]  /*29da0*/  STL [R1+0x2f0], R19 ;  /* 0x0002f01301007387 */ /* 0x000fe80000100800 */
[----:B------:R-:W-:Y:S04]  /*29db0*/  STL [R1+0x2c4], R24 ;  /* 0x0002c41801007387 */ /* 0x000fe80000100800 */
[----:B------:R-:W-:Y:S04]  /*29dc0*/  STL [R1+0x2e8], R25 ;  /* 0x0002e81901007387 */ /* 0x000fe80000100800 */
[----:B------:R-:W-:Y:S01]  /*29dd0*/  STL [R1+0xad4], R26 ;  /* 0x000ad41a01007387 */ /* 0x000fe20000100800 */
[----:B------:R-:W-:-:S03]  /*29de0*/  IADD3.X R12, R12, UR8, RZ, P3, !PT ;  /* 0x000000080c0c7c10 */ /* 0x000fc60009ffe4ff */
[----:B------:R-:W-:Y:S01]  /*29df0*/  STL [R1+0x2e0], R27 ;  /* 0x0002e01b01007387 */ /* 0x000fe20000100800 */
[----:B------:R-:W-:-:S03]  /*29e00*/  IADD3 R13, P3, R13, UR12, RZ ;  /* 0x0000000c0d0d7c10 */ /* 0x000fc6000ff7e0ff */
        /* <DEDUP_REMOVED lines=19> */
[----:B0-----:R-:W2:Y:S01]  /*29f40*/  LDL.LU R4, [R1+0xa94] ;  /* 0x000a940001047983 */ /* 0x001ea20000300800 */
[----:B------:R-:W-:-:S02]  /*29f50*/  IADD3.X R3, R3, UR9, RZ, P6, !PT ;  /* 0x0000000903037c10 */ /* 0x000fc4000b7fe4ff */
[----:B------:R-:W-:-:S03]  /*29f60*/  IADD3 R2, P6, R2, UR12, RZ ;  /* 0x0000000c02027c10 */ /* 0x000fc6000ffde0ff */
[----:B------:R-:W-:Y:S04]  /*29f70*/  STL [R1+0x34c], R3 ;  /* 0x00034c0301007387 */ /* 0x000fe80000100800 */
[----:B--2---:R0:W-:Y:S04]  /*29f80*/  STL [R1+0xc5c], R4 ;  /* 0x000c5c0401007387 */ /* 0x0041e80000100800 */
[----:B------:R-:W-:Y:S04]  /*29f90*/  STL [R1+0xaa4], R2 ;  /* 0x000aa40201007387 */ /* 0x000fe80000100800 */
[----:B0-----:R-:W2:Y:S01]  /*29fa0*/  LDL.LU R4, [R1+0x344] ;  /* 0x0003440001047983 */ /* 0x001ea20000300800 */
[----:B------:R-:W-:-:S05]  /*29fb0*/  IADD3.X R0, R0, UR9, RZ, P5, !PT ;  /* 0x0000000900007c10 */ /* 0x000fca000affe4ff */
[----:B------:R-:W-:Y:S04]  /*29fc0*/  STL [R1+0x348], R0 ;  /* 0x0003480001007387 */ /* 0x000fe80000100800 */
        /* <DEDUP_REMOVED lines=29> */
[----:B------:R-:W4:Y:S01]  /*2a1a0*/  LDL.LU R0, [R1+0xa24] ;  /* 0x000a240001007983 */ /* 0x000f220000300800 */
[----:B--2---:R-:W-:-:S05]  /*2a1b0*/  IADD3 R4, P5, R4, UR12, RZ ;  /* 0x0000000c04047c10 */ /* 0x004fca000ffbe0ff */
[----:B------:R0:W-:Y:S04]  /*2a1c0*/  STL [R1+0xa9c], R4 ;  /* 0x000a9c0401007387 */ /* 0x0001e80000100800 */
[----:B0-----:R-:W2:Y:S02]  /*2a1d0*/  LDL.LU R4, [R1+0xc60] ;  /* 0x000c600001047983 */ /* 0x001ea40000300800 */
[----:B--2---:R-:W-:-:S05]  /*2a1e0*/  IADD3.X R4, R4, UR9, RZ, P2, !PT ;  /* 0x0000000904047c10 */ /* 0x004fca00097fe4ff */
[----:B------:R0:W-:Y:S04]  /*2a1f0*/  STL [R1+0x344], R4 ;  /* 0x0003440401007387 */ /* 0x0001e80000100800 */
[----:B0-----:R-:W2:Y:S01]  /*2a200*/  LDL.LU R4, [R1+0xc5c] ;  /* 0x000c5c0001047983 */ /* 0x001ea20000300800 */
[----:B---3--:R-:W-:Y:S02]  /*2a210*/  IADD3.X R16, R16, UR9, RZ, P1, !PT ;  /* 0x0000000910107c10 */ /* 0x008fe40008ffe4ff */
[----:B----4-:R-:W-:Y:S02]  /*2a220*/  IADD3 R17, P1, R17, UR12, RZ ;  /* 0x0000000c11117c10 */ /* 0x010fe4000ff3e0ff */
        /* <DEDUP_REMOVED lines=19> */
[----:B--2---:R-:W-:-:S05]  /*2a360*/  IADD3 R4, P2, R4, UR12, RZ ;  /* 0x0000000c04047c10 */ /* 0x004fca000ff5e0ff */
[----:B------:R0:W-:Y:S04]  /*2a370*/  STL [R1+0xa94], R4 ;  /* 0x000a940401007387 */ /* 0x0001e80000100800 */
        /* <DEDUP_REMOVED lines=37> */
[----:B------:R-:W-:Y:S04]  /*2a5d0*/  STL [R1+0xa24], R0 ;  /* 0x000a240001007387 */ /* 0x000fe80000100800 */
        /* <DEDUP_REMOVED lines=1319> */
[----:B--2---:R-:W-:-:S05]  /*2f850*/  IADD3 R4, P1, R4, UR12, RZ ;  /* 0x0000000c04047c10 */ /* 0x004fca000ff3e0ff */
        /* <DEDUP_REMOVED lines=27> */
[----:B------:R0:W-:Y:S04]  /*2fa10*/  STL [R1+0x398], R23 ;  /* 0x0003981701007387 */ /* 0x0001e80000100800 */
[----:B------:R-:W-:Y:S04]  /*2fa20*/  STL [R1+0xae4], R29 ;  /* 0x000ae41d01007387 */ /* 0x000fe80000100800 */
[----:B------:R-:W-:Y:S04]  /*2fa30*/  STL [R1+0x390], R28 ;  /* 0x0003901c01007387 */ /* 0x000fe80000100800 */
[----:B0-----:R-:W2:Y:S04]  /*2fa40*/  LDL.LU R23, [R1+0x380] ;  /* 0x0003800001177983 */ /* 0x001ea80000300800 */
[----:B------:R-:W-:Y:S04]  /*2fa50*/  STL [R1+0xaec], R3 ;  /* 0x000aec0301007387 */ /* 0x000fe80000100800 */
[----:B------:R-:W3:Y:S01]  /*2fa60*/  LDL.LU R4, [R1+0x378] ;  /* 0x0003780001047983 */ /* 0x000ee20000300800 */
[----:B------:R-:W-:-:S02]  /*2fa70*/  IADD3.X R2, R2, UR9, RZ, P3, !PT ;  /* 0x0000000902027c10 */ /* 0x000fc40009ffe4ff */
[----:B------:R-:W-:-:S03]  /*2fa80*/  IADD3 R0, P3, R0, UR12, RZ ;  /* 0x0000000c00007c10 */ /* 0x000fc6000ff7e0ff */
[----:B------:R-:W-:Y:S04]  /*2fa90*/  STL [R1+0x388], R2 ;  /* 0x0003880201007387 */ /* 0x000fe80000100800 */
[----:B---3--:R0:W-:Y:S04]  /*2faa0*/  STL [R1+0xbe8], R4 ;  /* 0x000be80401007387 */ /* 0x0081e80000100800 */
[----:B------:R1:W-:Y:S04]  /*2fab0*/  STL [R1+0xaf4], R0 ;  /* 0x000af40001007387 */ /* 0x0003e80000100800 */
[----:B0-----:R-:W3:Y:S04]  /*2fac0*/  LDL.LU R4, [R1+0xafc] ;  /* 0x000afc0001047983 */ /* 0x001ee80000300800 */
        /* <DEDUP_REMOVED lines=8> */
[----:B-1----:R-:W4:Y:S04]  /*2fb50*/  LDL.LU R0, [R1+0xb38] ;  /* 0x000b380001007983 */ /* 0x002f280000300800 */
        /* <DEDUP_REMOVED lines=14> */
[----:B--2---:R-:W-:-:S03]  /*2fc40*/  IADD3.X R23, R23, UR9, RZ, P6, !PT ;  /* 0x0000000917177c10 */ /* 0x004fc6000b7fe4ff */
[----:B------:R-:W2:Y:S04]  /*2fc50*/  LDL.LU R10, [R1+0xaf8] ;  /* 0x000af800010a7983 */ /* 0x000ea80000300800 */
[----:B------:R-:W2:Y:S04]  /*2fc60*/  LDL.LU R20, [R1+0xb00] ;  /* 0x000b000001147983 */ /* 0x000ea80000300800 */
[----:B------:R-:W2:Y:S04]  /*2fc70*/  LDL.LU R21, [R1+0xb08] ;  /* 0x000b080001157983 */ /* 0x000ea80000300800 */
[----:B------:R-:W2:Y:S04]  /*2fc80*/  LDL.LU R22, [R1+0xb10] ;  /* 0x000b100001167983 */ /* 0x000ea80000300800 */
[----:B------:R0:W-:Y:S04]  /*2fc90*/  STL [R1+0x380], R23 ;  /* 0x0003801701007387 */ /* 0x0001e80000100800 */
[----:B0-----:R-:W2:Y:S01]  /*2fca0*/  LDL.LU R23, [R1+0x324] ;  /* 0x0003240001177983 */ /* 0x001ea20000300800 */
[----:B---3--:R-:W-:-:S05]  /*2fcb0*/  IADD3 R4, P6, R4, UR12, RZ ;  /* 0x0000000c04047c10 */ /* 0x008fca000ffde0ff */
[----:B------:R0:W-:Y:S04]  /*2fcc0*/  STL [R1+0xafc], R4 ;  /* 0x000afc0401007387 */ /* 0x0001e80000100800 */
[----:B0-----:R-:W3:Y:S01]  /*2fcd0*/  LDL.LU R4, [R1+0xbe8] ;  /* 0x000be80001047983 */ /* 0x001ee20000300800 */
[----:B----4-:R-:W-:Y:S02]  /*2fce0*/  IADD3.X R7, R7, UR9, RZ, P2, !PT ;  /* 0x0000000907077c10 */ /* 0x010fe400097fe4ff */
[----:B------:R-:W-:Y:S02]  /*2fcf0*/  IADD3 R5, P2, R5, UR12, RZ ;  /* 0x0000000c05057c10 */ /* 0x000fe4000ff5e0ff */
[----:B------:R-:W-:Y:S02]  /*2fd00*/  IADD3.X R6, R6, UR9, RZ, P1, !PT ;  /* 0x0000000906067c10 */ /* 0x000fe40008ffe4ff */
[----:B------:R-:W-:-:S02]  /*2fd10*/  IADD3 R29, P1, R29, UR12, RZ ;  /* 0x0000000c1d1d7c10 */ /* 0x000fc4000ff3e0ff */
[----:B------:R-:W-:Y:S02]  /*2fd20*/  IADD3.X R28, R28, UR9, RZ, P4, !PT ;  /* 0x000000091c1c7c10 */ /* 0x000fe4000a7fe4ff */
[----:B------:R-:W-:Y:S02]  /*2fd30*/  IADD3 R3, P4, R3, UR12, RZ ;  /* 0x0000000c03037c10 */ /* 0x000fe4000ff9e0ff */
[----:B------:R-:W-:Y:S02]  /*2fd40*/  IADD3.X R2, R2, UR9, RZ, P3, !PT ;  /* 0x0000000902027c10 */ /* 0x000fe40009ffe4ff */
[----:B------:R-:W-:Y:S02]  /*2fd50*/  IADD3 R0, P3, R0, UR12, RZ ;  /* 0x0000000c00007c10 */ /* 0x000fe4000ff7e0ff */
[----:B---3--:R-:W-:Y:S02]  /*2fd60*/  IADD3.X R4, R4, UR9, RZ, P5, !PT ;  /* 0x0000000904047c10 */ /* 0x008fe4000affe4ff */
[----:B------:R-:W-:-:S03]  /*2fd70*/  IADD3 R11, P5, R11, UR12, RZ ;  /* 0x0000000c0b0b7c10 */ /* 0x000fc6000ffbe0ff */
[----:B------:R0:W-:Y:S04]  /*2fd80*/  STL [R1+0x378], R4 ;  /* 0x0003780401007387 */ /* 0x0001e80000100800 */
[----:B0-----:R0:W5:Y:S04]  /*2fd90*/  LDL.LU R4, [R1+0xbe4] ;  /* 0x000be40001047983 */ /* 0x0011680000300800 */
[----:B------:R1:W-:Y:S04]  /*2fda0*/  STL [R1+0xb04], R11 ;  /* 0x000b040b01007387 */ /* 0x0003e80000100800 */
[----:B-1----:R0:W5:Y:S04]  /*2fdb0*/  LDL.LU R11, [R1+0xbe0] ;  /* 0x000be000010b7983 */ /* 0x0021680000300800 */
        /* <DEDUP_REMOVED lines=15> */
[----:B-1----:R-:W3:Y:S01]  /*2feb0*/  LDL.LU R0, [R1+0xbc0] ;  /* 0x000bc00001007983 */ /* 0x002ee20000300800 */
[----:B------:R-:W-:-:S02]  /*2fec0*/  IADD3.X R16, R16, UR9, RZ, P6, !PT ;  /* 0x0000000910107c10 */ /* 0x000fc4000b7fe4ff */
[----:B------:R-:W-:Y:S02]  /*2fed0*/  IADD3 R17, P6, R17, UR12, RZ ;  /* 0x0000000c11117c10 */ /* 0x000fe4000ffde0ff */
[----:B------:R-:W-:Y:S02]  /*2fee0*/  IADD3.X R18, R18, UR9, RZ, P5, !PT ;  /* 0x0000000912127c10 */ /* 0x000fe4000affe4ff */
[----:B------:R-:W-:Y:S02]  /*2fef0*/  IADD3 R19, P5, R19, UR12, RZ ;  /* 0x0000000c13137c10 */ /* 0x000fe4000ffbe0ff */
[----:B------:R-:W-:Y:S01]  /*2ff00*/  IADD3.X R24, R24, UR9, RZ, P2, !PT ;  /* 0x0000000918187c10 */ /* 0x000fe200097fe4ff */
[----:B------:R-:W-:Y:S01]  /*2ff10*/  STL [R1+0x364], R16 ;  /* 0x0003641001007387 */ /* 0x000fe20000100800 */
[----:B------:R-:W-:-:S03]  /*2ff20*/  IADD3 R25, P2, R25, UR12, RZ ;  /* 0x0000000c19197c10 */ /* 0x000fc6000ff5e0ff */
[----:B------:R-:W-:Y:S01]  /*2ff30*/  STL [R1+0xb34], R17 ;  /* 0x000b341101007387 */ /* 0x000fe20000100800 */
[----:B------:R-:W-:-:S03]  /*2ff40*/  IADD3.X R26, R26, UR9, RZ, P1, !PT ;  /* 0x000000091a1a7c10 */ /* 0x000fc60008ffe4ff */
        /* <DEDUP_REMOVED lines=15> */
[----:B--2---:R-:W-:-:S03]  /*30040*/  IADD3.X R10, R10, UR9, RZ, P5, !PT ;  /* 0x000000090a0a7c10 */ /* 0x004fc6000affe4ff */
[----:B------:R-:W-:Y:S01]  /*30050*/  STL [R1+0xae8], R14 ;  /* 0x000ae80e01007387 */ /* 0x000fe20000100800 */
[----:B------:R-:W-:-:S03]  /*30060*/  IADD3.X R20, R20, UR9, RZ, P2, !PT ;  /* 0x0000000914147c10 */ /* 0x000fc600097fe4ff */
[----:B------:R-:W-:Y:S04]  /*30070*/  STL [R1+0xb20], R15 ;  /* 0x000b200f01007387 */ /* 0x000fe80000100800 */
[----:B------:R-:W-:Y:S04]  /*30080*/  STL [R1+0xaf0], R8 ;  /* 0x000af00801007387 */ /* 0x000fe80000100800 */
[----:B------:R-:W-:Y:S04]  /*30090*/  STL [R1+0x334], R9 ;  /* 0x0003340901007387 */ /* 0x000fe80000100800 */
[----:B------:R-:W-:Y:S04]  /*300a0*/  STL [R1+0xaf8], R10 ;  /* 0x000af80a01007387 */ /* 0x000fe80000100800 */
[----:B------:R-:W-:Y:S01]  /*300b0*/  STL [R1+0xb00], R20 ;  /* 0x000b001401007387 */ /* 0x000fe20000100800 */
[----:B------:R-:W-:-:S02]  /*300c0*/  IADD3.X R21, R21, UR9, RZ, P1, !PT ;  /* 0x0000000915157c10 */ /* 0x000fc40008ffe4ff */
[----:B------:R-:W-:Y:S02]  /*300d0*/  IADD3.X R22, R22, UR9, RZ, P4, !PT ;  /* 0x0000000916167c10 */ /* 0x000fe4000a7fe4ff */
[----:B------:R-:W-:Y:S02]  /*300e0*/  IADD3.X R23, R23, UR8, RZ, P6, !PT ;  /* 0x0000000817177c10 */ /* 0x000fe4000b7fe4ff */
[----:B---3--:R-:W-:-:S05]  /*300f0*/  IADD3.X R0, R0, UR9, RZ, P3, !PT ;  /* 0x0000000900007c10 */ /* 0x008fca0009ffe4ff */
[----:B------:R1:W-:Y:S02]  /*30100*/  STL [R1+0xb18], R0 ;  /* 0x000b180001007387 */ /* 0x0003e40000100800 */
[----:B-1----:R-:W1:Y:S02]  /*30110*/  S2R R0, SR_TID.X ;  /* 0x0000000000007919 */ /* 0x002e640000002100 */
[----:B------:R0:W-:Y:S04]  /*30120*/  STL [R1+0xb08], R21 ;  /* 0x000b081501007387 */ /* 0x0001e80000100800 */
[----:B------:R0:W-:Y:S04]  /*30130*/  STL [R1+0xb10], R22 ;  /* 0x000b101601007387 */ /* 0x0001e80000100800 */
[----:B------:R0:W-:Y:S01]  /*30140*/  STL [R1+0x324], R23 ;  /* 0x0003241701007387 */ /* 0x0001e20000100800 */
[----:B-1----:R-:W-:-:S05]  /*30150*/  LOP3.LUT R0, R0, 0x3f, RZ, 0xc0, !PT ;  /* 0x0000003f00007812 */ /* 0x002fca00078ec0ff */
[----:B------:R-:W-:Y:S01]  /*30160*/  IMAD.SHL.U32 R0, R0, 0x2, RZ ;  /* 0x0000000200007824 */ /* 0x000fe200078e00ff */
[----:B0-----:R-:W-:Y:S06]  /*30170*/  @P0 BRA `(.L_x_2) ;  /* 0xfffffe98008c0947 */ /* 0x001fec000383ffff */
[----:B-----5:R0:W-:Y:S04]  /*30180*/  STL [R1+0xc0c], R7 ;  /* 0x000c0c0701007387 */ /* 0x0201e80000100800 */
[----:B0-----:R-:W2:Y:S04]  /*30190*/  LDL.LU R7, [R1+0x1c8] ;  /* 0x0001c80001077983 */ /* 0x001ea80000300800 */
[----:B--2---:R0:W-:Y:S04]  /*301a0*/  STL [R1+0xc14], R7 ;  /* 0x000c140701007387 */ /* 0x0041e80000100800 */
        /* <DEDUP_REMOVED lines=12> */
[----:B------:R1:W-:Y:S01]  /*30270*/  STL [R1+0xc08], R6 ;  /* 0x000c080601007387 */ /* 0x0003e20000100800 */
[----:B0-----:R-:W-:-:S03]  /*30280*/  IMAD.MOV.U32 R7, RZ, RZ, R5 ;  /* 0x000000ffff077224 */ /* 0x001fc600078e0005 */
[----:B-1----:R-:W2:Y:S04]  /*30290*/  LDL.LU R6, [R1+0x1b4] ;  /* 0x0001b40001067983 */ /* 0x002ea80000300800 */
        /* <DEDUP_REMOVED lines=15> */
[----:B------:R-:W2:Y:S01]  /*30390*/  LDL.LU R5, [R1+0x214] ;  /* 0x0002140001057983 */ /* 0x000ea20000300800 */
[----:B0-----:R-:W-:-:S03]  /*303a0*/  IMAD.MOV.U32 R6, RZ, RZ, R4 ;  /* 0x000000ffff067224 */ /* 0x001fc600078e0004 */
[----:B--2---:R0:W-:Y:S04]  /*303b0*/  STL [R1+0xc04], R5 ;  /* 0x000c040501007387 */ /* 0x0041e80000100800 */
[----:B0-----:R-:W2:Y:S04]  /*303c0*/  LDL.LU R5, [R1+0x1e4] ;  /* 0x0001e40001057983 */ /* 0x001ea80000300800 */
[----:B------:R0:W-:Y:S04]  /*303d0*/  STL [R1+0xbfc], R11 ;  /* 0x000bfc0b01007387 */ /* 0x0001e80000100800 */
[----:B0-----:R-:W3:Y:S04]  /*303e0*/  LDL.LU R11, [R1+0x224] ;  /* 0x00022400010b7983 */ /* 0x001ee80000300800 */
[----:B---3--:R0:W-:Y:S04]  /*303f0*/  STL [R1+0xc00], R11 ;  /* 0x000c000b01007387 */ /* 0x0081e80000100800 */
[----:B0-----:R-:W3:Y:S04]  /*30400*/  LDL.LU R11, [R1+0x204] ;  /* 0x00020400010b7983 */ /* 0x001ee80000300800 */
[----:B------:R-:W4:Y:S04]  /*30410*/  LDL.LU R4, [R1+0x1c4] ;  /* 0x0001c40001047983 */ /* 0x000f280000300800 */
[----:B------:R-:W2:Y:S04]  /*30420*/  LDL.LU R10, [R1+0x1f0] ;  /* 0x0001f000010a7983 */ /* 0x000ea80000300800 */
[----:B--2---:R0:W-:Y:S04]  /*30430*/  STL [R1+0xbf8], R10 ;  /* 0x000bf80a01007387 */ /* 0x0041e80000100800 */
[----:B0-----:R-:W2:Y:S04]  /*30440*/  LDL.LU R10, [R1+0x1b0] ;  /* 0x0001b000010a7983 */ /* 0x001ea80000300800 */
[----:B------:R-:W3:Y:S04]  /*30450*/  LDL.LU R9, [R1+0x210] ;  /* 0x0002100001097983 */ /* 0x000ee80000300800 */
[----:B---3--:R0:W-:Y:S04]  /*30460*/  STL [R1+0xbf4], R9 ;  /* 0x000bf40901007387 */ /* 0x0081e80000100800 */
[----:B0-----:R-:W3:Y:S04]  /*30470*/  LDL.LU R9, [R1+0x1e0] ;  /* 0x0001e00001097983 */ /* 0x001ee80000300800 */
[----:B------:R-:W4:Y:S04]  /*30480*/  LDL.LU R8, [R1+0x1c0] ;  /* 0x0001c00001087983 */ /* 0x000f280000300800 */
[----:B----4-:R0:W-:Y:S04]  /*30490*/  STL [R1+0xbf0], R8 ;  /* 0x000bf00801007387 */ /* 0x0101e80000100800 */
[----:B0-----:R-:W4:Y:S04]  /*304a0*/  LDL.LU R8, [R1+0x200] ;  /* 0x0002000001087983 */ /* 0x001f280000300800 */
        /* <DEDUP_REMOVED lines=21> */
[----:B------:R0:W-:Y:S04]  /*30600*/  STL [R1+0xbcc], R28 ;  /* 0x000bcc1c01007387 */ /* 0x0001e80000100800 */
[----:B0-----:R-:W3:Y:S01]  /*30610*/  LDL.LU R28, [R1+0x298] ;  /* 0x00029800011c7983 */ /* 0x001ee20000300800 */
[----:B------:R-:W-:-:S03]  /*30620*/  F2FP.BF16.F32.PACK_AB R7, R6, R7 ;  /* 0x000000070607723e */ /* 0x000fc600000010ff */
[----:B---3--:R0:W-:Y:S04]  /*30630*/  STL [R1+0xbd0], R28 ;  /* 0x000bd01c01007387 */ /* 0x0081e80000100800 */
[----:B0-----:R-:W3:Y:S04]  /*30640*/  LDL.LU R28, [R1+0x278] ;  /* 0x00027800011c7983 */ /* 0x001ee80000300800 */
[----:B------:R-:W3:Y:S04]  /*30650*/  LDL.LU R16, [R1+0x2b8] ;  /* 0x0002b80001107983 */ /* 0x000ee80000300800 */
[----:B------:R0:W-:Y:S04]  /*30660*/  STL [R1+0xbc8], R29 ;  /* 0x000bc81d01007387 */ /* 0x0001e80000100800 */
        /* <DEDUP_REMOVED lines=14> */
[----:B------:R-:W4:Y:S04]  /*30750*/  LDL.LU R6, [R1+0xc48] ;  /* 0x000c480001067983 */ /* 0x000f280000300800 */
[----:B------:R0:W-:Y:S04]  /*30760*/  STL [R1+0x1c], R7 ;  /* 0x00001c0701007387 */ /* 0x0001e80000100800 */
[----:B0-----:R-:W4:Y:S02]  /*30770*/  LDL.LU R7, [R1+0xc44] ;  /* 0x000c440001077983 */ /* 0x001f240000300800 */
[----:B----4-:R-:W-:-:S02]  /*30780*/  F2FP.BF16.F32.PACK_AB R7, R6, R7 ;  /* 0x000000070607723e */ /* 0x010fc400000010ff */
        /* <DEDUP_REMOVED lines=25> */
[----:B------:R0:W-:Y:S04]  /*30920*/  STL [R1], R7 ;  /* 0x0000000701007387 */ /* 0x0001e80000100800 */
[----:B0-----:R-:W4:Y:S02]  /*30930*/  LDL.LU R7, [R1+0xc0c] ;  /* 0x000c0c0001077983 */ /* 0x001f240000300800 */
[----:B----4-:R-:W-:-:S02]  /*30940*/  F2FP.BF16.F32.PACK_AB R7, R6, R7 ;  /* 0x000000070607723e */ /* 0x010fc400000010ff */
[----:B------:R-:W4:Y:S02]  /*30950*/  LDL.LU R6, [R1+0xc08] ;  /* 0x000c080001067983 */ /* 0x000f240000300800 */
[----:B----4-:R-:W-:Y:S02]  /*30960*/  F2FP.BF16.F32.PACK_AB R6, R5, R6 ;  /* 0x000000060506723e */ /* 0x010fe400000010ff */
[----:B------:R-:W4:Y:S02]  /*30970*/  LDL.LU R5, [R1+0xc04] ;  /* 0x000c040001057983 */ /* 0x000f240000300800 */
[----:B----4-:R-:W-:Y:S02]  /*30980*/  F2FP.BF16.F32.PACK_AB R5, R11, R5 ;  /* 0x000000050b05723e */ /* 0x010fe400000010ff */
[----:B------:R-:W4:Y:S02]  /*30990*/  LDL.LU R11, [R1+0xc00] ;  /* 0x000c0000010b7983 */ /* 0x000f240000300800 */
        /* <DEDUP_REMOVED lines=19> */
[----:B------:R-:W2:Y:S02]  /*30ad0*/  LDL.LU R18, [R1+0xbd8] ;  /* 0x000bd80001127983 */ /* 0x000ea40000300800 */
[----:B--2---:R-:W-:Y:S02]  /*30ae0*/  F2FP.BF16.F32.PACK_AB R18, R17, R18 ;  /* 0x000000121112723e */ /* 0x004fe400000010ff */
[----:B------:R-:W3:Y:S02]  /*30af0*/  LDL.LU R17, [R1+0xbd4] ;  /* 0x000bd40001117983 */ /* 0x000ee40000300800 */
[----:B---3--:R-:W-:Y:S02]  /*30b00*/  F2FP.BF16.F32.PACK_AB R17, R28, R17 ;  /* 0x000000111c11723e */ /* 0x008fe400000010ff */
[----:B------:R-:W2:Y:S01]  /*30b10*/  LDL.LU R28, [R1+0xbd0] ;  /* 0x000bd000011c7983 */ /* 0x000ea20000300800 */
[----:B------:R-:W-:Y:S02]  /*30b20*/  F2FP.BF16.F32.PACK_AB R23, R29, R23 ;  /* 0x000000171d17723e */ /* 0x000fe400000010ff */
[----:B------:R-:W-:-:S02]  /*30b30*/  F2FP.BF16.F32.PACK_AB R22, R2, R22 ;  /* 0x000000160216723e */ /* 0x000fc400000010ff */
[----:B------:R-:W-:Y:S02]  /*30b40*/  F2FP.BF16.F32.PACK_AB R21, R3, R21 ;  /* 0x000000150315723e */ /* 0x000fe400000010ff */
[----:B--2---:R-:W-:Y:S02]  /*30b50*/  F2FP.BF16.F32.PACK_AB R16, R28, R16 ;  /* 0x000000101c10723e */ /* 0x004fe400000010ff */
[----:B------:R-:W2:Y:S04]  /*30b60*/  LDL.LU R28, [R1+0xbcc] ;  /* 0x000bcc00011c7983 */ /* 0x000ea80000300800 */
[----:B------:R-:W2:Y:S04]  /*30b70*/  LDL.LU R29, [R1+0xbc8] ;  /* 0x000bc800011d7983 */ /* 0x000ea80000300800 */
[----:B------:R-:W3:Y:S04]  /*30b80*/  LDL.LU R2, [R1+0xbc4] ;  /* 0x000bc40001027983 */ /* 0x000ee80000300800 */
[----:B------:R-:W3:Y:S01]  /*30b90*/  LDL.LU R3, [R1+0xbc0] ;  /* 0x000bc00001037983 */ /* 0x000ee20000300800 */
[----:B------:R-:W-:-:S02]  /*30ba0*/  F2FP.BF16.F32.PACK_AB R27, R24, R27 ;  /* 0x0000001b181b723e */ /* 0x000fc400000010ff */
[----:B------:R-:W-:Y:S02]  /*30bb0*/  F2FP.BF16.F32.PACK_AB R26, R25, R26 ;  /* 0x0000001a191a723e */ /* 0x000fe400000010ff */
[----:B------:R-:W-:Y:S02]  /*30bc0*/  F2FP.BF16.F32.PACK_AB R20, R0, R20 ;  /* 0x000000140014723e */ /* 0x000fe400000010ff */
[----:B--2---:R-:W-:Y:S02]  /*30bd0*/  F2FP.BF16.F32.PACK_AB R25, R29, R28 ;  /* 0x0000001c1d19723e */ /* 0x004fe400000010ff */
[----:B---3--:R-:W-:-:S07]  /*30be0*/  F2FP.BF16.F32.PACK_AB R24, R3, R2 ;  /* 0x000000020318723e */ /* 0x008fce00000010ff */
.L_x_1:
[----:B------:R1:W-:Y:S01]  /*30bf0*/  STL [R1+0xbe4], R6 ;  /* 0x000be40601007387 */ /* 0x0003e20000100800 */
[----:B------:R-:W2:Y:S01]  /*30c00*/  S2R R28, SR_CgaCtaId ;  /* 0x00000000001c7919 */ /* 0x000ea20000008800 */
[----:B------:R-:W3:Y:S01]  /*30c10*/  S2R R29, SR_TID.X ;  /* 0x00000000001d7919 */ /* 0x000ee20000002100 */
[----:B0-----:R-:W-:Y:S01]  /*30c20*/  MOV R2, 0x400 ;  /* 0x0000040000027802 */ /* 0x001fe20000000f00 */
[----:B------:R-:W-:Y:S01]  /*30c30*/  ULDC UR4, c[0x0][0x244] ;  /* 0x0000910000047ab9 */ /* 0x000fe20000000800 */
[----:B------:R-:W-:Y:S01]  /*30c40*/  ULDC.64 UR6, c[0x0][0x228] ;  /* 0x00008a0000067ab9 */ /* 0x000fe20000000a00 */
[----:B-1----:R-:W4:Y:S04]  /*30c50*/  LDL.LU R6, [R1+0xb98] ;  /* 0x000b980001067983 */ /* 0x002f280000300800 */
[----:B------:R0:W-:Y:S01]  /*30c60*/  STL [R1+0xbe0], R7 ;  /* 0x000be00701007387 */ /* 0x0001e20000100800 */
[----:B--2---:R-:W-:Y:S01]  /*30c70*/  LEA R28, R28, R2, 0x18 ;  /* 0x000000021c1c7211 */ /* 0x004fe200078ec0ff */
[C---:B---3--:R-:W-:Y:S01]  /*30c80*/  IMAD.SHL.U32 R2, R29.reuse, 0x200, RZ ;  /* 0x000002001d027824 */ /* 0x048fe200078e00ff */
[C---:B------:R-:W-:Y:S01]  /*30c90*/  LOP3.LUT R3, R29.reuse, 0x20, RZ, 0xc0, !PT ;  /* 0x000000201d037812 */ /* 0x040fe200078ec0ff */
[----:B------:R-:W-:-:S03]  /*30ca0*/  IMAD.SHL.U32 R0, R29, 0x80, RZ ;  /* 0x000000801d007824 */ /* 0x000fc600078e00ff */
[----:B0-----:R-:W-:Y:S01]  /*30cb0*/  LOP3.LUT R7, R2, 0xc00, RZ, 0xc0, !PT ;  /* 0x00000c0002077812 */ /* 0x001fe200078ec0ff */
[----:B------:R-:W-:Y:S02]  /*30cc0*/  IMAD.SHL.U32 R2, R29, 0x4, RZ ;  /* 0x000000041d027824 */ /* 0x000fe400078e00ff */
[----:B------:R-:W-:Y:S01]  /*30cd0*/  IMAD R3, R3, 0x10, R28 ;  /* 0x0000001003037824 */ /* 0x000fe200078e021c */
[----:B------:R-:W-:Y:S01]  /*30ce0*/  BAR.SYNC.DEFER_BLOCKING 0x0 ;  /* 0x0000000000007b1d */ /* 0x000fe20000010000 */
[----:B----4-:R-:W-:-:S05]  /*30cf0*/  LOP3.LUT R0, R6, 0xc00, R0, 0xf8, !PT ;  /* 0x00000c0006007812 */ /* 0x010fca00078ef800 */
[----:B------:R-:W2:Y:S01]  /*30d00*/  LDL.LU R6, [R1+0x2a4] ;  /* 0x0002a40001067983 */ /* 0x000ea20000300800 */
[----:B------:R-:W-:-:S03]  /*30d10*/  LOP3.LUT R2, R0, 0x70, R2, 0x78, !PT ;  /* 0x0000007000027812 */ /* 0x000fc600078e7802 */
[----:B------:R-:W3:Y:S02]  /*30d20*/  LDL.LU R0, [R1+0xbac] ;  /* 0x000bac0001007983 */ /* 0x000ee40000300800 */
[----:B------:R-:W-:-:S05]  /*30d30*/  IMAD.IADD R2, R2, 0x1, R3 ;  /* 0x0000000102027824 */ /* 0x000fca00078e0203 */
[----:B------:R0:W-:Y:S04]  /*30d40*/  STS.128 [R2], R24 ;  /* 0x0000001802007388 */ /* 0x0001e80000000c00 */
[----:B0-----:R-:W4:Y:S04]  /*30d50*/  LDL.LU R26, [R1+0xbb4] ;  /* 0x000bb400011a7983 */ /* 0x001f280000300800 */
[----:B------:R0:W-:Y:S04]  /*30d60*/  STS.128 [R2+0x100], R20 ;  /* 0x0001001402007388 */ /* 0x0001e80000000c00 */
[----:B------:R-:W-:Y:S04]  /*30d70*/  STS.128 [R2+0x180], R12 ;  /* 0x0001800c02007388 */ /* 0x000fe80000000c00 */
[----:B------:R-:W-:Y:S01]  /*30d80*/  STS.128 [R2+0x80], R16 ;  /* 0x0000801002007388 */ /* 0x000fe20000000c00 */
[----:B------:R-:W-:Y:S01]  /*30d90*/  BAR.SYNC.DEFER_BLOCKING 0x0 ;  /* 0x0000000000007b1d */ /* 0x000fe20000010000 */
[----:B---3--:R-:W-:-:S05]  /*30da0*/  LOP3.LUT R0, R7, 0x1f0, R0, 0xf8, !PT ;  /* 0x000001f007007812 */ /* 0x008fca00078ef800 */
[----:B------:R-:W1:Y:S01]  /*30db0*/  S2R R7, SR_TID.X ;  /* 0x0000000000077919 */ /* 0x000e620000002100 */
[----:B------:R-:W-:-:S04]  /*30dc0*/  LOP3.LUT R0, R0, 0x20, R29, 0x78, !PT ;  /* 0x0000002000007812 */ /* 0x000fc800078e781d */
[----:B------:R-:W-:Y:S01]  /*30dd0*/  LOP3.LUT R3, R0, 0x40, RZ, 0x3c, !PT ;  /* 0x0000004000037812 */ /* 0x000fe200078e3cff */
[----:B------:R-:W-:-:S05]  /*30de0*/  IMAD.IADD R27, R28, 0x1, R0 ;  /* 0x000000011c1b7824 */ /* 0x000fca00078e0200 */
[----:B------:R-:W-:Y:S01]  /*30df0*/  STL [R1+0x44], R27 ;  /* 0x0000441b01007387 */ /* 0x000fe20000100800 */
[----:B-1----:R-:W-:-:S05]  /*30e00*/  SHF.R.U32.HI R7, RZ, 0x4, R7 ;  /* 0x00000004ff077819 */ /* 0x002fca0000011607 */
[----:B------:R-:W-:-:S05]  /*30e10*/  VIADD R7, R7, 0x3c ;  /* 0x0000003c07077836 */ /* 0x000fca0000000000 */
[----:B--2---:R-:W-:Y:S01]  /*30e20*/  LOP3.LUT R0, R6, R7, RZ, 0xfc, !PT ;  /* 0x0000000706007212 */ /* 0x004fe200078efcff */
[----:B0-----:R-:W-:Y:S01]  /*30e30*/  IMAD.IADD R23, R28, 0x1, R3 ;  /* 0x000000011c177824 */ /* 0x001fe200078e0203 */
[----:B----4-:R-:W-:Y:S01]  /*30e40*/  ISETP.GE.AND P0, PT, R26, UR6, PT ;  /* 0x000000061a007c0c */ /* 0x010fe2000bf06270 */
[----:B------:R-:W0:Y:S02]  /*30e50*/  LDC R7, c[0x0][0x248] ;  /* 0x00009200ff077b82 */ /* 0x000e240000000800 */
[----:B------:R1:W-:Y:S02]  /*30e60*/  STL [R1+0x60], R0 ;  /* 0x0000600001007387 */ /* 0x0003e40000100800 */
[--C-:B-1----:R-:W-:Y:S02]  /*30e70*/  SHF.R.U32.HI R0, RZ, 0x4, R29.reuse ;  /* 0x00000004ff007819 */ /* 0x102fe4000001161d */
[----:B------:R-:W-:Y:S02]  /*30e80*/  SHF.R.U32.HI R29, RZ, 0x4, R29 ;  /* 0x00000004ff1d7819 */ /* 0x000fe4000001161d */
[----:B------:R-:W-:-:S02]  /*30e90*/  SGXT.U32 R0, R0, 0x2 ;  /* 0x000000020000781a */ /* 0x000fc40000000000 */
[C-C-:B------:R-:W-:Y:S02]  /*30ea0*/  LOP3.LUT R3, R6.reuse, 0xfc, R29.reuse, 0xfe, !PT ;  /* 0x000000fc06037812 */ /* 0x140fe400078efe1d */
[C-C-:B------:R-:W-:Y:S02]  /*30eb0*/  LOP3.LUT R13, R6.reuse, 0xbc, R29.reuse, 0xfe, !PT ;  /* 0x000000bc060d7812 */ /* 0x140fe400078efe1d */
[C---:B------:R-:W-:Y:S01]  /*30ec0*/  LOP3.LUT R12, R6.reuse, 0x7c, R29, 0xfe, !PT ;  /* 0x0000007c060c7812 */ /* 0x040fe200078efe1d */
[----:B------:R-:W-:Y:S01]  /*30ed0*/  STL [R1+0x28], R23 ;  /* 0x0000281701007387 */ /* 0x000fe20000100800 */
[----:B------:R-:W-:-:S03]  /*30ee0*/  LOP3.LUT R14, R6, 0x8, R0, 0xfe, !PT ;  /* 0x00000008060e7812 */ /* 0x000fc600078efe00 */
[----:B------:R-:W-:Y:S04]  /*30ef0*/  STL [R1+0x6c], R3 ;  /* 0x00006c0301007387 */ /* 0x000fe80000100800 */
[----:B------:R1:W-:Y:S04]  /*30f00*/  STL [R1+0x68], R13 ;  /* 0x0000680d01007387 */ /* 0x0003e80000100800 */
[----:B------:R2:W-:Y:S01]  /*30f10*/  STL [R1+0x64], R12 ;  /* 0x0000640c01007387 */ /* 0x0005e20000100800 */
[----:B-1----:R-:W-:-:S03]  /*30f20*/  LOP3.LUT R13, R6, 0xc, R0, 0xfe, !PT ;  /* 0x0000000c060d7812 */ /* 0x002fc600078efe00 */
[----:B------:R1:W-:Y:S01]  /*30f30*/  STL [R1+0x20], R14 ;  /* 0x0000200e01007387 */ /* 0x0003e20000100800 */
[----:B--2---:R-:W-:-:S03]  /*30f40*/  LOP3.LUT R12, R6, 0x10, R0, 0xfe, !PT ;  /* 0x00000010060c7812 */ /* 0x004fc600078efe00 */
[----:B------:R2:W-:Y:S04]  /*30f50*/  STL [R1+0x24], R13 ;  /* 0x0000240d01007387 */ /* 0x0005e80000100800 */
[----:B------:R3:W-:Y:S01]  /*30f60*/  STL [R1+0x2c], R12 ;  /* 0x00002c0c01007387 */ /* 0x0007e20000100800 */
[C-C-:B-1----:R-:W-:Y:S02]  /*30f70*/  LOP3.LUT R14, R6.reuse, 0x14, R0.reuse, 0xfe, !PT ;  /* 0x00000014060e7812 */ /* 0x142fe400078efe00 */
[----:B--2---:R-:W-:-:S03]  /*30f80*/  LOP3.LUT R13, R6, 0x18, R0, 0xfe, !PT ;  /* 0x00000018060d7812 */ /* 0x004fc600078efe00 */
[----:B------:R1:W-:Y:S01]  /*30f90*/  STL [R1+0x30], R14 ;  /* 0x0000300e01007387 */ /* 0x0003e20000100800 */
[----:B---3--:R-:W-:-:S03]  /*30fa0*/  LOP3.LUT R12, R6, 0x1c, R0, 0xfe, !PT ;  /* 0x0000001c060c7812 */ /* 0x008fc600078efe00 */
        /* <DEDUP_REMOVED lines=70> */
[----:B------:R-:W-:Y:S01]  /*31410*/  STL [R1+0xe0], R14 ;  /* 0x0000e00e01007387 */ /* 0x000fe20000100800 */
[----:B---3--:R-:W-:-:S03]  /*31420*/  LOP3.LUT R12, R6, 0xc0, R0, 0xfe, !PT ;  /* 0x000000c0060c7812 */ /* 0x008fc600078efe00 */
[----:B------:R-:W-:Y:S04]  /*31430*/  STL [R1+0xe4], R13 ;  /* 0x0000e40d01007387 */ /* 0x000fe80000100800 */
[----:B------:R-:W-:Y:S04]  /*31440*/  STL [R1+0xe8], R12 ;  /* 0x0000e80c01007387 */ /* 0x000fe80000100800 */
[----:B------:R-:W1:Y:S01]  /*31450*/  LDS.128 R12, [R27] ;  /* 0x000000001b0c7984 */ /* 0x000e620000000c00 */
[----:B------:R-:W-:-:S05]  /*31460*/  LOP3.LUT R16, R6, 0xc4, R0, 0xfe, !PT ;  /* 0x000000c406107812 */ /* 0x000fca00078efe00 */
[----:B------:R2:W-:Y:S02]  /*31470*/  STL [R1+0xec], R16 ;  /* 0x0000ec1001007387 */ /* 0x0005e40000100800 */
[C-C-:B--2---:R-:W-:Y:S02]  /*31480*/  LOP3.LUT R16, R6.reuse, 0xc8, R0.reuse, 0xfe, !PT ;  /* 0x000000c806107812 */ /* 0x144fe400078efe00 */
[----:B-1----:R1:W-:Y:S04]  /*31490*/  STL [R1+0xbc8], R14 ;  /* 0x000bc80e01007387 */ /* 0x0023e80000100800 */
[----:B------:R2:W-:Y:S04]  /*314a0*/  STL [R1+0xbc4], R15 ;  /* 0x000bc40f01007387 */ /* 0x0005e80000100800 */
[----:B------:R3:W-:Y:S01]  /*314b0*/  STL [R1+0xf0], R16 ;  /* 0x0000f01001007387 */ /* 0x0007e20000100800 */
[----:B-1----:R-:W-:-:S02]  /*314c0*/  LOP3.LUT R14, R6, 0xd0, R0, 0xfe, !PT ;  /* 0x000000d0060e7812 */ /* 0x002fc400078efe00 */
[C-C-:B--2---:R-:W-:Y:S02]  /*314d0*/  LOP3.LUT R15, R6.reuse, 0xcc, R0.reuse, 0xfe, !PT ;  /* 0x000000cc060f7812 */ /* 0x144fe400078efe00 */
[----:B---3--:R-:W-:-:S03]  /*314e0*/  LOP3.LUT R16, R6, 0xd4, R0, 0xfe, !PT ;  /* 0x000000d406107812 */ /* 0x008fc600078efe00 */
[----:B------:R1:W-:Y:S04]  /*314f0*/  STL [R1+0xf4], R15 ;  /* 0x0000f40f01007387 */ /* 0x0003e80000100800 */
[----:B------:R2:W-:Y:S04]  /*31500*/  STL [R1+0xf8], R14 ;  /* 0x0000f80e01007387 */ /* 0x0005e80000100800 */
[----:B------:R3:W-:Y:S01]  /*31510*/  STL [R1+0xfc], R16 ;  /* 0x0000fc1001007387 */ /* 0x0007e20000100800 */
[C-C-:B-1----:R-:W-:Y:S02]  /*31520*/  LOP3.LUT R15, R6.reuse, 0xd8, R0.reuse, 0xfe, !PT ;  /* 0x000000d8060f7812 */ /* 0x142fe400078efe00 */
[----:B--2---:R-:W-:-:S03]  /*31530*/  LOP3.LUT R14, R6, 0xdc, R0, 0xfe, !PT ;  /* 0x000000dc060e7812 */ /* 0x004fc600078efe00 */
[----:B------:R1:W-:Y:S01]  /*31540*/  STL [R1+0x100], R15 ;  /* 0x0001000f01007387 */ /* 0x0003e20000100800 */
[----:B---3--:R-:W-:-:S03]  /*31550*/  LOP3.LUT R16, R6, 0xe0, R0, 0xfe, !PT ;  /* 0x000000e006107812 */ /* 0x008fc600078efe00 */
[----:B------:R2:W-:Y:S04]  /*31560*/  STL [R1+0x104], R14 ;  /* 0x0001040e01007387 */ /* 0x0005e80000100800 */
[----:B------:R-:W-:Y:S04]  /*31570*/  STL [R1+0x108], R16 ;  /* 0x0001081001007387 */ /* 0x000fe80000100800 */
[----:B------:R-:W3:Y:S01]  /*31580*/  LDS.128 R16, [R23] ;  /* 0x0000000017107984 */ /* 0x000ee20000000c00 */
[----:B------:R-:W-:Y:S01]  /*31590*/  IMAD R28, R26, UR4, RZ ;  /* 0x000000041a1c7c24 */ /* 0x000fe2000f8e02ff */
[C-C-:B-1----:R-:W-:Y:S01]  /*315a0*/  LOP3.LUT R15, R6.reuse, 0xe4, R0.reuse, 0xfe, !PT ;  /* 0x000000e4060f7812 */ /* 0x142fe200078efe00 */
[----:B------:R-:W-:Y:S01]  /*315b0*/  ULDC.64 UR4, c[0x0][0x220] ;  /* 0x0000880000047ab9 */ /* 0x000fe20000000a00 */
[----:B------:R-:W1:Y:S04]  /*315c0*/  LDS.128 R24, [R27+0x200] ;  /* 0x000200001b187984 */ /* 0x000e680000000c00 */
[----:B------:R-:W4:Y:S01]  /*315d0*/  LDS.128 R20, [R23+0x200] ;  /* 0x0002000017147984 */ /* 0x000f220000000c00 */
[----:B------:R-:W-:Y:S01]  /*315e0*/  BAR.SYNC.DEFER_BLOCKING 0x0 ;  /* 0x0000000000007b1d */ /* 0x000fe20000010000 */
[----:B--2---:R-:W-:-:S05]  /*315f0*/  LOP3.LUT R14, R6, 0xe8, R0, 0xfe, !PT ;  /* 0x000000e8060e7812 */ /* 0x004fca00078efe00 */
[----:B------:R2:W-:Y:S02]  /*31600*/  STL [R1+0x10c], R15 ;  /* 0x00010c0f01007387 */ /* 0x0005e40000100800 */
[C-C-:B--2---:R-:W-:Y:S02]  /*31610*/  LOP3.LUT R15, R6.reuse, 0xec, R0.reuse, 0xfe, !PT ;  /* 0x000000ec060f7812 */ /* 0x144fe400078efe00 */
[----:B---3--:R-:W-:Y:S04]  /*31620*/  STL.64 [R1+0xbd8], R18 ;  /* 0x000bd81201007387 */ /* 0x008fe80000100a00 */
[----:B------:R2:W-:Y:S04]  /*31630*/  STL [R1+0x110], R14 ;  /* 0x0001100e01007387 */ /* 0x0005e80000100800 */
[----:B------:R3:W-:Y:S01]  /*31640*/  STL.64 [R1+0xbd0], R16 ;  /* 0x000bd01001007387 */ /* 0x0007e20000100a00 */
[----:B--2---:R-:W-:-:S03]  /*31650*/  LOP3.LUT R14, R6, 0xf0, R0, 0xfe, !PT ;  /* 0x000000f0060e7812 */ /* 0x004fc600078efe00 */
[----:B---3--:R-:W2:Y:S04]  /*31660*/  LDL.LU R16, [R1] ;  /* 0x0000000001107983 */ /* 0x008ea80000300800 */
[----:B------:R-:W2:Y:S04]  /*31670*/  LDL.LU R17, [R1+0x4] ;  /* 0x0000040001117983 */ /* 0x000ea80000300800 */
[----:B------:R-:W2:Y:S04]  /*31680*/  LDL.LU R18, [R1+0x8] ;  /* 0x0000080001127983 */ /* 0x000ea80000300800 */
[----:B------:R-:W2:Y:S04]  /*31690*/  LDL.LU R19, [R1+0xc] ;  /* 0x00000c0001137983 */ /* 0x000ea80000300800 */
[----:B------:R3:W-:Y:S04]  /*316a0*/  STL [R1+0x114], R15 ;  /* 0x0001140f01007387 */ /* 0x0007e80000100800 */
[----:B------:R5:W-:Y:S01]  /*316b0*/  STL [R1+0x118], R14 ;  /* 0x0001180e01007387 */ /* 0x000be20000100800 */
[----:B---3--:R-:W-:-:S02]  /*316c0*/  LOP3.LUT R15, R6, 0xf4, R0, 0xfe, !PT ;  /* 0x000000f4060f7812 */ /* 0x008fc400078efe00 */
[----:B-----5:R-:W-:-:S03]  /*316d0*/  LOP3.LUT R14, R6, 0xf8, R0, 0xfe, !PT ;  /* 0x000000f8060e7812 */ /* 0x020fc600078efe00 */
[----:B------:R3:W-:Y:S01]  /*316e0*/  STL [R1+0x11c], R15 ;  /* 0x00011c0f01007387 */ /* 0x0007e20000100800 */
[C---:B------:R-:W-:Y:S02]  /*316f0*/  LOP3.LUT R3, R6.reuse, R0, RZ, 0xfc, !PT ;  /* 0x0000000006037212 */ /* 0x040fe400078efcff */
[----:B------:R-:W-:Y:S01]  /*31700*/  LOP3.LUT R29, R6, 0x4, R0, 0xfe, !PT ;  /* 0x00000004061d7812 */ /* 0x000fe200078efe00 */
[----:B------:R5:W-:Y:S01]  /*31710*/  STL [R1+0x120], R14 ;  /* 0x0001200e01007387 */ /* 0x000be20000100800 */
[----:B------:R-:W-:-:S03]  /*31720*/  ISETP.LT.AND P4, PT, R3, UR7, !P0 ;  /* 0x0000000703007c0c */ /* 0x000fc6000c781270 */
[----:B------:R1:W-:Y:S01]  /*31730*/  STS.128 [R2], R8 ;  /* 0x0000000802007388 */ /* 0x0003e20000000c00 */
[C-C-:B---3--:R-:W-:Y:S02]  /*31740*/  LOP3.LUT R15, R6.reuse, 0x38, R0.reuse, 0xfe, !PT ;  /* 0x00000038060f7812 */ /* 0x148fe400078efe00 */
[----:B-----5:R-:W-:Y:S02]  /*31750*/  LOP3.LUT R14, R6, 0x34, R0, 0xfe, !PT ;  /* 0x00000034060e7812 */ /* 0x020fe400078efe00 */
[----:B------:R-:W3:Y:S01]  /*31760*/  LDL.LU R6, [R1+0xbe4] ;  /* 0x000be40001067983 */ /* 0x000ee20000300800 */
[----:B0-----:R-:W-:-:S03]  /*31770*/  IMAD R3, R3, R7, RZ ;  /* 0x0000000703037224 */ /* 0x001fc600078e02ff */
[----:B-1----:R-:W5:Y:S04]  /*31780*/  LDL.LU R9, [R1+0x20] ;  /* 0x0000200001097983 */ /* 0x002f680000300800 */
[----:B------:R-:W4:Y:S04]  /*31790*/  LDL.LU R10, [R1+0x24] ;  /* 0x00002400010a7983 */ /* 0x000f280000300800 */
[----:B------:R-:W4:Y:S04]  /*317a0*/  LDL.LU R8, [R1+0x58] ;  /* 0x0000580001087983 */ /* 0x000f280000300800 */
[----:B------:R-:W4:Y:S04]  /*317b0*/  LDL.LU R11, [R1+0x2c] ;  /* 0x00002c00010b7983 */ /* 0x000f280000300800 */
[----:B------:R-:W3:Y:S04]  /*317c0*/  LDL.LU R7, [R1+0xbe0] ;  /* 0x000be00001077983 */ /* 0x000ee80000300800 */
[----:B---3--:R0:W-:Y:S04]  /*317d0*/  STS.128 [R2+0x100], R4 ;  /* 0x0001000402007388 */ /* 0x0081e80000000c00 */
[----:B0-----:R-:W3:Y:S04]  /*317e0*/  LDL.LU R4, [R1+0x10] ;  /* 0x0000100001047983 */ /* 0x001ee80000300800 */
[----:B------:R-:W3:Y:S04]  /*317f0*/  LDL.LU R5, [R1+0x14] ;  /* 0x0000140001057983 */ /* 0x000ee80000300800 */
[----:B------:R-:W3:Y:S04]  /*31800*/  LDL.LU R6, [R1+0x18] ;  /* 0x0000180001067983 */ /* 0x000ee80000300800 */
[----:B------:R-:W3:Y:S04]  /*31810*/  LDL.LU R7, [R1+0x1c] ;  /* 0x00001c0001077983 */ /* 0x000ee80000300800 */
[----:B--2---:R0:W-:Y:S04]  /*31820*/  STS.128 [R2+0x80], R16 ;  /* 0x0000801002007388 */ /* 0x0041e80000000c00 */
[----:B0-----:R-:W2:Y:S04]  /*31830*/  LDL.LU.64 R18, [R1+0xbd8] ;  /* 0x000bd80001127983 */ /* 0x001ea80000300a00 */
[----:B------:R-:W2:Y:S01]  /*31840*/  LDL.LU.64 R16, [R1+0xbd0] ;  /* 0x000bd00001107983 */ /* 0x000ea20000300a00 */
[----:B------:R-:W-:-:S02]  /*31850*/  LEA R0, P1, R28, UR4, 0x1 ;  /* 0x000000041c007c11 */ /* 0x000fc4000f8208ff */
[----:B-----5:R-:W-:Y:S02]  /*31860*/  ISETP.LT.AND P3, PT, R9, UR7, !P0 ;  /* 0x0000000709007c0c */ /* 0x020fe4000c761270 */
[----:B------:R-:W-:Y:S02]  /*31870*/  ISETP.LT.AND P2, PT, R29, UR7, !P0 ;  /* 0x000000071d007c0c */ /* 0x000fe4000c741270 */
[----:B----4-:R-:W-:Y:S01]  /*31880*/  ISETP.LT.AND P5, PT, R8, UR7, !P0 ;  /* 0x0000000708007c0c */ /* 0x010fe2000c7a1270 */
[----:B---3--:R0:W-:Y:S02]  /*31890*/  STS.128 [R2+0x180], R4 ;  /* 0x0001800402007388 */ /* 0x0081e40000000c00 */
[----:B0-----:R-:W0:Y:S01]  /*318a0*/  LDC R7, c[0x0][0x248] ;  /* 0x00009200ff077b82 */ /* 0x001e220000000800 */
[----:B------:R-:W-:-:S07]  /*318b0*/  LEA.HI.X.SX32 R2, R28, UR5, 0x1, P1 ;  /* 0x000000051c027c11 */ /* 0x000fce00088f0eff */
[----:B------:R-:W-:Y:S01]  /*318c0*/  BAR.SYNC.DEFER_BLOCKING 0x0 ;  /* 0x0000000000007b1d */ /* 0x000fe20000010000 */
[----:B------:R-:W-:-:S04]  /*318d0*/  LEA R4, P1, R3, R0, 0x1 ;  /* 0x0000000003047211 */ /* 0x000fc800078208ff */
[----:B------:R-:W-:Y:S01]  /*318e0*/  LEA.HI.X.SX32 R5, R3, R2, 0x1, P1 ;  /* 0x0000000203057211 */ /* 0x000fe200008f0eff */
[----:B------:R-:W3:Y:S01]  /*318f0*/  LDL.LU R28, [R1+0x34] ;  /* 0x00003400011c7983 */ /* 0x000ee20000300800 */
[----:B0-----:R-:W-:-:S03]  /*31900*/  IMAD R9, R9, R7, RZ ;  /* 0x0000000709097224 */ /* 0x001fc600078e02ff */
[----:B------:R0:W-:Y:S02]  /*31910*/  @P4 STG.E.U16 desc[UR10][R4.64], R12 ;  /* 0x0000000c04004986 */ /* 0x0001e4000c10150a */
[----:B0-----:R-:W-:-:S04]  /*31920*/  LEA R4, P4, R9, R0, 0x1 ;  /* 0x0000000009047211 */ /* 0x001fc800078808ff */
[----:B------:R-:W-:Y:S02]  /*31930*/  LEA.HI.X.SX32 R5, R9, R2, 0x1, P4 ;  /* 0x0000000209057211 */ /* 0x000fe400020f0eff */
[----:B------:R-:W0:Y:S01]  /*31940*/  LDC R9, c[0x0][0x248] ;  /* 0x00009200ff097b82 */ /* 0x000e220000000800 */
[-C--:B------:R-:W-:Y:S01]  /*31950*/  IMAD R29, R29, R7.reuse, RZ ;  /* 0x000000071d1d7224 */ /* 0x080fe200078e02ff */
[C---:B------:R-:W-:Y:S01]  /*31960*/  ISETP.LT.AND P1, PT, R10.reuse, UR7, !P0 ;  /* 0x000000070a007c0c */ /* 0x040fe2000c721270 */
[----:B------:R-:W-:-:S03]  /*31970*/  IMAD R10, R10, R7, RZ ;  /* 0x000000070a0a7224 */ /* 0x000fc600078e02ff */
[----:B------:R-:W-:-:S04]  /*31980*/  LEA R6, P6, R29, R0, 0x1 ;  /* 0x000000001d067211 */ /* 0x000fc800078c08ff */
[----:B------:R-:W-:Y:S02]  /*31990*/  LEA.HI.X.SX32 R7, R29, R2, 0x1, P6 ;  /* 0x000000021d077211 */ /* 0x000fe400030f0eff */
[----:B------:R-:W4:Y:S01]  /*319a0*/  LDL.LU R29, [R1+0x30] ;  /* 0x00003000011d7983 */ /* 0x000f220000300800 */
[C---:B------:R-:W-:Y:S02]  /*319b0*/  LEA R8, P6, R10.reuse, R0, 0x1 ;  /* 0x000000000a087211 */ /* 0x040fe400078c08ff */
[C---:B------:R-:W-:Y:S01]  /*319c0*/  ISETP.LT.AND P4, PT, R11.reuse, UR7, !P0 ;  /* 0x000000070b007c0c */ /* 0x040fe2000c781270 */
[----:B--2---:R1:W-:Y:S01]  /*319d0*/  @P2 STG.E.U16 desc[UR10][R6.64], R16 ;  /* 0x0000001006002986 */ /* 0x0043e2000c10150a */
[----:B0-----:R-:W-:Y:S01]  /*319e0*/  IMAD R11, R11, R9, RZ ;  /* 0x000000090b0b7224 */ /* 0x001fe200078e02ff */
[----:B------:R-:W-:Y:S02]  /*319f0*/  LEA.HI.X.SX32 R9, R10, R2, 0x1, P6 ;  /* 0x000000020a097211 */ /* 0x000fe400030f0eff */
[----:B------:R-:W-:Y:S01]  /*31a00*/  @P3 STG.E.U16 desc[UR10][R4.64], R24 ;  /* 0x0000001804003986 */ /* 0x000fe2000c10150a */
[----:B-1----:R-:W3:Y:S03]  /*31a10*/  LDC R6, c[0x0][0x248] ;  /* 0x00009200ff067b82 */ /* 0x002ee60000000800 */
[----:B------:R-:W2:Y:S04]  /*31a20*/  LDL.LU R10, [R1+0x40] ;  /* 0x00004000010a7983 */ /* 0x000ea80000300800 */
[----:B------:R0:W-:Y:S04]  /*31a30*/  @P1 STG.E.U16 desc[UR10][R8.64], R20 ;  /* 0x0000001408001986 */ /* 0x0001e8000c10150a */
[----:B0-----:R-:W5:Y:S01]  /*31a40*/  LDL.LU R9, [R1+0x38] ;  /* 0x0000380001097983 */ /* 0x001f620000300800 */
[----:B------:R-:W-:-:S02]  /*31a50*/  LEA R4, P2, R11, R0, 0x1 ;  /* 0x000000000b047211 */ /* 0x000fc400078408ff */
[----:B------:R-:W-:Y:S02]  /*31a60*/  PRMT R12, R12, 0x7632, R12 ;  /* 0x000076320c0c7816 */ /* 0x000fe4000000000c */
[----:B------:R-:W-:-:S05]  /*31a70*/  LEA.HI.X.SX32 R5, R11, R2, 0x1, P2 ;  /* 0x000000020b057211 */ /* 0x000fca00010f0eff */
[----:B------:R0:W-:Y:S02]  /*31a80*/  @P4 STG.E.U16 desc[UR10][R4.64], R12 ;  /* 0x0000000c04004986 */ /* 0x0001e4000c10150a */
[----:B0-----:R-:W0:Y:S01]  /*31a90*/  LDC R5, c[0x0][0x248] ;  /* 0x00009200ff057b82 */ /* 0x001e220000000800 */
[C---:B---3--:R-:W-:Y:S01]  /*31aa0*/  IMAD R8, R28.reuse, R6, RZ ;  /* 0x000000061c087224 */ /* 0x048fe200078e02ff */
[----:B------:R-:W-:-:S04]  /*31ab0*/  ISETP.LT.AND P3, PT, R28, UR7, !P0 ;  /* 0x000000071c007c0c */ /* 0x000fc8000c761270 */
[----:B------:R-:W-:Y:S01]  /*31ac0*/  LEA R4, P4, R8, R0, 0x1 ;  /* 0x0000000008047211 */ /* 0x000fe200078808ff */
[C---:B----4-:R-:W-:Y:S01]  /*31ad0*/  IMAD R7, R29.reuse, R6, RZ ;  /* 0x000000061d077224 */ /* 0x050fe200078e02ff */
[----:B------:R-:W-:Y:S02]  /*31ae0*/  ISETP.LT.AND P1, PT, R29, UR7, !P0 ;  /* 0x000000071d007c0c */ /* 0x000fe4000c721270 */
[----:B------:R-:W3:Y:S02]  /*31af0*/  LDL.LU R29, [R1+0x4c] ;  /* 0x00004c00011d7983 */ /* 0x000ee40000300800 */
[C---:B------:R-:W-:Y:S02]  /*31b00*/  LEA R6, P2, R7.reuse, R0, 0x1 ;  /* 0x0000000007067211 */ /* 0x040fe400078408ff */
[----:B------:R-:W4:Y:S02]  /*31b10*/  LDL.LU R11, [R1+0x70] ;  /* 0x00007000010b7983 */ /* 0x000f240000300800 */
[----:B------:R-:W-:-:S02]  /*31b20*/  LEA.HI.X.SX32 R7, R7, R2, 0x1, P2 ;  /* 0x0000000207077211 */ /* 0x000fc400010f0eff */
[----:B------:R-:W4:Y:S04]  /*31b30*/  LDL.LU R28, [R1+0x50] ;  /* 0x00005000011c7983 */ /* 0x000f280000300800 */
[----:B------:R-:W3:Y:S01]  /*31b40*/  LDL.LU R12, [R1+0x48] ;  /* 0x00004800010c7983 */ /* 0x000ee20000300800 */
[C---:B-----5:R-:W-:Y:S01]  /*31b50*/  ISETP.LT.AND P2, PT, R9.reuse, UR7, !P0 ;  /* 0x0000000709007c0c */ /* 0x060fe2000c741270 */
[----:B0-----:R-:W-:Y:S01]  /*31b60*/  IMAD R9, R9, R5, RZ ;  /* 0x0000000509097224 */ /* 0x001fe200078e02ff */
[----:B------:R-:W-:Y:S02]  /*31b70*/  LEA.HI.X.SX32 R5, R8, R2, 0x1, P4 ;  /* 0x0000000208057211 */ /* 0x000fe400020f0eff */
[----:B------:R-:W5:Y:S01]  /*31b80*/  LDL.LU R8, [R1+0x3c] ;  /* 0x00003c0001087983 */ /* 0x000f620000300800 */
[----:B------:R-:W-:-:S05]  /*31b90*/  PRMT R16, R16, 0x7632, R16 ;  /* 0x0000763210107816 */ /* 0x000fca0000000010 */
[----:B------:R0:W-:Y:S02]  /*31ba0*/  @P1 STG.E.U16 desc[UR10][R6.64], R16 ;  /* 0x0000001006001986 */ /* 0x0001e4000c10150a */
[----:B0-----:R-:W3:Y:S01]  /*31bb0*/  LDC R16, c[0x0][0x248] ;  /* 0x00009200ff107b82 */ /* 0x001ee20000000800 */
[----:B------:R-:W-:Y:S02]  /*31bc0*/  PRMT R24, R24, 0x7632, R24 ;  /* 0x0000763218187816 */ /* 0x000fe40000000018 */
[----:B------:R-:W-:-:S03]  /*31bd0*/  LEA R6, P4, R9, R0, 0x1 ;  /* 0x0000000009067211 */ /* 0x000fc600078808ff */
[----:B------:R5:W-:Y:S01]  /*31be0*/  @P3 STG.E.U16 desc[UR10][R4.64], R24 ;  /* 0x0000001804003986 */ /* 0x000be2000c10150a */
[----:B------:R-:W-:Y:S02]  /*31bf0*/  LEA.HI.X.SX32 R7, R9, R2, 0x1, P4 ;  /* 0x0000000209077211 */ /* 0x000fe400020f0eff */
[----:B------:R-:W-:Y:S02]  /*31c00*/  PRMT R20, R20, 0x7632, R20 ;  /* 0x0000763214147816 */ /* 0x000fe40000000014 */
[----:B--2---:R-:W-:-:S03]  /*31c10*/  ISETP.LT.AND P4, PT, R10, UR7, !P0 ;  /* 0x000000070a007c0c */ /* 0x004fc6000c781270 */
[----:B------:R0:W-:Y:S01]  /*31c20*/  @P2 STG.E.U16 desc[UR10][R6.64], R20 ;  /* 0x0000001406002986 */ /* 0x0001e2000c10150a */
[-C--:B---3--:R-:W-:Y:S02]  /*31c30*/  IMAD R9, R12, R16.reuse, RZ ;  /* 0x000000100c097224 */ /* 0x088fe400078e02ff */
[CC--:B-----5:R-:W-:Y:S01]  /*31c40*/  IMAD R5, R8.reuse, R16.reuse, RZ ;  /* 0x0000001008057224 */ /* 0x0e0fe200078e02ff */
[----:B------:R-:W-:Y:S01]  /*31c50*/  ISETP.LT.AND P1, PT, R8, UR7, !P0 ;  /* 0x0000000708007c0c */ /* 0x000fe2000c721270 */
[----:B------:R-:W-:Y:S02]  /*31c60*/  IMAD R8, R10, R16, RZ ;  /* 0x000000100a087224 */ /* 0x000fe400078e02ff */
[----:B------:R-:W2:Y:S01]  /*31c70*/  LDL.LU R10, [R1+0x60] ;  /* 0x00006000010a7983 */ /* 0x000ea20000300800 */
[-C--:B------:R-:W-:Y:S02]  /*31c80*/  LEA R4, P3, R5, R0.reuse, 0x1 ;  /* 0x0000000005047211 */ /* 0x080fe400078608ff */
[----:B0-----:R-:W-:-:S02]  /*31c90*/  LEA R6, P6, R8, R0, 0x1 ;  /* 0x0000000008067211 */ /* 0x001fc400078c08ff */
[-C--:B------:R-:W-:Y:S02]  /*31ca0*/  LEA.HI.X.SX32 R5, R5, R2.reuse, 0x1, P3 ;  /* 0x0000000205057211 */ /* 0x080fe400018f0eff */
[----:B------:R-:W-:-:S03]  /*31cb0*/  LEA.HI.X.SX32 R7, R8, R2, 0x1, P6 ;  /* 0x0000000208077211 */ /* 0x000fc600030f0eff */
[----:B------:R0:W-:Y:S01]  /*31cc0*/  @P1 STG.E.U16 desc[UR10][R4.64], R13 ;  /* 0x0000000d04001986 */ /* 0x0001e2000c10150a */
[C---:B------:R-:W-:Y:S01]  /*31cd0*/  ISETP.LT.AND P3, PT, R29.reuse, UR7, !P0 ;  /* 0x000000071d007c0c */ /* 0x040fe2000c761270 */
[----:B------:R-:W-:Y:S02]  /*31ce0*/  IMAD R8, R29, R16, RZ ;  /* 0x000000101d087224 */ /* 0x000fe400078e02ff */
[----:B------:R-:W3:Y:S04]  /*31cf0*/  LDL.LU R29, [R1+0x74] ;  /* 0x00007400011d7983 */ /* 0x000ee80000300800 */
[----:B------:R1:W-:Y:S01]  /*31d00*/  @P4 STG.E.U16 desc[UR10][R6.64], R17 ;  /* 0x0000001106004986 */ /* 0x0003e2000c10150a */
[----:B0-----:R-:W-:Y:S02]  /*31d10*/  LEA R4, P1, R9, R0, 0x1 ;  /* 0x0000000009047211 */ /* 0x001fe400078208ff */
[----:B----4-:R-:W-:-:S02]  /*31d20*/  ISETP.LT.AND P4, PT, R28, UR7, !P0 ;  /* 0x000000071c007c0c */ /* 0x010fc4000c781270 */
[----:B------:R-:W-:Y:S01]  /*31d30*/  LEA.HI.X.SX32 R5, R9, R2, 0x1, P1 ;  /* 0x0000000209057211 */ /* 0x000fe200008f0eff */
[----:B------:R-:W-:Y:S02]  /*31d40*/  IMAD R9, R28, R16, RZ ;  /* 0x000000101c097224 */ /* 0x000fe400078e02ff */
[----:B------:R-:W4:Y:S01]  /*31d50*/  LDL.LU R28, [R1+0x78] ;  /* 0x00007800011c7983 */ /* 0x000f220000300800 */
[----:B------:R-:W-:Y:S02]  /*31d60*/  ISETP.LT.AND P2, PT, R12, UR7, !P0 ;  /* 0x000000070c007c0c */ /* 0x000fe4000c741270 */
[----:B-1----:R-:W-:-:S04]  /*31d70*/  LEA R6, P6, R8, R0, 0x1 ;  /* 0x0000000008067211 */ /* 0x002fc800078c08ff */
[----:B------:R-:W-:Y:S01]  /*31d80*/  LEA.HI.X.SX32 R7, R8, R2, 0x1, P6 ;  /* 0x0000000208077211 */ /* 0x000fe200030f0eff */
[----:B------:R-:W-:-:S06]  /*31d90*/  IMAD R8, R14, R16, RZ ;  /* 0x000000100e087224 */ /* 0x000fcc00078e02ff */
[----:B------:R0:W-:Y:S01]  /*31da0*/  @P2 STG.E.U16 desc[UR10][R4.64], R25 ;  /* 0x0000001904002986 */ /* 0x0001e2000c10150a */
[----:B------:R-:W-:-:S03]  /*31db0*/  ISETP.LT.AND P2, PT, R14, UR7, !P0 ;  /* 0x000000070e007c0c */ /* 0x000fc6000c741270 */
[----:B------:R-:W5:Y:S01]  /*31dc0*/  LDL.LU R14, [R1+0xbc8] ;  /* 0x000bc800010e7983 */ /* 0x000f620000300800 */
[----:B------:R-:W-:-:S03]  /*31dd0*/  PRMT R13, R13, 0x7632, R13 ;  /* 0x000076320d0d7816 */ /* 0x000fc6000000000d */
[----:B------:R1:W-:Y:S01]  /*31de0*/  @P3 STG.E.U16 desc[UR10][R6.64], R21 ;  /* 0x0000001506003986 */ /* 0x0003e2000c10150a */
[----:B0-----:R-:W-:-:S03]  /*31df0*/  LEA R4, P6, R9, R0, 0x1 ;  /* 0x0000000009047211 */ /* 0x001fc600078c08ff */
[----:B------:R-:W5:Y:S01]  /*31e00*/  LDL.LU R24, [R1+0x7c] ;  /* 0x00007c0001187983 */ /* 0x000f620000300800 */
[----:B------:R-:W-:Y:S02]  /*31e10*/  ISETP.LT.AND P3, PT, R15, UR7, !P0 ;  /* 0x000000070f007c0c */ /* 0x000fe4000c761270 */
[----:B------:R-:W-:Y:S01]  /*31e20*/  LEA.HI.X.SX32 R5, R9, R2, 0x1, P6 ;  /* 0x0000000209057211 */ /* 0x000fe200030f0eff */
[----:B------:R-:W-:Y:S01]  /*31e30*/  IMAD R9, R15, R16, RZ ;  /* 0x000000100f097224 */ /* 0x000fe200078e02ff */
[----:B------:R-:W-:Y:S01]  /*31e40*/  PRMT R17, R17, 0x7632, R17 ;  /* 0x0000763211117816 */ /* 0x000fe20000000011 */
[----:B------:R-:W5:Y:S01]  /*31e50*/  LDL.LU R15, [R1+0xbc4] ;  /* 0x000bc400010f7983 */ /* 0x000f620000300800 */
[----:B-1----:R-:W-:-:S03]  /*31e60*/  LEA R6, P6, R8, R0, 0x1 ;  /* 0x0000000008067211 */ /* 0x002fc600078c08ff */
[----:B------:R0:W-:Y:S01]  /*31e70*/  @P4 STG.E.U16 desc[UR10][R4.64], R13 ;  /* 0x0000000d04004986 */ /* 0x0001e2000c10150a */
[----:B------:R-:W-:Y:S02]  /*31e80*/  LEA.HI.X.SX32 R7, R8, R2, 0x1, P6 ;  /* 0x0000000208077211 */ /* 0x000fe400030f0eff */
[----:B------:R-:W-:Y:S01]  /*31e90*/  PRMT R25, R25, 0x7632, R25 ;  /* 0x0000763219197816 */ /* 0x000fe20000000019 */
[----:B------:R-:W5:Y:S01]  /*31ea0*/  LDL.LU R12, [R1+0x80] ;  /* 0x00008000010c7983 */ /* 0x000f620000300800 */
[----:B------:R-:W-:-:S03]  /*31eb0*/  ISETP.LT.AND P1, PT, R11, UR7, !P0 ;  /* 0x000000070b007c0c */ /* 0x000fc6000c721270 */
[----:B------:R-:W5:Y:S01]  /*31ec0*/  LDL.LU R11, [R1+0x84] ;  /* 0x00008400010b7983 */ /* 0x000f620000300800 */
[----:B0-----:R-:W-:-:S03]  /*31ed0*/  LEA R4, P6, R9, R0, 0x1 ;  /* 0x0000000009047211 */ /* 0x001fc600078c08ff */
[----:B------:R0:W-:Y:S01]  /*31ee0*/  @P2 STG.E.U16 desc[UR10][R6.64], R17 ;  /* 0x0000001106002986 */ /* 0x0001e2000c10150a */
[----:B------:R-:W-:-:S05]  /*31ef0*/  LEA.HI.X.SX32 R5, R9, R2, 0x1, P6 ;  /* 0x0000000209057211 */ /* 0x000fca00030f0eff */
[----:B------:R1:W-:Y:S01]  /*31f00*/  @P3 STG.E.U16 desc[UR10][R4.64], R25 ;  /* 0x0000001904003986 */ /* 0x0003e2000c10150a */
[C---:B--2---:R-:W-:Y:S01]  /*31f10*/  ISETP.LT.AND P4, PT, R10.reuse, UR7, !P0 ;  /* 0x000000070a007c0c */ /* 0x044fe2000c781270 */
[----:B------:R-:W-:Y:S02]  /*31f20*/  IMAD R8, R10, R16, RZ ;  /* 0x000000100a087224 */ /* 0x000fe400078e02ff */
[----:B------:R-:W2:Y:S01]  /*31f30*/  LDL.LU R10, [R1+0x88] ;  /* 0x00008800010a7983 */ /* 0x000ea20000300800 */
[----:B---3--:R-:W-:-:S03]  /*31f40*/  ISETP.LT.AND P2, PT, R29, UR7, !P0 ;  /* 0x000000071d007c0c */ /* 0x008fc6000c741270 */
[----:B------:R-:W3:Y:S01]  /*31f50*/  LDL.LU R29, [R1+0x8c] ;  /* 0x00008c00011d7983 */ /* 0x000ee20000300800 */
[----:B----4-:R-:W-:-:S03]  /*31f60*/  ISETP.LT.AND P3, PT, R28, UR7, !P0 ;  /* 0x000000071c007c0c */ /* 0x010fc6000c761270 */
[----:B------:R-:W4:Y:S01]  /*31f70*/  LDL.LU R28, [R1+0x90] ;  /* 0x00009000011c7983 */ /* 0x000f220000300800 */
[----:B0-----:R-:W-:Y:S01]  /*31f80*/  LEA R6, P6, R8, R0, 0x1 ;  /* 0x0000000008067211 */ /* 0x001fe200078c08ff */
[----:B------:R-:W-:Y:S01]  /*31f90*/  IMAD R3, R16, 0x40, R3 ;  /* 0x0000004010037824 */ /* 0x000fe200078e0203 */
[----:B------:R-:W-:Y:S02]  /*31fa0*/  PRMT R21, R21, 0x7632, R21 ;  /* 0x0000763215157816 */ /* 0x000fe40000000015 */
[----:B------:R-:W-:Y:S01]  /*31fb0*/  LEA.HI.X.SX32 R7, R8, R2, 0x1, P6 ;  /* 0x0000000208077211 */ /* 0x000fe200030f0eff */
[----:B------:R-:W-:Y:S01]  /*31fc0*/  IMAD R8, R16, 0x4, R3 ;  /* 0x0000000410087824 */ /* 0x000fe200078e0203 */
[----:B-1----:R-:W-:-:S03]  /*31fd0*/  LEA R4, P6, R3, R0, 0x1 ;  /* 0x0000000003047211 */ /* 0x002fc600078c08ff */
[----:B------:R0:W-:Y:S01]  /*31fe0*/  @P4 STG.E.U16 desc[UR10][R6.64], R21 ;  /* 0x0000001506004986 */ /* 0x0001e2000c10150a */
[----:B------:R-:W-:Y:S01]  /*31ff0*/  LEA.HI.X.SX32 R5, R3, R2, 0x1, P6 ;  /* 0x0000000203057211 */ /* 0x000fe200030f0eff */
[----:B------:R-:W-:-:S04]  /*32000*/  IMAD R3, R16, 0x4, R8 ;  /* 0x0000000410037824 */ /* 0x000fc800078e0208 */
[----:B-----5:R1:W-:Y:S01]  /*32010*/  @P5 STG.E.U16 desc[UR10][R4.64], R14 ;  /* 0x0000000e04005986 */ /* 0x0203e2000c10150a */
[----:B0-----:R-:W-:-:S04]  /*32020*/  LEA R6, P6, R8, R0, 0x1 ;  /* 0x0000000008067211 */ /* 0x001fc800078c08ff */
[----:B------:R-:W-:Y:S01]  /*32030*/  LEA.HI.X.SX32 R7, R8, R2, 0x1, P6 ;  /* 0x0000000208077211 */ /* 0x000fe200030f0eff */
[----:B------:R-:W-:Y:S01]  /*32040*/  IMAD R8, R16, 0x4, R3 ;  /* 0x0000000410087824 */ /* 0x000fe200078e0203 */
[----:B-1----:R-:W-:-:S03]  /*32050*/  LEA R4, P6, R3, R0, 0x1 ;  /* 0x0000000003047211 */ /* 0x002fc600078c08ff */
[----:B------:R0:W-:Y:S01]  /*32060*/  @P1 STG.E.U16 desc[UR10][R6.64], R18 ;  /* 0x0000001206001986 */ /* 0x0001e2000c10150a */
[----:B------:R-:W-:Y:S01]  /*32070*/  LEA.HI.X.SX32 R5, R3, R2, 0x1, P6 ;  /* 0x0000000203057211 */ /* 0x000fe200030f0eff */
[----:B------:R-:W-:Y:S01]  /*32080*/  IMAD R3, R16, 0x4, R8 ;  /* 0x0000000410037824 */ /* 0x000fe200078e0208 */
[----:B------:R-:W-:Y:S02]  /*32090*/  ISETP.LT.AND P4, PT, R24, UR7, !P0 ;  /* 0x0000000718007c0c */ /* 0x000fe4000c781270 */
[----:B------:R-:W5:Y:S01]  /*320a0*/  LDL.LU R24, [R1+0x94] ;  /* 0x0000940001187983 */ /* 0x000f620000300800 */
[----:B0-----:R-:W-:-:S03]  /*320b0*/  LEA R6, P6, R8, R0, 0x1 ;  /* 0x0000000008067211 */ /* 0x001fc600078c08ff */
[----:B------:R0:W-:Y:S01]  /*320c0*/  @P2 STG.E.U16 desc[UR10][R4.64], R26 ;  /* 0x0000001a04002986 */ /* 0x0001e2000c10150a */
[----:B------:R-:W-:Y:S02]  /*320d0*/  LEA.HI.X.SX32 R7, R8, R2, 0x1, P6 ;  /* 0x0000000208077211 */ /* 0x000fe400030f0eff */
[----:B------:R-:W-:Y:S02]  /*320e0*/  PRMT R14, R14, 0x7632, R14 ;  /* 0x000076320e0e7816 */ /* 0x000fe4000000000e */
[C---:B0-----:R-:W-:Y:S01]  /*320f0*/  LEA R4, P6, R3.reuse, R0, 0x1 ;  /* 0x0000000003047211 */ /* 0x041fe200078c08ff */
[----:B------:R0:W-:Y:S01]  /*32100*/  @P3 STG.E.U16 desc[UR10][R6.64], R22 ;  /* 0x0000001606003986 */ /* 0x0001e2000c10150a */
[----:B------:R-:W-:Y:S02]  /*32110*/  ISETP.LT.AND P5, PT, R12, UR7, !P0 ;  /* 0x000000070c007c0c */ /* 0x000fe4000c7a1270 */
[----:B------:R-:W-:Y:S01]  /*32120*/  LEA.HI.X.SX32 R5, R3, R2, 0x1, P6 ;  /* 0x0000000203057211 */ /* 0x000fe200030f0eff */
[----:B------:R-:W5:Y:S01]  /*32130*/  LDL.LU R12, [R1+0x98] ;  /* 0x00009800010c7983 */ /* 0x000f620000300800 */
[----:B------:R-:W-:-:S03]  /*32140*/  ISETP.LT.AND P1, PT, R11, UR7, !P0 ;  /* 0x000000070b007c0c */ /* 0x000fc6000c721270 */
[----:B------:R-:W5:Y:S04]  /*32150*/  LDL.LU R11, [R1+0x9c] ;  /* 0x00009c00010b7983 */ /* 0x000f680000300800 */
[----:B------:R1:W-:Y:S01]  /*32160*/  @P4 STG.E.U16 desc[UR10][R4.64], R14 ;  /* 0x0000000e04004986 */ /* 0x0003e2000c10150a */
[----:B--2---:R-:W-:Y:S02]  /*32170*/  ISETP.LT.AND P2, PT, R10, UR7, !P0 ;  /* 0x000000070a007c0c */ /* 0x004fe4000c741270 */
[----:B---3--:R-:W-:Y:S02]  /*32180*/  ISETP.LT.AND P3, PT, R29, UR7, !P0 ;  /* 0x000000071d007c0c */ /* 0x008fe4000c761270 */
[----:B------:R-:W2:Y:S04]  /*32190*/  LDL.LU R29, [R1+0xa0] ;  /* 0x0000a000011d7983 */ /* 0x000ea80000300800 */
[----:B------:R-:W3:Y:S01]  /*321a0*/  LDL.LU R10, [R1+0xa4] ;  /* 0x0000a400010a7983 */ /* 0x000ee20000300800 */
[----:B----4-:R-:W-:-:S03]  /*321b0*/  ISETP.LT.AND P4, PT, R28, UR7, !P0 ;  /* 0x000000071c007c0c */ /* 0x010fc6000c781270 */
[----:B------:R-:W4:Y:S01]  /*321c0*/  LDL.LU R28, [R1+0xa8] ;  /* 0x0000a800011c7983 */ /* 0x000f220000300800 */
[----:B------:R-:W-:-:S04]  /*321d0*/  IMAD R8, R16, 0x4, R3 ;  /* 0x0000000410087824 */ /* 0x000fc800078e0203 */
[----:B------:R-:W-:Y:S01]  /*321e0*/  IMAD R3, R16, 0x4, R8 ;  /* 0x0000000410037824 */ /* 0x000fe200078e0208 */
[----:B0-----:R-:W-:-:S04]  /*321f0*/  LEA R6, P6, R8, R0, 0x1 ;  /* 0x0000000008067211 */ /* 0x001fc800078c08ff */
[----:B------:R-:W-:Y:S02]  /*32200*/  LEA.HI.X.SX32 R7, R8, R2, 0x1, P6 ;  /* 0x0000000208077211 */ /* 0x000fe400030f0eff */
[C---:B-1----:R-:W-:Y:S02]  /*32210*/  LEA R4, P6, R3.reuse, R0, 0x1 ;  /* 0x0000000003047211 */ /* 0x042fe400078c08ff */
[----:B------:R-:W-:Y:S02]  /*32220*/  PRMT R18, R18, 0x7632, R18 ;  /* 0x0000763212127816 */ /* 0x000fe40000000012 */
[----:B------:R-:W-:Y:S02]  /*32230*/  LEA.HI.X.SX32 R5, R3, R2, 0x1, P6 ;  /* 0x0000000203057211 */ /* 0x000fe400030f0eff */
[----:B------:R-:W-:Y:S01]  /*32240*/  PRMT R26, R26, 0x7632, R26 ;  /* 0x000076321a1a7816 */ /* 0x000fe2000000001a */
[----:B------:R-:W-:Y:S04]  /*32250*/  @P5 STG.E.U16 desc[UR10][R6.64], R18 ;  /* 0x0000001206005986 */ /* 0x000fe8000c10150a */
[----:B------:R0:W-:Y:S02]  /*32260*/  @P1 STG.E.U16 desc[UR10][R4.64], R26 ;  /* 0x0000001a04001986 */ /* 0x0001e4000c10150a */
[----:B0-----:R-:W0:Y:S01]  /*32270*/  LDC R26, c[0x0][0x248] ;  /* 0x00009200ff1a7b82 */ /* 0x001e220000000800 */
[----:B------:R-:W-:-:S04]  /*32280*/  IMAD R7, R16, 0x4, R3 ;  /* 0x0000000410077824 */ /* 0x000fc800078e0203 */
[----:B------:R-:W-:Y:S01]  /*32290*/  IMAD R3, R16, 0x4, R7 ;  /* 0x0000000410037824 */ /* 0x000fe200078e0207 */
[C---:B------:R-:W-:Y:S01]  /*322a0*/  LEA R6, P6, R7.reuse, R0, 0x1 ;  /* 0x0000000007067211 */ /* 0x040fe200078c08ff */
[----:B------:R-:W3:Y:S03]  /*322b0*/  LDL.LU R16, [R1+0x44] ;  /* 0x0000440001107983 */ /* 0x000ee60000300800 */
[----:B------:R-:W-:Y:S02]  /*322c0*/  LEA.HI.X.SX32 R7, R7, R2, 0x1, P6 ;  /* 0x0000000207077211 */ /* 0x000fe400030f0eff */
[C---:B------:R-:W-:Y:S02]  /*322d0*/  LEA R4, P6, R3.reuse, R0, 0x1 ;  /* 0x0000000003047211 */ /* 0x040fe400078c08ff */
[----:B------:R-:W-:Y:S02]  /*322e0*/  PRMT R22, R22, 0x7632, R22 ;  /* 0x0000763216167816 */ /* 0x000fe40000000016 */
[----:B------:R-:W-:-:S02]  /*322f0*/  LEA.HI.X.SX32 R5, R3, R2, 0x1, P6 ;  /* 0x0000000203057211 */ /* 0x000fc400030f0eff */
[----:B-----5:R-:W-:Y:S01]  /*32300*/  ISETP.LT.AND P5, PT, R24, UR7, !P0 ;  /* 0x0000000718007c0c */ /* 0x020fe2000c7a1270 */
[C---:B0-----:R-:W-:Y:S01]  /*32310*/  IMAD R8, R26.reuse, 0x4, R3 ;  /* 0x000000041a087824 */ /* 0x041fe200078e0203 */
[----:B------:R0:W-:Y:S03]  /*32320*/  @P2 STG.E.U16 desc[UR10][R6.64], R22 ;  /* 0x0000001606002986 */ /* 0x0001e6000c10150a */
[----:B------:R-:W-:Y:S01]  /*32330*/  IMAD R3, R26, 0x4, R8 ;  /* 0x000000041a037824 */ /* 0x000fe200078e0208 */
[----:B------:R1:W-:Y:S04]  /*32340*/  @P3 STG.E.U16 desc[UR10][R4.64], R15 ;  /* 0x0000000f04003986 */ /* 0x0003e8000c10150a */
[----:B------:R-:W5:Y:S01]  /*32350*/  LDL.LU R24, [R1+0x28] ;  /* 0x0000280001187983 */ /* 0x000f620000300800 */
[----:B0-----:R-:W-:-:S03]  /*32360*/  LEA R6, P2, R8, R0, 0x1 ;  /* 0x0000000008067211 */ /* 0x001fc600078408ff */
[----:B------:R-:W5:Y:S01]  /*32370*/  LDL.LU R25, [R1+0x64] ;  /* 0x0000640001197983 */ /* 0x000f620000300800 */
[C---:B-1----:R-:W-:Y:S02]  /*32380*/  LEA R4, P6, R3.reuse, R0, 0x1 ;  /* 0x0000000003047211 */ /* 0x042fe400078c08ff */
[-C--:B------:R-:W-:Y:S02]  /*32390*/  LEA.HI.X.SX32 R7, R8, R2.reuse, 0x1, P2 ;  /* 0x0000000208077211 */ /* 0x080fe400010f0eff */
[----:B------:R-:W-:-:S03]  /*323a0*/  LEA.HI.X.SX32 R5, R3, R2, 0x1, P6 ;  /* 0x0000000203057211 */ /* 0x000fc600030f0eff */
[----:B------:R-:W-:Y:S04]  /*323b0*/  @P4 STG.E.U16 desc[UR10][R6.64], R19 ;  /* 0x0000001306004986 */ /* 0x000fe8000c10150a */
[----:B------:R0:W-:Y:S01]  /*323c0*/  @P5 STG.E.U16 desc[UR10][R4.64], R27 ;  /* 0x0000001b04005986 */ /* 0x0001e2000c10150a */
[----:B--2---:R-:W-:-:S03]  /*323d0*/  ISETP.LT.AND P2, PT, R29, UR7, !P0 ;  /* 0x000000071d007c0c */ /* 0x004fc6000c741270 */
[----:B------:R-:W2:Y:S01]  /*323e0*/  LDL.LU R29, [R1+0xac] ;  /* 0x0000ac00011d7983 */ /* 0x000ea20000300800 */
[----:B----4-:R-:W-:-:S03]  /*323f0*/  ISETP.LT.AND P5, PT, R28, UR7, !P0 ;  /* 0x000000071c007c0c */ /* 0x010fc6000c7a1270 */
[----:B------:R-:W4:Y:S01]  /*32400*/  LDL.LU R28, [R1+0xbc] ;  /* 0x0000bc00011c7983 */ /* 0x000f220000300800 */
[----:B------:R-:W-:Y:S01]  /*32410*/  IMAD R9, R26, 0x4, R3 ;  /* 0x000000041a097824 */ /* 0x000fe200078e0203 */
[----:B------:R-:W-:Y:S02]  /*32420*/  ISETP.LT.AND P1, PT, R12, UR7, !P0 ;  /* 0x000000070c007c0c */ /* 0x000fe4000c721270 */
[----:B---3--:R-:W-:Y:S01]  /*32430*/  ISETP.LT.AND P4, PT, R10, UR7, !P0 ;  /* 0x000000070a007c0c */ /* 0x008fe2000c781270 */
[C---:B------:R-:W-:Y:S01]  /*32440*/  IMAD R10, R26.reuse, 0x4, R9 ;  /* 0x000000041a0a7824 */ /* 0x040fe200078e0209 */
[----:B------:R-:W-:Y:S02]  /*32450*/  LEA R8, P6, R9, R0, 0x1 ;  /* 0x0000000009087211 */ /* 0x000fe400078c08ff */
[----:B------:R-:W-:Y:S01]  /*32460*/  ISETP.LT.AND P3, PT, R11, UR7, !P0 ;  /* 0x000000070b007c0c */ /* 0x000fe2000c761270 */
[----:B------:R-:W-:Y:S01]  /*32470*/  IMAD R22, R26, 0x4, R10 ;  /* 0x000000041a167824 */ /* 0x000fe200078e020a */
[----:B------:R-:W-:-:S02]  /*32480*/  LEA.HI.X.SX32 R9, R9, R2, 0x1, P6 ;  /* 0x0000000209097211 */ /* 0x000fc400030f0eff */
[C---:B------:R-:W-:Y:S02]  /*32490*/  LEA R14, P6, R10.reuse, R0, 0x1 ;  /* 0x000000000a0e7211 */ /* 0x040fe400078c08ff */
[----:B------:R-:W-:Y:S01]  /*324a0*/  PRMT R3, R15, 0x7632, R3 ;  /* 0x000076320f037816 */ /* 0x000fe20000000003 */
[----:B------:R-:W-:Y:S01]  /*324b0*/  @P1 STG.E.U16 desc[UR10][R8.64], R23 ;  /* 0x0000001708001986 */ /* 0x000fe2000c10150a */
[----:B------:R-:W-:Y:S02]  /*324c0*/  LEA.HI.X.SX32 R15, R10, R2, 0x1, P6 ;  /* 0x000000020a0f7211 */ /* 0x000fe400030f0eff */
[----:B------:R-:W-:Y:S02]  /*324d0*/  PRMT R20, R19, 0x7632, R20 ;  /* 0x0000763213147816 */ /* 0x000fe40000000014 */
[----:B0-----:R-:W-:Y:S01]  /*324e0*/  PRMT R27, R27, 0x7632, R27 ;  /* 0x000076321b1b7816 */ /* 0x001fe2000000001b */
[----:B------:R-:W0:Y:S04]  /*324f0*/  LDS.128 R4, [R16] ;  /* 0x0000000010047984 */ /* 0x000e280000000c00 */
[----:B----4-:R1:W-:Y:S01]  /*32500*/  STL [R1+0xbc0], R28 ;  /* 0x000bc01c01007387 */ /* 0x0103e20000100800 */
[----:B------:R-:W-:-:S03]  /*32510*/  LEA R12, P1, R22, R0, 0x1 ;  /* 0x00000000160c7211 */ /* 0x000fc600078208ff */
[----:B------:R3:W-:Y:S04]  /*32520*/  @P3 STG.E.U16 desc[UR10][R14.64], R3 ;  /* 0x000000030e003986 */ /* 0x0007e8000c10150a */
[----:B-----5:R-:W4:Y:S04]  /*32530*/  LDS.128 R8, [R24] ;  /* 0x0000000018087984 */ /* 0x020f280000000c00 */
[----:B-1----:R-:W5:Y:S01]  /*32540*/  LDL.LU R28, [R1+0xb0] ;  /* 0x0000b000011c7983 */ /* 0x002f620000300800 */
[----:B------:R-:W-:Y:S01]  /*32550*/  LEA.HI.X.SX32 R13, R22, R2, 0x1, P1 ;  /* 0x00000002160d7211 */ /* 0x000fe200008f0eff */
[----:B------:R-:W-:Y:S01]  /*32560*/  IMAD R22, R26, 0x4, R22 ;  /* 0x000000041a167824 */ /* 0x000fe200078e0216 */
[C---:B------:R-:W-:Y:S01]  /*32570*/  ISETP.LT.AND P1, PT, R25.reuse, UR7, !P0 ;  /* 0x0000000719007c0c */ /* 0x040fe2000c721270 */
[----:B---3--:R-:W-:Y:S01]  /*32580*/  IMAD R3, R25, R26, RZ ;  /* 0x0000001a19037224 */ /* 0x008fe200078e02ff */
[----:B------:R-:W-:Y:S01]  /*32590*/  PRMT R23, R23, 0x7632, R23 ;  /* 0x0000763217177816 */ /* 0x000fe20000000017 */
[----:B------:R1:W-:Y:S04]  /*325a0*/  @P2 STG.E.U16 desc[UR10][R12.64], R20 ;  /* 0x000000140c002986 */ /* 0x0003e8000c10150a */
[----:B------:R3:W-:Y:S01]  /*325b0*/  LDS.128 R12, [R24+0x200] ;  /* 0x00020000180c7984 */ /* 0x0007e20000000c00 */
[----:B--2---:R-:W-:-:S03]  /*325c0*/  ISETP.LT.AND P3, PT, R29, UR7, !P0 ;  /* 0x000000071d007c0c */ /* 0x004fc6000c761270 */
[----:B------:R-:W2:Y:S01]  /*325d0*/  LDL.LU R29, [R1+0xc4] ;  /* 0x0000c400011d7983 */ /* 0x000ea20000300800 */
[----:B-1----:R-:W-:-:S03]  /*325e0*/  LEA R20, P2, R22, R0, 0x1 ;  /* 0x0000000016147211 */ /* 0x002fc600078408ff */
[----:B------:R-:W1:Y:S01]  /*325f0*/  LDS.128 R16, [R16+0x200] ;  /* 0x0002000010107984 */ /* 0x000e620000000c00 */
[C---:B---3--:R-:W-:Y:S02]  /*32600*/  LEA R24, P6, R3.reuse, R0, 0x1 ;  /* 0x0000000003187211 */ /* 0x048fe400078c08ff */
[-C--:B------:R-:W-:Y:S02]  /*32610*/  LEA.HI.X.SX32 R21, R22, R2.reuse, 0x1, P2 ;  /* 0x0000000216157211 */ /* 0x080fe400010f0eff */
[----:B------:R-:W-:Y:S02]  /*32620*/  LEA.HI.X.SX32 R25, R3, R2, 0x1, P6 ;  /* 0x0000000203197211 */ /* 0x000fe400030f0eff */
[----:B------:R-:W3:Y:S01]  /*32630*/  LDL.LU R3, [R1+0xb4] ;  /* 0x0000b40001037983 */ /* 0x000ee20000300800 */
[----:B------:R-:W-:-:S03]  /*32640*/  IMAD R22, R26, 0x8, R22 ;  /* 0x000000081a167824 */ /* 0x000fc600078e0216 */
[----:B------:R0:W-:Y:S04]  /*32650*/  @P4 STG.E.U16 desc[UR10][R20.64], R27 ;  /* 0x0000001b14004986 */ /* 0x0001e8000c10150a */
[----:B------:R4:W-:Y:S01]  /*32660*/  @P1 STG.E.U16 desc[UR10][R24.64], R23 ;  /* 0x0000001718001986 */ /* 0x0009e2000c10150a */
[----:B0-----:R-:W0:Y:S01]  /*32670*/  LDC R27, c[0x0][0x248] ;  /* 0x00009200ff1b7b82 */ /* 0x001e220000000800 */
[----:B-----5:R-:W-:Y:S02]  /*32680*/  ISETP.LT.AND P2, PT, R28, UR7, !P0 ;  /* 0x000000071c007c0c */ /* 0x020fe4000c741270 */
[----:B------:R-:W5:Y:S04]  /*32690*/  LDL.LU R28, [R1+0xbc0] ;  /* 0x000bc000011c7983 */ /* 0x000f680000300800 */
[----:B------:R-:W2:Y:S04]  /*326a0*/  LDL.LU R26, [R1+0xc8] ;  /* 0x0000c800011a7983 */ /* 0x000ea80000300800 */
[----:B----4-:R-:W4:Y:S01]  /*326b0*/  LDL.LU R24, [R1+0xb8] ;  /* 0x0000b80001187983 */ /* 0x010f220000300800 */
[----:B------:R-:W-:-:S03]  /*326c0*/  LEA R20, P6, R22, R0, 0x1 ;  /* 0x0000000016147211 */ /* 0x000fc600078c08ff */
[----:B------:R-:W2:Y:S01]  /*326d0*/  LDL.LU R25, [R1+0xd0] ;  /* 0x0000d00001197983 */ /* 0x000ea20000300800 */
[----:B------:R-:W-:Y:S02]  /*326e0*/  LEA.HI.X.SX32 R21, R22, R2, 0x1, P6 ;  /* 0x0000000216157211 */ /* 0x000fe400030f0eff */
[----:B---3--:R-:W-:Y:S01]  /*326f0*/  ISETP.LT.AND P4, PT, R3, UR7, !P0 ;  /* 0x0000000703007c0c */ /* 0x008fe2000c781270 */
[----:B0-----:R-:W-:Y:S02]  /*32700*/  IMAD R3, R27, 0x4, R22 ;  /* 0x000000041b037824 */ /* 0x001fe400078e0216 */
[----:B------:R0:W-:Y:S03]  /*32710*/  @P5 STG.E.U16 desc[UR10][R20.64], R4 ;  /* 0x0000000414005986 */ /* 0x0001e6000c10150a */
[----:B------:R-:W-:-:S04]  /*32720*/  LEA R22, P6, R3, R0, 0x1 ;  /* 0x0000000003167211 */ /* 0x000fc800078c08ff */
[----:B------:R-:W-:Y:S02]  /*32730*/  LEA.HI.X.SX32 R23, R3, R2, 0x1, P6 ;  /* 0x0000000203177211 */ /* 0x000fe400030f0eff */
[----:B----4-:R-:W-:Y:S01]  /*32740*/  ISETP.LT.AND P1, PT, R24, UR7, !P0 ;  /* 0x0000000718007c0c */ /* 0x010fe2000c721270 */
[C---:B------:R-:W-:Y:S01]  /*32750*/  IMAD R24, R27.reuse, 0x4, R3 ;  /* 0x000000041b187824 */ /* 0x040fe200078e0203 */
[----:B-----5:R-:W-:Y:S02]  /*32760*/  ISETP.LT.AND P5, PT, R28, UR7, !P0 ;  /* 0x000000071c007c0c */ /* 0x020fe4000c7a1270 */
[----:B------:R-:W3:Y:S02]  /*32770*/  LDL.LU R28, [R1+0xd4] ;  /* 0x0000d400011c7983 */ /* 0x000ee40000300800 */
[----:B0-----:R-:W-:Y:S01]  /*32780*/  LEA R20, P6, R24, R0, 0x1 ;  /* 0x0000000018147211 */ /* 0x001fe200078c08ff */
[----:B------:R-:W-:-:S03]  /*32790*/  IMAD R3, R27, 0x4, R24 ;  /* 0x000000041b037824 */ /* 0x000fc600078e0218 */
[----:B------:R-:W-:Y:S02]  /*327a0*/  LEA.HI.X.SX32 R21, R24, R2, 0x1, P6 ;  /* 0x0000000218157211 */ /* 0x000fe400030f0eff */
[----:B------:R-:W4:Y:S04]  /*327b0*/  LDL.LU R24, [R1+0xc0] ;  /* 0x0000c00001187983 */ /* 0x000f280000300800 */
[----:B------:R0:W-:Y:S04]  /*327c0*/  @P3 STG.E.U16 desc[UR10][R22.64], R8 ;  /* 0x0000000816003986 */ /* 0x0001e8000c10150a */
[----:B-1----:R-:W-:Y:S01]  /*327d0*/  @P2 STG.E.U16 desc[UR10][R20.64], R16 ;  /* 0x0000001014002986 */ /* 0x002fe2000c10150a */
[----:B--2---:R-:W-:-:S03]  /*327e0*/  ISETP.LT.AND P2, PT, R29, UR7, !P0 ;  /* 0x000000071d007c0c */ /* 0x004fc6000c741270 */
[----:B------:R-:W2:Y:S01]  /*327f0*/  LDL.LU R29, [R1+0xdc] ;  /* 0x0000dc00011d7983 */ /* 0x000ea20000300800 */
[----:B0-----:R-:W-:-:S04]  /*32800*/  LEA R22, P6, R3, R0, 0x1 ;  /* 0x0000000003167211 */ /* 0x001fc800078c08ff */
[----:B------:R-:W-:-:S05]  /*32810*/  LEA.HI.X.SX32 R23, R3, R2, 0x1, P6 ;  /* 0x0000000203177211 */ /* 0x000fca00030f0eff */
[----:B------:R0:W-:Y:S01]  /*32820*/  @P4 STG.E.U16 desc[UR10][R22.64], R12 ;  /* 0x0000000c16004986 */ /* 0x0001e2000c10150a */
[----:B------:R-:W-:-:S03]  /*32830*/  ISETP.LT.AND P4, PT, R26, UR7, !P0 ;  /* 0x000000071a007c0c */ /* 0x000fc6000c781270 */
[----:B------:R-:W5:Y:S01]  /*32840*/  LDL.LU R26, [R1+0xe0] ;  /* 0x0000e000011a7983 */ /* 0x000f620000300800 */
[----:B------:R-:W-:Y:S02]  /*32850*/  PRMT R8, R8, 0x7632, R8 ;  /* 0x0000763208087816 */ /* 0x000fe40000000008 */
[----:B0-----:R-:W-:Y:S02]  /*32860*/  PRMT R12, R4, 0x7632, R12 ;  /* 0x00007632040c7816 */ /* 0x001fe4000000000c */
[----:B----4-:R-:W-:Y:S01]  /*32870*/  ISETP.LT.AND P3, PT, R24, UR7, !P0 ;  /* 0x0000000718007c0c */ /* 0x010fe2000c761270 */
[----:B------:R-:W-:-:S04]  /*32880*/  IMAD R24, R27, 0x4, R3 ;  /* 0x000000041b187824 */ /* 0x000fc800078e0203 */
[----:B------:R-:W-:Y:S01]  /*32890*/  IMAD R3, R27, 0x4, R24 ;  /* 0x000000041b037824 */ /* 0x000fe200078e0218 */
[----:B------:R-:W-:-:S04]  /*328a0*/  LEA R20, P6, R24, R0, 0x1 ;  /* 0x0000000018147211 */ /* 0x000fc800078c08ff */
[----:B------:R-:W-:Y:S02]  /*328b0*/  LEA.HI.X.SX32 R21, R24, R2, 0x1, P6 ;  /* 0x0000000218157211 */ /* 0x000fe400030f0eff */
[C---:B------:R-:W-:Y:S01]  /*328c0*/  LEA R22, P6, R3.reuse, R0, 0x1 ;  /* 0x0000000003167211 */ /* 0x040fe200078c08ff */
[----:B------:R-:W4:Y:S03]  /*328d0*/  LDL.LU R24, [R1+0xe4] ;  /* 0x0000e40001187983 */ /* 0x000f260000300800 */
[----:B------:R-:W-:Y:S01]  /*328e0*/  LEA.HI.X.SX32 R23, R3, R2, 0x1, P6 ;  /* 0x0000000203177211 */ /* 0x000fe200030f0eff */
[----:B------:R-:W-:Y:S04]  /*328f0*/  @P1 STG.E.U16 desc[UR10][R20.64], R12 ;  /* 0x0000000c14001986 */ /* 0x000fe8000c10150a */
[----:B------:R0:W-:Y:S01]  /*32900*/  @P5 STG.E.U16 desc[UR10][R22.64], R8 ;  /* 0x0000000816005986 */ /* 0x0001e2000c10150a */
[----:B---3--:R-:W-:-:S03]  /*32910*/  ISETP.LT.AND P5, PT, R28, UR7, !P0 ;  /* 0x000000071c007c0c */ /* 0x008fc6000c7a1270 */
[----:B0-----:R-:W3:Y:S04]  /*32920*/  LDL.LU R8, [R1+0xd8] ;  /* 0x0000d80001087983 */ /* 0x001ee80000300800 */
[----:B------:R-:W3:Y:S01]  /*32930*/  LDL.LU R28, [R1+0xe8] ;  /* 0x0000e800011c7983 */ /* 0x000ee20000300800 */
[----:B------:R-:W-:-:S04]  /*32940*/  IMAD R4, R27, 0x4, R3 ;  /* 0x000000041b047824 */ /* 0x000fc800078e0203 */
[C---:B------:R-:W-:Y:S01]  /*32950*/  IMAD R3, R27.reuse, 0x4, R4 ;  /* 0x000000041b037824 */ /* 0x040fe200078e0204 */
[----:B------:R-:W-:Y:S02]  /*32960*/  LEA R20, P6, R4, R0, 0x1 ;  /* 0x0000000004147211 */ /* 0x000fe400078c08ff */
[----:B------:R-:W-:Y:S02]  /*32970*/  PRMT R16, R16, 0x7632, R16 ;  /* 0x0000763210107816 */ /* 0x000fe40000000010 */
[----:B------:R-:W-:Y:S01]  /*32980*/  LEA.HI.X.SX32 R21, R4, R2, 0x1, P6 ;  /* 0x0000000204157211 */ /* 0x000fe200030f0eff */
[----:B------:R-:W-:Y:S01]  /*32990*/  IMAD R4, R27, 0x4, R3 ;  /* 0x000000041b047824 */ /* 0x000fe200078e0203 */
[----:B------:R-:W-:-:S03]  /*329a0*/  LEA R22, P6, R3, R0, 0x1 ;  /* 0x0000000003167211 */ /* 0x000fc600078c08ff */
[----:B------:R0:W-:Y:S01]  /*329b0*/  @P3 STG.E.U16 desc[UR10][R20.64], R16 ;  /* 0x0000001014003986 */ /* 0x0001e2000c10150a */
[----:B------:R-:W-:Y:S01]  /*329c0*/  LEA.HI.X.SX32 R23, R3, R2, 0x1, P6 ;  /* 0x0000000203177211 */ /* 0x000fe200030f0eff */
[----:B------:R-:W-:Y:S01]  /*329d0*/  IMAD R3, R27, 0x4, R4 ;  /* 0x000000041b037824 */ /* 0x000fe200078e0204 */
[----:B------:R-:W-:Y:S02]  /*329e0*/  PRMT R12, R12, 0x7632, R12 ;  /* 0x000076320c0c7816 */ /* 0x000fe4000000000c */
[----:B------:R-:W-:Y:S02]  /*329f0*/  ISETP.LT.AND P1, PT, R25, UR7, !P0 ;  /* 0x0000000719007c0c */ /* 0x000fe4000c721270 */
[----:B------:R-:W3:Y:S01]  /*32a00*/  LDL.LU R25, [R1+0xec] ;  /* 0x0000ec0001197983 */ /* 0x000ee20000300800 */
[----:B0-----:R-:W-:-:S03]  /*32a10*/  LEA R20, P6, R4, R0, 0x1 ;  /* 0x0000000004147211 */ /* 0x001fc600078c08ff */
[----:B------:R0:W-:Y:S01]  /*32a20*/  @P2 STG.E.U16 desc[UR10][R22.64], R12 ;  /* 0x0000000c16002986 */ /* 0x0001e2000c10150a */
[----:B------:R-:W-:Y:S01]  /*32a30*/  LEA.HI.X.SX32 R21, R4, R2, 0x1, P6 ;  /* 0x0000000204157211 */ /* 0x000fe200030f0eff */
[----:B------:R-:W-:Y:S01]  /*32a40*/  IMAD R4, R27, 0x4, R3 ;  /* 0x000000041b047824 */ /* 0x000fe200078e0203 */
[----:B--2---:R-:W-:Y:S02]  /*32a50*/  ISETP.LT.AND P2, PT, R29, UR7, !P0 ;  /* 0x000000071d007c0c */ /* 0x004fe4000c741270 */
[----:B------:R-:W2:Y:S01]  /*32a60*/  LDL.LU R29, [R1+0x68] ;  /* 0x00006800011d7983 */ /* 0x000ea20000300800 */
[----:B0-----:R-:W-:-:S03]  /*32a70*/  LEA R22, P6, R3, R0, 0x1 ;  /* 0x0000000003167211 */ /* 0x001fc600078c08ff */
[----:B------:R0:W-:Y:S01]  /*32a80*/  @P4 STG.E.U16 desc[UR10][R20.64], R5 ;  /* 0x0000000514004986 */ /* 0x0001e2000c10150a */
[----:B-----5:R-:W-:Y:S02]  /*32a90*/  ISETP.LT.AND P4, PT, R26, UR7, !P0 ;  /* 0x000000071a007c0c */ /* 0x020fe4000c781270 */
[----:B------:R-:W-:Y:S01]  /*32aa0*/  LEA.HI.X.SX32 R23, R3, R2, 0x1, P6 ;  /* 0x0000000203177211 */ /* 0x000fe200030f0eff */
[----:B------:R-:W5:Y:S01]  /*32ab0*/  LDL.LU R26, [R1+0xf0] ;  /* 0x0000f000011a7983 */ /* 0x000f620000300800 */
[----:B0-----:R-:W-:-:S04]  /*32ac0*/  LEA R20, P6, R4, R0, 0x1 ;  /* 0x0000000004147211 */ /* 0x001fc800078c08ff */
[----:B------:R-:W-:Y:S01]  /*32ad0*/  LEA.HI.X.SX32 R21, R4, R2, 0x1, P6 ;  /* 0x0000000204157211 */ /* 0x000fe200030f0eff */
[----:B------:R0:W-:Y:S04]  /*32ae0*/  @P1 STG.E.U16 desc[UR10][R22.64], R9 ;  /* 0x0000000916001986 */ /* 0x0001e8000c10150a */
[----:B------:R1:W-:Y:S01]  /*32af0*/  @P5 STG.E.U16 desc[UR10][R20.64], R17 ;  /* 0x0000001114005986 */ /* 0x0003e2000c10150a */
[----:B----4-:R-:W-:-:S03]  /*32b00*/  ISETP.LT.AND P1, PT, R24, UR7, !P0 ;  /* 0x0000000718007c0c */ /* 0x010fc6000c721270 */
[----:B------:R-:W4:Y:S01]  /*32b10*/  LDL.LU R24, [R1+0xf4] ;  /* 0x0000f40001187983 */ /* 0x000f220000300800 */
[----:B---3--:R-:W-:-:S03]  /*32b20*/  ISETP.LT.AND P5, PT, R28, UR7, !P0 ;  /* 0x000000071c007c0c */ /* 0x008fc6000c7a1270 */
[----:B------:R-:W3:Y:S01]  /*32b30*/  LDL.LU R28, [R1+0xf8] ;  /* 0x0000f800011c7983 */ /* 0x000ee20000300800 */
[----:B------:R-:W-:Y:S01]  /*32b40*/  IMAD R3, R27, 0x4, R4 ;  /* 0x000000041b037824 */ /* 0x000fe200078e0204 */
[----:B------:R-:W-:Y:S02]  /*32b50*/  ISETP.LT.AND P3, PT, R8, UR7, !P0 ;  /* 0x0000000708007c0c */ /* 0x000fe4000c761270 */
[----:B0-----:R-:W-:Y:S01]  /*32b60*/  PRMT R9, R5, 0x7632, R9 ;  /* 0x0000763205097816 */ /* 0x001fe20000000009 */
[----:B------:R-:W-:Y:S01]  /*32b70*/  IMAD R8, R27, 0x4, R3 ;  /* 0x000000041b087824 */ /* 0x000fe200078e0203 */
[C---:B------:R-:W-:Y:S01]  /*32b80*/  LEA R22, P6, R3.reuse, R0, 0x1 ;  /* 0x0000000003167211 */ /* 0x040fe200078c08ff */
[----:B------:R-:W3:Y:S03]  /*32b90*/  LDL.LU R16, [R1+0xfc] ;  /* 0x0000fc0001107983 */ /* 0x000ee60000300800 */
[----:B------:R-:W-:Y:S01]  /*32ba0*/  LEA.HI.X.SX32 R23, R3, R2, 0x1, P6 ;  /* 0x0000000203177211 */ /* 0x000fe200030f0eff */
[----:B------:R-:W-:Y:S01]  /*32bb0*/  IMAD R3, R27, 0x4, R8 ;  /* 0x000000041b037824 */ /* 0x000fe200078e0208 */
[----:B------:R-:W-:-:S04]  /*32bc0*/  LEA R4, P6, R8, R0, 0x1 ;  /* 0x0000000008047211 */ /* 0x000fc800078c08ff */
[----:B------:R-:W-:Y:S02]  /*32bd0*/  LEA.HI.X.SX32 R5, R8, R2, 0x1, P6 ;  /* 0x0000000208057211 */ /* 0x000fe400030f0eff */
[----:B-1----:R-:W-:Y:S01]  /*32be0*/  LEA R20, P6, R3, R0, 0x1 ;  /* 0x0000000003147211 */ /* 0x002fe200078c08ff */
[----:B------:R-:W-:Y:S01]  /*32bf0*/  @P3 STG.E.U16 desc[UR10][R22.64], R13 ;  /* 0x0000000d16003986 */ /* 0x000fe2000c10150a */
[----:B------:R-:W-:Y:S02]  /*32c00*/  IMAD R12, R27, 0x4, R3 ;  /* 0x000000041b0c7824 */ /* 0x000fe400078e0203 */
[----:B------:R-:W-:Y:S01]  /*32c10*/  LEA.HI.X.SX32 R21, R3, R2, 0x1, P6 ;  /* 0x0000000203157211 */ /* 0x000fe200030f0eff */
[----:B------:R0:W-:Y:S01]  /*32c20*/  @P2 STG.E.U16 desc[UR10][R4.64], R9 ;  /* 0x0000000904002986 */ /* 0x0001e2000c10150a */
[----:B------:R-:W-:-:S03]  /*32c30*/  ISETP.LT.AND P3, PT, R25, UR7, !P0 ;  /* 0x0000000719007c0c */ /* 0x000fc6000c761270 */
[----:B------:R-:W3:Y:S01]  /*32c40*/  LDL.LU R25, [R1+0x100] ;  /* 0x0001000001197983 */ /* 0x000ee20000300800 */
[----:B0-----:R-:W-:Y:S01]  /*32c50*/  PRMT R9, R9, 0x7632, R9 ;  /* 0x0000763209097816 */ /* 0x001fe20000000009 */
[C---:B--2---:R-:W-:Y:S01]  /*32c60*/  IMAD R3, R29.reuse, R27, RZ ;  /* 0x0000001b1d037224 */ /* 0x044fe200078e02ff */
[C---:B------:R-:W-:Y:S02]  /*32c70*/  LEA R4, P6, R12.reuse, R0, 0x1 ;  /* 0x000000000c047211 */ /* 0x040fe400078c08ff */
[----:B------:R-:W-:Y:S01]  /*32c80*/  ISETP.LT.AND P2, PT, R29, UR7, !P0 ;  /* 0x000000071d007c0c */ /* 0x000fe2000c741270 */
[----:B------:R0:W-:Y:S01]  /*32c90*/  @P4 STG.E.U16 desc[UR10][R20.64], R9 ;  /* 0x0000000914004986 */ /* 0x0001e2000c10150a */
[----:B------:R-:W-:Y:S02]  /*32ca0*/  LEA.HI.X.SX32 R5, R12, R2, 0x1, P6 ;  /* 0x000000020c057211 */ /* 0x000fe400030f0eff */
[----:B-----5:R-:W-:Y:S01]  /*32cb0*/  ISETP.LT.AND P4, PT, R26, UR7, !P0 ;  /* 0x000000071a007c0c */ /* 0x020fe2000c781270 */
[----:B------:R-:W2:Y:S01]  /*32cc0*/  LDL.LU R29, [R1+0x104] ;  /* 0x00010400011d7983 */ /* 0x000ea20000300800 */
[----:B------:R-:W-:-:S03]  /*32cd0*/  LEA R8, P6, R3, R0, 0x1 ;  /* 0x0000000003087211 */ /* 0x000fc600078c08ff */
[----:B------:R-:W5:Y:S01]  /*32ce0*/  LDL.LU R26, [R1+0x108] ;  /* 0x00010800011a7983 */ /* 0x000f620000300800 */
[----:B------:R-:W-:Y:S02]  /*32cf0*/  PRMT R17, R17, 0x7632, R17 ;  /* 0x0000763211117816 */ /* 0x000fe40000000011 */
[----:B------:R-:W-:Y:S02]  /*32d00*/  PRMT R13, R13, 0x7632, R13 ;  /* 0x000076320d0d7816 */ /* 0x000fe4000000000d */
[----:B0-----:R-:W-:Y:S01]  /*32d10*/  LEA.HI.X.SX32 R9, R3, R2, 0x1, P6 ;  /* 0x0000000203097211 */ /* 0x001fe200030f0eff */
[----:B------:R0:W-:Y:S04]  /*32d20*/  @P1 STG.E.U16 desc[UR10][R4.64], R17 ;  /* 0x0000001104001986 */ /* 0x0001e8000c10150a */
[----:B------:R1:W-:Y:S01]  /*32d30*/  @P2 STG.E.U16 desc[UR10][R8.64], R13 ;  /* 0x0000000d08002986 */ /* 0x0003e2000c10150a */
[----:B----4-:R-:W-:-:S03]  /*32d40*/  ISETP.LT.AND P1, PT, R24, UR7, !P0 ;  /* 0x0000000718007c0c */ /* 0x010fc6000c721270 */
[----:B------:R-:W4:Y:S01]  /*32d50*/  LDL.LU R24, [R1+0x10c] ;  /* 0x00010c0001187983 */ /* 0x000f220000300800 */
[----:B---3--:R-:W-:-:S03]  /*32d60*/  ISETP.LT.AND P2, PT, R28, UR7, !P0 ;  /* 0x000000071c007c0c */ /* 0x008fc6000c741270 */
[----:B------:R-:W3:Y:S01]  /*32d70*/  LDL.LU R28, [R1+0x110] ;  /* 0x00011000011c7983 */ /* 0x000ee20000300800 */
[----:B------:R-:W-:-:S04]  /*32d80*/  IMAD R12, R27, 0x8, R12 ;  /* 0x000000081b0c7824 */ /* 0x000fc800078e020c */
[----:B------:R-:W-:Y:S01]  /*32d90*/  IMAD R3, R27, 0x4, R12 ;  /* 0x000000041b037824 */ /* 0x000fe200078e020c */
[----:B0-----:R-:W-:-:S04]  /*32da0*/  LEA R4, P6, R12, R0, 0x1 ;  /* 0x000000000c047211 */ /* 0x001fc800078c08ff */
[----:B------:R-:W-:Y:S01]  /*32db0*/  LEA.HI.X.SX32 R5, R12, R2, 0x1, P6 ;  /* 0x000000020c057211 */ /* 0x000fe200030f0eff */
[----:B------:R-:W-:Y:S01]  /*32dc0*/  IMAD R12, R27, 0x4, R3 ;  /* 0x000000041b0c7824 */ /* 0x000fe200078e0203 */
[----:B-1----:R-:W-:-:S03]  /*32dd0*/  LEA R8, P6, R3, R0, 0x1 ;  /* 0x0000000003087211 */ /* 0x002fc600078c08ff */
[----:B------:R0:W-:Y:S01]  /*32de0*/  @P5 STG.E.U16 desc[UR10][R4.64], R6 ;  /* 0x0000000604005986 */ /* 0x0001e2000c10150a */
[----:B------:R-:W-:Y:S01]  /*32df0*/  LEA.HI.X.SX32 R9, R3, R2, 0x1, P6 ;  /* 0x0000000203097211 */ /* 0x000fe200030f0eff */
[----:B------:R-:W-:-:S04]  /*32e00*/  IMAD R3, R27, 0x4, R12 ;  /* 0x000000041b037824 */ /* 0x000fc800078e020c */
[----:B------:R1:W-:Y:S01]  /*32e10*/  @P3 STG.E.U16 desc[UR10][R8.64], R10 ;  /* 0x0000000a08003986 */ /* 0x0003e2000c10150a */
[----:B0-----:R-:W-:Y:S01]  /*32e20*/  LEA R4, P6, R12, R0, 0x1 ;  /* 0x000000000c047211 */ /* 0x001fe200078c08ff */
[----:B------:R-:W-:-:S03]  /*32e30*/  IMAD R13, R27, 0x4, R3 ;  /* 0x000000041b0d7824 */ /* 0x000fc600078e0203 */
[----:B------:R-:W-:Y:S02]  /*32e40*/  LEA.HI.X.SX32 R5, R12, R2, 0x1, P6 ;  /* 0x000000020c057211 */ /* 0x000fe400030f0eff */
[----:B-1----:R-:W-:Y:S02]  /*32e50*/  LEA R8, P6, R3, R0, 0x1 ;  /* 0x0000000003087211 */ /* 0x002fe400078c08ff */
[----:B------:R-:W-:Y:S02]  /*32e60*/  ISETP.LT.AND P3, PT, R25, UR7, !P0 ;  /* 0x0000000719007c0c */ /* 0x000fe4000c761270 */
[----:B------:R-:W-:Y:S01]  /*32e70*/  LEA.HI.X.SX32 R9, R3, R2, 0x1, P6 ;  /* 0x0000000203097211 */ /* 0x000fe200030f0eff */
[----:B------:R0:W-:Y:S01]  /*32e80*/  @P4 STG.E.U16 desc[UR10][R4.64], R18 ;  /* 0x0000001204004986 */ /* 0x0001e2000c10150a */
[----:B------:R-:W-:Y:S01]  /*32e90*/  IMAD R3, R27, 0x4, R13 ;  /* 0x000000041b037824 */ /* 0x000fe200078e020d */
[----:B------:R-:W-:Y:S02]  /*32ea0*/  ISETP.LT.AND P5, PT, R16, UR7, !P0 ;  /* 0x0000000710007c0c */ /* 0x000fe4000c7a1270 */
[----:B------:R-:W3:Y:S01]  /*32eb0*/  LDL.LU R25, [R1+0x114] ;  /* 0x0001140001197983 */ /* 0x000ee20000300800 */
[----:B--2---:R-:W-:-:S03]  /*32ec0*/  ISETP.LT.AND P4, PT, R29, UR7, !P0 ;  /* 0x000000071d007c0c */ /* 0x004fc6000c781270 */
[----:B------:R1:W-:Y:S01]  /*32ed0*/  @P1 STG.E.U16 desc[UR10][R8.64], R14 ;  /* 0x0000000e08001986 */ /* 0x0003e2000c10150a */
[----:B-----5:R-:W-:Y:S02]  /*32ee0*/  ISETP.LT.AND P1, PT, R26, UR7, !P0 ;  /* 0x000000071a007c0c */ /* 0x020fe4000c721270 */
[C---:B0-----:R-:W-:Y:S01]  /*32ef0*/  LEA R4, P6, R13.reuse, R0, 0x1 ;  /* 0x000000000d047211 */ /* 0x041fe200078c08ff */
[----:B------:R-:W2:Y:S03]  /*32f00*/  LDL.LU R29, [R1+0x118] ;  /* 0x00011800011d7983 */ /* 0x000ea60000300800 */
[----:B------:R-:W-:Y:S01]  /*32f10*/  LEA.HI.X.SX32 R5, R13, R2, 0x1, P6 ;  /* 0x000000020d057211 */ /* 0x000fe200030f0eff */
[----:B------:R-:W5:Y:S01]  /*32f20*/  LDL.LU R26, [R1+0x6c] ;  /* 0x00006c00011a7983 */ /* 0x000f620000300800 */
[----:B-1----:R-:W-:Y:S02]  /*32f30*/  LEA R8, P6, R3, R0, 0x1 ;  /* 0x0000000003087211 */ /* 0x002fe400078c08ff */
[----:B------:R-:W-:-:S02]  /*32f40*/  PRMT R6, R6, 0x7632, R6 ;  /* 0x0000763206067816 */ /* 0x000fc40000000006 */
[----:B------:R-:W-:Y:S02]  /*32f50*/  LEA.HI.X.SX32 R9, R3, R2, 0x1, P6 ;  /* 0x0000000203097211 */ /* 0x000fe400030f0eff */
[----:B------:R-:W-:Y:S01]  /*32f60*/  PRMT R10, R10, 0x7632, R10 ;  /* 0x000076320a0a7816 */ /* 0x000fe2000000000a */
        /* <DEDUP_REMOVED lines=11> */
[C---:B------:R-:W-:Y:S02]  /*33020*/  LEA R12, P6, R3.reuse, R0, 0x1 ;  /* 0x00000000030c7211 */ /* 0x040fe400078c08ff */
[----:B------:R-:W-:Y:S02]  /*33030*/  PRMT R18, R18, 0x7632, R18 ;  /* 0x0000763212127816 */ /* 0x000fe40000000012 */
[----:B------:R-:W-:Y:S01]  /*33040*/  LEA.HI.X.SX32 R13, R3, R2, 0x1, P6 ;  /* 0x00000002030d7211 */ /* 0x000fe200030f0eff */
[----:B------:R-:W-:Y:S02]  /*33050*/  IMAD R3, R27, 0x4, R17 ;  /* 0x000000041b037824 */ /* 0x000fe400078e0211 */
[----:B------:R0:W-:Y:S01]  /*33060*/  @P3 STG.E.U16 desc[UR10][R4.64], R18 ;  /* 0x0000001204003986 */ /* 0x0001e2000c10150a */
[-C--:B------:R-:W-:Y:S01]  /*33070*/  LEA R16, P3, R17, R0.reuse, 0x1 ;  /* 0x0000000011107211 */ /* 0x080fe200078608ff */
[----:B-1----:R-:W-:Y:S01]  /*33080*/  IMAD R9, R27, 0x4, R3 ;  /* 0x000000041b097824 */ /* 0x002fe200078e0203 */
[----:B------:R-:W-:-:S02]  /*33090*/  LEA R20, P6, R3, R0, 0x1 ;  /* 0x0000000003147211 */ /* 0x000fc400078c08ff */
[----:B------:R-:W-:Y:S02]  /*330a0*/  PRMT R6, R14, 0x7632, R6 ;  /* 0x000076320e067816 */ /* 0x000fe40000000006 */
[-C--:B------:R-:W-:Y:S01]  /*330b0*/  LEA.HI.X.SX32 R21, R3, R2.reuse, 0x1, P6 ;  /* 0x0000000203157211 */ /* 0x080fe200030f0eff */
[----:B------:R-:W-:Y:S01]  /*330c0*/  IMAD R3, R27, 0x4, R9 ;  /* 0x000000041b037824 */ /* 0x000fe200078e0209 */
[----:B------:R-:W-:Y:S01]  /*330d0*/  LEA.HI.X.SX32 R17, R17, R2, 0x1, P3 ;  /* 0x0000000211117211 */ /* 0x000fe200018f0eff */
[----:B------:R1:W-:Y:S02]  /*330e0*/  @P4 STG.E.U16 desc[UR10][R12.64], R6 ;  /* 0x000000060c004986 */ /* 0x0003e4000c10150a */
[----:B------:R-:W-:Y:S02]  /*330f0*/  IMAD R23, R27, 0x4, R3 ;  /* 0x000000041b177824 */ /* 0x000fe400078e0203 */
[----:B------:R-:W-:Y:S01]  /*33100*/  @P1 STG.E.U16 desc[UR10][R16.64], R7 ;  /* 0x0000000710001986 */ /* 0x000fe2000c10150a */
[----:B0-----:R-:W-:-:S02]  /*33110*/  LEA R4, P1, R9, R0, 0x1 ;  /* 0x0000000009047211 */ /* 0x001fc400078208ff */
[----:B------:R-:W-:Y:S01]  /*33120*/  ISETP.LT.AND P4, PT, R25, UR7, !P0 ;  /* 0x0000000719007c0c */ /* 0x000fe2000c781270 */
[----:B------:R-:W-:Y:S01]  /*33130*/  IMAD R25, R27, 0x4, R23 ;  /* 0x000000041b197824 */ /* 0x000fe200078e0217 */
[----:B------:R-:W-:Y:S02]  /*33140*/  LEA.HI.X.SX32 R5, R9, R2, 0x1, P1 ;  /* 0x0000000209057211 */ /* 0x000fe400008f0eff */
[----:B------:R-:W-:Y:S02]  /*33150*/  LEA R8, P1, R23, R0, 0x1 ;  /* 0x0000000017087211 */ /* 0x000fe400078208ff */
[----:B--2---:R-:W-:Y:S01]  /*33160*/  ISETP.LT.AND P3, PT, R29, UR7, !P0 ;  /* 0x000000071d007c0c */ /* 0x004fe2000c761270 */
[----:B-----5:R-:W-:Y:S02]  /*33170*/  IMAD R29, R26, R27, RZ ;  /* 0x0000001b1a1d7224 */ /* 0x020fe400078e02ff */
[----:B------:R-:W-:Y:S01]  /*33180*/  IMAD R27, R27, 0x4, R25 ;  /* 0x000000041b1b7824 */ /* 0x000fe200078e0219 */
[----:B------:R0:W-:Y:S01]  /*33190*/  @P2 STG.E.U16 desc[UR10][R20.64], R11 ;  /* 0x0000000b14002986 */ /* 0x0001e2000c10150a */
[----:B------:R-:W-:-:S02]  /*331a0*/  LEA.HI.X.SX32 R9, R23, R2, 0x1, P1 ;  /* 0x0000000217097211 */ /* 0x000fc400008f0eff */
[----:B-1----:R-:W-:-:S04]  /*331b0*/  LEA R12, P2, R3, R0, 0x1 ;  /* 0x00000000030c7211 */ /* 0x002fc800078408ff */
[----:B------:R-:W-:Y:S02]  /*331c0*/  LEA.HI.X.SX32 R13, R3, R2, 0x1, P2 ;  /* 0x00000002030d7211 */ /* 0x000fe400010f0eff */
[----:B0-----:R-:W-:-:S04]  /*331d0*/  LEA R20, P1, R27, R0, 0x1 ;  /* 0x000000001b147211 */ /* 0x001fc800078208ff */
[----:B------:R-:W-:Y:S02]  /*331e0*/  LEA.HI.X.SX32 R21, R27, R2, 0x1, P1 ;  /* 0x000000021b157211 */ /* 0x000fe400008f0eff */
[----:B------:R-:W-:Y:S02]  /*331f0*/  ISETP.LT.AND P1, PT, R26, UR7, !P0 ;  /* 0x000000071a007c0c */ /* 0x000fe4000c721270 */
[----:B------:R-:W-:Y:S02]  /*33200*/  LEA R16, P6, R25, R0, 0x1 ;  /* 0x0000000019107211 */ /* 0x000fe400078c08ff */
[----:B------:R-:W-:Y:S02]  /*33210*/  PRMT R7, R7, 0x7632, R7 ;  /* 0x0000763207077816 */ /* 0x000fe40000000007 */
[----:B------:R-:W-:Y:S02]  /*33220*/  LEA.HI.X.SX32 R17, R25, R2, 0x1, P6 ;  /* 0x0000000219117211 */ /* 0x000fe400030f0eff */
[----:B------:R-:W-:Y:S01]  /*33230*/  PRMT R11, R11, 0x7632, R11 ;  /* 0x000076320b0b7816 */ /* 0x000fe2000000000b */
[----:B------:R0:W-:Y:S01]  /*33240*/  @P5 STG.E.U16 desc[UR10][R4.64], R19 ;  /* 0x0000001304005986 */ /* 0x0001e2000c10150a */
[----:B------:R-:W-:-:S03]  /*33250*/  PRMT R10, R19, 0x7632, R10 ;  /* 0x00007632130a7816 */ /* 0x000fc6000000000a */
[----:B------:R0:W-:Y:S01]  /*33260*/  @P4 STG.E.U16 desc[UR10][R12.64], R15 ;  /* 0x0000000f0c004986 */ /* 0x0001e2000c10150a */
[----:B------:R-:W-:-:S03]  /*33270*/  LEA R22, P6, R29, R0, 0x1 ;  /* 0x000000001d167211 */ /* 0x000fc600078c08ff */
[----:B------:R0:W-:Y:S01]  /*33280*/  @P3 STG.E.U16 desc[UR10][R8.64], R7 ;  /* 0x0000000708003986 */ /* 0x0001e2000c10150a */
[----:B------:R-:W-:Y:S02]  /*33290*/  LEA.HI.X.SX32 R23, R29, R2, 0x1, P6 ;  /* 0x000000021d177211 */ /* 0x000fe400030f0eff */
[----:B----4-:R-:W-:Y:S02]  /*332a0*/  ISETP.LT.AND P2, PT, R24, UR7, !P0 ;  /* 0x0000000718007c0c */ /* 0x010fe4000c741270 */
[----:B---3--:R-:W-:-:S11]  /*332b0*/  ISETP.LT.AND P0, PT, R28, UR7, !P0 ;  /* 0x000000071c007c0c */ /* 0x008fd6000c701270 */
[----:B------:R0:W-:Y:S04]  /*332c0*/  @P2 STG.E.U16 desc[UR10][R16.64], R11 ;  /* 0x0000000b10002986 */ /* 0x0001e8000c10150a */
[----:B------:R0:W-:Y:S01]  /*332d0*/  @P0 STG.E.U16 desc[UR10][R20.64], R10 ;  /* 0x0000000a14000986 */ /* 0x0001e2000c10150a */
[----:B------:R-:W-:Y:S05]  /*332e0*/  @!P1 EXIT ;  /* 0x000000000000994d */ /* 0x000fea0003800000 */
[----:B0-----:R-:W-:-:S05]  /*332f0*/  PRMT R11, R15, 0x7632, R11 ;  /* 0x000076320f0b7816 */ /* 0x001fca000000000b */
[----:B------:R-:W-:Y:S01]  /*33300*/  STG.E.U16 desc[UR10][R22.64], R11 ;  /* 0x0000000b16007986 */ /* 0x000fe2000c10150a */
[----:B------:R-:W-:Y:S05]  /*33310*/  EXIT ;  /* 0x000000000000794d */ /* 0x000fea0003800000 */
.L_x_3:
[----:B------:R-:W-:-:S00]  /*33320*/  BRA `(.L_x_3) ;  /* 0xfffffffc00fc7947 */ /* 0x000fc0000383ffff */
[----:B------:R-:W-:-:S00]  /*33330*/  NOP ;  /* 0x0000000000007918 */ /* 0x000fc00000000000 */
        /* <DEDUP_REMOVED lines=12> */
.L_x_4:


//--------------------- .nv.shared.matmul_kernel  --------------------------
	.section	.nv.shared.matmul_kernel,"aw",@nobits
	.sectionflags	@""
	.align	16
	.zero		1024


//--------------------- .nv.shared.reserved.0     --------------------------
	.section	.nv.shared.reserved.0,"aw",@nobits
	.weak		__nv_reservedSMEM_offset_0_alias
	.size		__nv_reservedSMEM_offset_0_alias, 0, 0
	.other		__nv_reservedSMEM_offset_0_alias,@"STO_CUDA_RESERVED_SHARED STV_DEFAULT"
__nv_reservedSMEM_offset_0_alias:
	.zero		0


//--------------------- .nv.constant0.matmul_kernel --------------------------
	.section	.nv.constant0.matmul_kernel,"a",@progbits
	.sectionflags	@""
	.align	4
.nv.constant0.matmul_kernel:
	.zero		608


//--------------------- SYMBOLS --------------------------

	.type		.nv.reservedSmem.offset0,@object
	.size		.nv.reservedSmem.offset0,0x4
